def matmul_kernel(
    a_ptr,
    b_ptr,
    c_ptr,
    M,
    N,
    K,
    stride_am,
    stride_ak,
    stride_bk,
    stride_bn,
    stride_cm,
    stride_cn,
    BLOCK_M: tl.constexpr,
    BLOCK_N: tl.constexpr,
    BLOCK_K: tl.constexpr,
    GROUP_M: tl.constexpr,
):
    pid = tl.program_id(axis=0)
    num_pid_m = tl.cdiv(M, BLOCK_M)
    num_pid_n = tl.cdiv(N, BLOCK_N)
    num_pid_in_group = GROUP_M * num_pid_n
    group_id = pid // num_pid_in_group
    first_pid_m = group_id * GROUP_M
    group_size_m = min(num_pid_m - first_pid_m, GROUP_M)
    pid_m = first_pid_m + ((pid % num_pid_in_group) % group_size_m)
    pid_n = (pid % num_pid_in_group) // group_size_m

    offs_am = (pid_m * BLOCK_M + tl.arange(0, BLOCK_M)) % M
    offs_bn = (pid_n * BLOCK_N + tl.arange(0, BLOCK_N)) % N
    offs_k = tl.arange(0, BLOCK_K)
    a_ptrs = a_ptr + offs_am[:, None] * stride_am + offs_k[None, :] * stride_ak
    b_ptrs = b_ptr + offs_k[:, None] * stride_bk + offs_bn[None, :] * stride_bn

    acc = tl.zeros((BLOCK_M, BLOCK_N), dtype=tl.float32)
    for kk in range(0, tl.cdiv(K, BLOCK_K)):
        a = tl.load(a_ptrs, mask=offs_k[None, :] < K - kk * BLOCK_K, other=0.0)
        b = tl.load(b_ptrs, mask=offs_k[:, None] < K - kk * BLOCK_K, other=0.0)
        acc = tl.dot(a, b, acc)
        a_ptrs += BLOCK_K * stride_ak
        b_ptrs += BLOCK_K * stride_bk

    c = acc.to(c_ptr.dtype.element_ty)
    offs_cm = pid_m * BLOCK_M + tl.arange(0, BLOCK_M)
    offs_cn = pid_n * BLOCK_N + tl.arange(0, BLOCK_N)
    c_ptrs = c_ptr + offs_cm[:, None] * stride_cm + offs_cn[None, :] * stride_cn
    mask = (offs_cm[:, None] < M) & (offs_cn[None, :] < N)
    tl.store(c_ptrs, c, mask=mask)

# config = {"BLOCK_K": 128, "BLOCK_M": 128, "BLOCK_N": 128, "GROUP_M": 4, "arch": "sm_90", "dtype": "fp32", "num_ctas": 1, "num_stages": 3, "num_warps": 4}
# arch = sm_90


// ===== COMPILED SASS (sm_90a) =====

	.target	sm_90a

	.elftype	@"ET_EXEC"


//--------------------- .note.nv.tkinfo           --------------------------
	.section	.note.nv.tkinfo,"",@"SHT_NOTE"
	.sectionflags	@"SHF_NOTE_NV_TKINFO"
	.tkinfo
        /*0018*/ 	.word	0x00000002
        /*0030*/ 	.string	""
        /*0030*/ 	.string	"ptxas"
        /*0030*/ 	.string	"Cuda compilation tools, release 13.0, V13.0.88"
        /*0030*/ 	.string	"Build cuda_13.0.r13.0/compiler.36424714_0"
        /*0030*/ 	.string	"-v  -suppress-debug-info  -lineinfo  -arch sm_90a "



//--------------------- .note.nv.cuinfo           --------------------------
	.section	.note.nv.cuinfo,"",@"SHT_NOTE"
	.sectionflags	@"SHF_NOTE_NV_CUINFO"
        /*0018*/ 	.short	0x0002
        /*001a*/ 	.short	0x005a
        /*001c*/ 	.short	0x0082
	.zero		2


//--------------------- .nv.info                  --------------------------
	.section	.nv.info,"",@"SHT_CUDA_INFO"
	.align	4


	//----- nvinfo : EIATTR_REGCOUNT
	.align		4
        /*0000*/ 	.byte	0x04, 0x2f
        /*0002*/ 	.short	(.L_1 - .L_0)
	.align		4
.L_0:
        /*0004*/ 	.word	index@(matmul_kernel)
        /*0008*/ 	.word	0x000000ff


	//----- nvinfo : EIATTR_FRAME_SIZE
	.align		4
.L_1:
        /*000c*/ 	.byte	0x04, 0x11
        /*000e*/ 	.short	(.L_3 - .L_2)
	.align		4
.L_2:
        /*0010*/ 	.word	index@(matmul_kernel)
        /*0014*/ 	.word	0x00000cc0


	//----- nvinfo : EIATTR_MIN_STACK_SIZE
	.align		4
.L_3:
        /*0018*/ 	.byte	0x04, 0x12
        /*001a*/ 	.short	(.L_5 - .L_4)
	.align		4
.L_4:
        /*001c*/ 	.word	index@(matmul_kernel)
        /*0020*/ 	.word	0x00000cc0
.L_5:


//--------------------- .nv.compat                --------------------------
	.section	.nv.compat,"",@"SHT_CUDA_COMPAT_INFO"
	.align	4
        /*0000*/ 	.byte	0x02, 0x09, 0x01, 0x00, 0x02, 0x02, 0x04, 0x00, 0x02, 0x05, 0x05, 0x00, 0x03, 0x07, 0x01, 0x01
        /*0010*/ 	.byte	0x02, 0x03, 0x00, 0x00, 0x02, 0x06, 0x01, 0x00, 0x04, 0x0b, 0x08, 0x00, 0x00, 0x00, 0x00, 0x00
        /*0020*/ 	.byte	0x00, 0x00, 0x00, 0x00


//--------------------- .nv.info.matmul_kernel    --------------------------
	.section	.nv.info.matmul_kernel,"",@"SHT_CUDA_INFO"
	.sectionflags	@""
	.align	4


	//----- nvinfo : EIATTR_CUDA_API_VERSION
	.align		4
        /*0000*/ 	.byte	0x04, 0x37
        /*0002*/ 	.short	(.L_7 - .L_6)
.L_6:
        /*0004*/ 	.word	0x00000082


	//----- nvinfo : EIATTR_KPARAM_INFO
	.align		4
.L_7:
        /*0008*/ 	.byte	0x04, 0x17
        /*000a*/ 	.short	(.L_9 - .L_8)
.L_8:
        /*000c*/ 	.word	0x00000000
        /*0010*/ 	.short	0x000d
        /*0012*/ 	.short	0x0048
        /*0014*/ 	.byte	0x00, 0xf4, 0x21, 0x00


	//----- nvinfo : EIATTR_KPARAM_INFO
	.align		4
.L_9:
        /*0018*/ 	.byte	0x04, 0x17
        /*001a*/ 	.short	(.L_11 - .L_10)
.L_10:
        /*001c*/ 	.word	0x00000000
        /*0020*/ 	.short	0x000c
        /*0022*/ 	.short	0x0040
        /*0024*/ 	.byte	0x00, 0xf4, 0x21, 0x00


	//----- nvinfo : EIATTR_KPARAM_INFO
	.align		4
.L_11:
        /*0028*/ 	.byte	0x04, 0x17
        /*002a*/ 	.short	(.L_13 - .L_12)
.L_12:
        /*002c*/ 	.word	0x00000000
        /*0030*/ 	.short	0x000b
        /*0032*/ 	.short	0x0038
        /*0034*/ 	.byte	0x00, 0xf0, 0x11, 0x00


	//----- nvinfo : EIATTR_KPARAM_INFO
	.align		4
.L_13:
        /*0038*/ 	.byte	0x04, 0x17
        /*003a*/ 	.short	(.L_15 - .L_14)
.L_14:
        /*003c*/ 	.word	0x00000000
        /*0040*/ 	.short	0x000a
        /*0042*/ 	.short	0x0034
        /*0044*/ 	.byte	0x00, 0xf0, 0x11, 0x00


	//----- nvinfo : EIATTR_KPARAM_INFO
	.align		4
.L_15:
        /*0048*/ 	.byte	0x04, 0x17
        /*004a*/ 	.short	(.L_17 - .L_16)
.L_16:
        /*004c*/ 	.word	0x00000000
        /*0050*/ 	.short	0x0009
        /*0052*/ 	.short	0x0030
        /*0054*/ 	.byte	0x00, 0xf0, 0x11, 0x00


	//----- nvinfo : EIATTR_KPARAM_INFO
	.align		4
.L_17:
        /*0058*/ 	.byte	0x04, 0x17
        /*005a*/ 	.short	(.L_19 - .L_18)
.L_18:
        /*005c*/ 	.word	0x00000000
        /*0060*/ 	.short	0x0008
        /*0062*/ 	.short	0x002c
        /*0064*/ 	.byte	0x00, 0xf0, 0x11, 0x00


	//----- nvinfo : EIATTR_KPARAM_INFO
	.align		4
.L_19:
        /*0068*/ 	.byte	0x04, 0x17
        /*006a*/ 	.short	(.L_21 - .L_20)
.L_20:
        /*006c*/ 	.word	0x00000000
        /*0070*/ 	.short	0x0007
        /*0072*/ 	.short	0x0028
        /*0074*/ 	.byte	0x00, 0xf0, 0x11, 0x00


	//----- nvinfo : EIATTR_KPARAM_INFO
	.align		4
.L_21:
        /*0078*/ 	.byte	0x04, 0x17
        /*007a*/ 	.short	(.L_23 - .L_22)
.L_22:
        /*007c*/ 	.word	0x00000000
        /*0080*/ 	.short	0x0006
        /*0082*/ 	.short	0x0024
        /*0084*/ 	.byte	0x00, 0xf0, 0x11, 0x00


	//----- nvinfo : EIATTR_KPARAM_INFO
	.align		4
.L_23:
        /*0088*/ 	.byte	0x04, 0x17
        /*008a*/ 	.short	(.L_25 - .L_24)
.L_24:
        /*008c*/ 	.word	0x00000000
        /*0090*/ 	.short	0x0005
        /*0092*/ 	.short	0x0020
        /*0094*/ 	.byte	0x00, 0xf0, 0x11, 0x00


	//----- nvinfo : EIATTR_KPARAM_INFO
	.align		4
.L_25:
        /*0098*/ 	.byte	0x04, 0x17
        /*009a*/ 	.short	(.L_27 - .L_26)
.L_26:
        /*009c*/ 	.word	0x00000000
        /*00a0*/ 	.short	0x0004
        /*00a2*/ 	.short	0x001c
        /*00a4*/ 	.byte	0x00, 0xf0, 0x11, 0x00


	//----- nvinfo : EIATTR_KPARAM_INFO
	.align		4
.L_27:
        /*00a8*/ 	.byte	0x04, 0x17
        /*00aa*/ 	.short	(.L_29 - .L_28)
.L_28:
        /*00ac*/ 	.word	0x00000000
        /*00b0*/ 	.short	0x0003
        /*00b2*/ 	.short	0x0018
        /*00b4*/ 	.byte	0x00, 0xf0, 0x11, 0x00


	//----- nvinfo : EIATTR_KPARAM_INFO
	.align		4
.L_29:
        /*00b8*/ 	.byte	0x04, 0x17
        /*00ba*/ 	.short	(.L_31 - .L_30)
.L_30:
        /*00bc*/ 	.word	0x00000000
        /*00c0*/ 	.short	0x0002
        /*00c2*/ 	.short	0x0010
        /*00c4*/ 	.byte	0x00, 0xf4, 0x21, 0x00


	//----- nvinfo : EIATTR_KPARAM_INFO
	.align		4
.L_31:
        /*00c8*/ 	.byte	0x04, 0x17
        /*00ca*/ 	.short	(.L_33 - .L_32)
.L_32:
        /*00cc*/ 	.word	0x00000000
        /*00d0*/ 	.short	0x0001
        /*00d2*/ 	.short	0x0008
        /*00d4*/ 	.byte	0x00, 0xf4, 0x21, 0x00


	//----- nvinfo : EIATTR_KPARAM_INFO
	.align		4
.L_33:
        /*00d8*/ 	.byte	0x04, 0x17
        /*00da*/ 	.short	(.L_35 - .L_34)
.L_34:
        /*00dc*/ 	.word	0x00000000
        /*00e0*/ 	.short	0x0000
        /*00e2*/ 	.short	0x0000
        /*00e4*/ 	.byte	0x00, 0xf4, 0x21, 0x00


	//----- nvinfo : EIATTR_SPARSE_MMA_MASK
	.align		4
.L_35:
        /*00e8*/ 	.byte	0x03, 0x50
        /*00ea*/ 	.short	0x0000


	//----- nvinfo : EIATTR_MAXREG_COUNT
	.align		4
        /*00ec*/ 	.byte	0x03, 0x1b
        /*00ee*/ 	.short	0x00ff


	//----- nvinfo : EIATTR_NUM_BARRIERS
	.align		4
        /*00f0*/ 	.byte	0x02, 0x4c
        /*00f2*/ 	.byte	0x01
	.zero		1


	//----- nvinfo : EIATTR_ANNOTATIONS
	.align		4
        /*00f4*/ 	.byte	0x04, 0x55
        /*00f6*/ 	.short	(.L_37 - .L_36)


	//   ....[0]....
.L_36:
        /*00f8*/ 	.word	0x00000001
        /*00fc*/ 	.byte	0x70, 0x00, 0x00, 0x00, 0x01, 0x00, 0x00, 0x00, 0xa0, 0x00, 0x00, 0x00, 0x01, 0x00, 0x00, 0x00
        /* <DEDUP_REMOVED lines=1253> */
        /*4f5c*/ 	.byte	0x10, 0x70, 0x02, 0x00


	//----- nvinfo : EIATTR_MERCURY_ISA_VERSION
	.align		4
.L_37:
        /*4f60*/ 	.byte	0x03, 0x5f
        /*4f62*/ 	.short	0x0101


	//----- nvinfo : EIATTR_EXIT_INSTR_OFFSETS
	.align		4
        /*4f64*/ 	.byte	0x04, 0x1c
        /*4f66*/ 	.short	(.L_39 - .L_38)


	//   ....[0]....
.L_38:
        /*4f68*/ 	.word	0x000272c0


	//   ....[1]....
        /*4f6c*/ 	.word	0x000272e0


	//----- nvinfo : EIATTR_REQNTID
	.align		4
.L_39:
        /*4f70*/ 	.byte	0x04, 0x10
        /*4f72*/ 	.short	(.L_41 - .L_40)
.L_40:
        /*4f74*/ 	.word	0x00000080
        /*4f78*/ 	.word	0x00000001
        /*4f7c*/ 	.word	0x00000001


	//----- nvinfo : EIATTR_CBANK_PARAM_SIZE
	.align		4
.L_41:
        /*4f80*/ 	.byte	0x03, 0x19
        /*4f82*/ 	.short	0x0050


	//----- nvinfo : EIATTR_PARAM_CBANK
	.align		4
        /*4f84*/ 	.byte	0x04, 0x0a
        /*4f86*/ 	.short	(.L_43 - .L_42)
	.align		4
.L_42:
        /*4f88*/ 	.word	index@(.nv.constant0.matmul_kernel)
        /*4f8c*/ 	.short	0x0210
        /*4f8e*/ 	.short	0x0050


	//----- nvinfo : EIATTR_SW_WAR
	.align		4
.L_43:
        /*4f90*/ 	.byte	0x04, 0x36
        /*4f92*/ 	.short	(.L_45 - .L_44)
.L_44:
        /*4f94*/ 	.word	0x00000008
.L_45:


//--------------------- .nv.callgraph             --------------------------
	.section	.nv.callgraph,"",@"SHT_CUDA_CALLGRAPH"
	.align	4
	.sectionentsize	8
	.align		4
        /*0000*/ 	.word	0x00000000
	.align		4
        /*0004*/ 	.word	0xffffffff
	.align		4
        /*0008*/ 	.word	0x00000000
	.align		4
        /*000c*/ 	.word	0xfffffffe
	.align		4
        /*0010*/ 	.word	0x00000000
	.align		4
        /*0014*/ 	.word	0xfffffffd
	.align		4
        /*0018*/ 	.word	0x00000000
	.align		4
        /*001c*/ 	.word	0xfffffffc


//--------------------- .text.matmul_kernel       --------------------------
	.section	.text.matmul_kernel,"ax",@progbits
	.align	128
        .global         matmul_kernel
        .type           matmul_kernel,@function
        .size           matmul_kernel,(.L_x_3 - matmul_kernel)
        .other          matmul_kernel,@"STO_CUDA_ENTRY STV_DEFAULT"
matmul_kernel:
.text.matmul_kernel:
[----:B------:R-:W1:Y:S08]  /*0000*/  LDC R1, c[0x0][0x28] ;  /* 0x00000a00ff017b82 */ /* 0x000e700000000800 */
[----:B------:R-:W2:Y:S01]  /*0010*/  LDC.64 R2, c[0x0][0x228] ;  /* 0x00008a00ff027b82 */ /* 0x000ea20000000a00 */
[----:B-1----:R-:W-:Y:S01]  /*0020*/  VIADD R1, R1, 0xfffff340 ;  /* 0xfffff34001017836 */ /* 0x002fe20000000000 */
[----:B------:R-:W1:Y:S01]  /*0030*/  S2R R5, SR_CTAID.X ;  /* 0x0000000000057919 */ /* 0x000e620000002500 */
[----:B------:R-:W-:-:S05]  /*0040*/  ULDC.64 UR4, c[0x0][0x218] ;  /* 0x0000860000047ab9 */ /* 0x000fca0000000a00 */
[----:B------:R-:W3:Y:S01]  /*0050*/  LDC.64 R184, c[0x0][0x238] ;  /* 0x00008e00ffb87b82 */ /* 0x000ee20000000a00 */
[----:B--2---:R-:W-:Y:S01]  /*0060*/  IMAD.MOV.U32 R153, RZ, RZ, R3 ;  /* 0x000000ffff997224 */ /* 0x004fe200078e0003 */
[----:B------:R2:W-:Y:S01]  /*0070*/  STL.64 [R1+0x650], R2 ;  /* 0x0006500201007387 */ /* 0x0005e20000100a00 */
[----:B------:R-:W-:Y:S02]  /*0080*/  IMAD.MOV.U32 R154, RZ, RZ, R2 ;  /* 0x000000ffff9a7224 */ /* 0x000fe400078e0002 */
[----:B------:R-:W-:-:S03]  /*0090*/  VIADD R0, R153, 0x7f ;  /* 0x0000007f99007836 */ /* 0x000fc60000000000 */
[----:B------:R-:W-:Y:S01]  /*00a0*/  STL [R1+0xc98], R154 ;  /* 0x000c989a01007387 */ /* 0x000fe20000100800 */
[----:B-1----:R-:W-:Y:S02]  /*00b0*/  IABS R8, R5 ;  /* 0x0000000500087213 */ /* 0x002fe40000000000 */
[----:B--2---:R-:W-:-:S04]  /*00c0*/  SHF.R.S32.HI R3, RZ, 0x1f, R0 ;  /* 0x0000001fff037819 */ /* 0x004fc80000011400 */
[----:B------:R-:W-:-:S04]  /*00d0*/  LEA.HI R3, R3, R0, RZ, 0x7 ;  /* 0x0000000003037211 */ /* 0x000fc800078f38ff */
[----:B------:R-:W-:-:S05]  /*00e0*/  SHF.R.S32.HI R3, RZ, 0x7, R3 ;  /* 0x00000007ff037819 */ /* 0x000fca0000011403 */
[----:B------:R-:W-:-:S05]  /*00f0*/  IMAD.SHL.U32 R4, R3, 0x4, RZ ;  /* 0x0000000403047824 */ /* 0x000fca00078e00ff */
[-C--:B------:R-:W-:Y:S02]  /*0100*/  IABS R7, R4.reuse ;  /* 0x0000000400077213 */ /* 0x080fe40000000000 */
[----:B------:R-:W-:Y:S02]  /*0110*/  IABS R10, R4 ;  /* 0x00000004000a7213 */ /* 0x000fe40000000000 */
[----:B------:R-:W1:Y:S08]  /*0120*/  I2F.RP R0, R7 ;  /* 0x0000000700007306 */ /* 0x000e700000209400 */
[----:B-1----:R-:W1:Y:S02]  /*0130*/  MUFU.RCP R0, R0 ;  /* 0x0000000000007308 */ /* 0x002e640000001000 */
[----:B-1----:R-:W-:-:S02]  /*0140*/  VIADD R2, R0, 0xffffffe ;  /* 0x0ffffffe00027836 */ /* 0x002fc40000000000 */
[----:B------:R-:W-:-:S04]  /*0150*/  IMAD.MOV R0, RZ, RZ, -R10 ;  /* 0x000000ffff007224 */ /* 0x000fc800078e0a0a */
[----:B------:R1:W2:Y:S02]  /*0160*/  F2I.FTZ.U32.TRUNC.NTZ R3, R2 ;  /* 0x0000000200037305 */ /* 0x0002a4000021f000 */
[----:B-1----:R-:W-:Y:S02]  /*0170*/  IMAD.MOV.U32 R2, RZ, RZ, RZ ;  /* 0x000000ffff027224 */ /* 0x002fe400078e00ff */
[----:B--2---:R-:W-:-:S04]  /*0180*/  IMAD.MOV R6, RZ, RZ, -R3 ;  /* 0x000000ffff067224 */ /* 0x004fc800078e0a03 */
[----:B------:R-:W-:Y:S02]  /*0190*/  IMAD R9, R6, R7, RZ ;  /* 0x0000000706097224 */ /* 0x000fe400078e02ff */
[----:B------:R-:W-:Y:S02]  /*01a0*/  IMAD.MOV.U32 R6, RZ, RZ, R8 ;  /* 0x000000ffff067224 */ /* 0x000fe400078e0008 */
[----:B------:R-:W-:-:S06]  /*01b0*/  IMAD.HI.U32 R3, R3, R9, R2 ;  /* 0x0000000903037227 */ /* 0x000fcc00078e0002 */
[----:B------:R-:W-:-:S04]  /*01c0*/  IMAD.HI.U32 R3, R3, R6, RZ ;  /* 0x0000000603037227 */ /* 0x000fc800078e00ff */
[----:B------:R-:W-:-:S05]  /*01d0*/  IMAD R0, R3, R0, R6 ;  /* 0x0000000003007224 */ /* 0x000fca00078e0206 */
[----:B------:R-:W-:-:S13]  /*01e0*/  ISETP.GT.U32.AND P1, PT, R7, R0, PT ;  /* 0x000000000700720c */ /* 0x000fda0003f24070 */
[----:B------:R-:W-:Y:S02]  /*01f0*/  @!P1 IMAD.IADD R0, R0, 0x1, -R7 ;  /* 0x0000000100009824 */ /* 0x000fe400078e0a07 */
[----:B------:R-:W-:Y:S01]  /*0200*/  @!P1 VIADD R3, R3, 0x1 ;  /* 0x0000000103039836 */ /* 0x000fe20000000000 */
[----:B------:R-:W-:Y:S02]  /*0210*/  ISETP.NE.AND P1, PT, R4, RZ, PT ;  /* 0x000000ff0400720c */ /* 0x000fe40003f25270 */
[----:B------:R-:W-:Y:S02]  /*0220*/  ISETP.GE.U32.AND P0, PT, R0, R7, PT ;  /* 0x000000070000720c */ /* 0x000fe40003f06070 */
[----:B------:R-:W-:Y:S02]  /*0230*/  LOP3.LUT R0, R5, R4, RZ, 0x3c, !PT ;  /* 0x0000000405007212 */ /* 0x000fe400078e3cff */
[----:B------:R-:W-:Y:S02]  /*0240*/  IABS R7, R153 ;  /* 0x0000009900077213 */ /* 0x000fe40000000000 */
[----:B------:R-:W-:Y:S01]  /*0250*/  ISETP.GE.AND P2, PT, R0, RZ, PT ;  /* 0x000000ff0000720c */ /* 0x000fe20003f46270 */
[----:B------:R-:W-:-:S06]  /*0260*/  VIADD R0, R154, 0x7f ;  /* 0x0000007f9a007836 */ /* 0x000fcc0000000000 */
[----:B------:R-:W-:-:S05]  /*0270*/  @P0 IADD3 R3, R3, 0x1, RZ ;  /* 0x0000000103030810 */ /* 0x000fca0007ffe0ff */
[----:B------:R-:W-:Y:S01]  /*0280*/  IMAD.MOV.U32 R2, RZ, RZ, R3 ;  /* 0x000000ffff027224 */ /* 0x000fe200078e0003 */
[----:B------:R-:W-:-:S03]  /*0290*/  SHF.R.S32.HI R3, RZ, 0x1f, R0 ;  /* 0x0000001fff037819 */ /* 0x000fc60000011400 */
[----:B------:R-:W-:Y:S01]  /*02a0*/  @!P2 IMAD.MOV R2, RZ, RZ, -R2 ;  /* 0x000000ffff02a224 */ /* 0x000fe200078e0a02 */
[----:B------:R-:W-:Y:S02]  /*02b0*/  @!P1 LOP3.LUT R2, RZ, R4, RZ, 0x33, !PT ;  /* 0x00000004ff029212 */ /* 0x000fe400078e33ff */
[----:B------:R-:W-:-:S03]  /*02c0*/  LEA.HI R3, R3, R0, RZ, 0x7 ;  /* 0x0000000003037211 */ /* 0x000fc600078f38ff */
[----:B------:R-:W-:Y:S02]  /*02d0*/  IMAD.SHL.U32 R10, R2, 0x4, RZ ;  /* 0x00000004020a7824 */ /* 0x000fe400078e00ff */
[----:B------:R-:W-:-:S03]  /*02e0*/  IMAD.MOV R2, RZ, RZ, -R2 ;  /* 0x000000ffff027224 */ /* 0x000fc600078e0a02 */
[----:B------:R-:W-:Y:S01]  /*02f0*/  LEA.HI.SX32 R3, R3, -R10, 0x19 ;  /* 0x8000000a03037211 */ /* 0x000fe200078fcaff */
[----:B------:R-:W-:Y:S02]  /*0300*/  IMAD R11, R4, R2, R5 ;  /* 0x00000002040b7224 */ /* 0x000fe400078e0205 */
[----:B------:R-:W-:Y:S01]  /*0310*/  IMAD.MOV.U32 R2, RZ, RZ, RZ ;  /* 0x000000ffff027224 */ /* 0x000fe200078e00ff */
[----:B------:R-:W-:Y:S02]  /*0320*/  VIMNMX R8, R3, 0x4, PT ;  /* 0x0000000403087848 */ /* 0x000fe40003fe0100 */
[----:B------:R-:W-:Y:S02]  /*0330*/  IABS R4, R11 ;  /* 0x0000000b00047213 */ /* 0x000fe40000000000 */
[----:B------:R-:W-:-:S04]  /*0340*/  IABS R9, R8 ;  /* 0x0000000800097213 */ /* 0x000fc80000000000 */
[----:B------:R-:W1:Y:S08]  /*0350*/  I2F.RP R0, R9 ;  /* 0x0000000900007306 */ /* 0x000e700000209400 */
[----:B-1----:R-:W1:Y:S02]  /*0360*/  MUFU.RCP R0, R0 ;  /* 0x0000000000007308 */ /* 0x002e640000001000 */
[----:B-1----:R-:W-:-:S06]  /*0370*/  VIADD R3, R0, 0xffffffe ;  /* 0x0ffffffe00037836 */ /* 0x002fcc0000000000 */
[----:B------:R-:W1:Y:S02]  /*0380*/  F2I.FTZ.U32.TRUNC.NTZ R3, R3 ;  /* 0x0000000300037305 */ /* 0x000e64000021f000 */
[----:B-1----:R-:W-:-:S04]  /*0390*/  IMAD.MOV R6, RZ, RZ, -R3 ;  /* 0x000000ffff067224 */ /* 0x002fc800078e0a03 */
[----:B------:R-:W-:Y:S01]  /*03a0*/  IMAD R5, R6, R9, RZ ;  /* 0x0000000906057224 */ /* 0x000fe200078e02ff */
[----:B------:R-:W-:-:S03]  /*03b0*/  IABS R6, R8 ;  /* 0x0000000800067213 */ /* 0x000fc60000000000 */
[----:B------:R-:W-:-:S04]  /*03c0*/  IMAD.HI.U32 R2, R3, R5, R2 ;  /* 0x0000000503027227 */ /* 0x000fc800078e0002 */
[----:B------:R-:W-:Y:S02]  /*03d0*/  IMAD.MOV.U32 R5, RZ, RZ, R7 ;  /* 0x000000ffff057224 */ /* 0x000fe400078e0007 */
[----:B------:R-:W-:Y:S01]  /*03e0*/  IMAD.MOV.U32 R3, RZ, RZ, R4 ;  /* 0x000000ffff037224 */ /* 0x000fe200078e0004 */
[----:B------:R-:W-:Y:S01]  /*03f0*/  IABS R4, R154 ;  /* 0x0000009a00047213 */ /* 0x000fe20000000000 */
[----:B------:R-:W1:Y:S01]  /*0400*/  I2F.RP R7, R5 ;  /* 0x0000000500077306 */ /* 0x000e620000209400 */
[----:B------:R-:W-:Y:S02]  /*0410*/  IMAD.MOV R0, RZ, RZ, -R6 ;  /* 0x000000ffff007224 */ /* 0x000fe400078e0a06 */
[----:B------:R-:W-:-:S04]  /*0420*/  IMAD.HI.U32 R2, R2, R3, RZ ;  /* 0x0000000302027227 */ /* 0x000fc800078e00ff */
[----:B------:R-:W-:Y:S01]  /*0430*/  IMAD R0, R2, R0, R3 ;  /* 0x0000000002007224 */ /* 0x000fe200078e0203 */
[----:B------:R-:W2:Y:S04]  /*0440*/  I2F.RP R6, R4 ;  /* 0x0000000400067306 */ /* 0x000ea80000209400 */
[----:B------:R-:W-:-:S04]  /*0450*/  ISETP.GT.U32.AND P1, PT, R9, R0, PT ;  /* 0x000000000900720c */ /* 0x000fc80003f24070 */
[----:B-1----:R-:W1:Y:S08]  /*0460*/  MUFU.RCP R7, R7 ;  /* 0x0000000700077308 */ /* 0x002e700000001000 */
[----:B--2---:R-:W2:Y:S01]  /*0470*/  MUFU.RCP R6, R6 ;  /* 0x0000000600067308 */ /* 0x004ea20000001000 */
[----:B------:R-:W-:Y:S02]  /*0480*/  @!P1 IMAD.IADD R0, R0, 0x1, -R9 ;  /* 0x0000000100009824 */ /* 0x000fe400078e0a09 */
[----:B------:R-:W-:Y:S01]  /*0490*/  @!P1 VIADD R2, R2, 0x1 ;  /* 0x0000000102029836 */ /* 0x000fe20000000000 */
[----:B------:R-:W-:-:S02]  /*04a0*/  ISETP.NE.AND P1, PT, R8, RZ, PT ;  /* 0x000000ff0800720c */ /* 0x000fc40003f25270 */
[----:B------:R-:W-:Y:S02]  /*04b0*/  ISETP.GE.U32.AND P0, PT, R0, R9, PT ;  /* 0x000000090000720c */ /* 0x000fe40003f06070 */
[----:B------:R-:W-:Y:S02]  /*04c0*/  LOP3.LUT R0, R11, R8, RZ, 0x3c, !PT ;  /* 0x000000080b007212 */ /* 0x000fe400078e3cff */
[----:B-1----:R-:W-:Y:S02]  /*04d0*/  IADD3 R3, R7, 0xffffffe, RZ ;  /* 0x0ffffffe07037810 */ /* 0x002fe40007ffe0ff */
[----:B------:R-:W-:-:S04]  /*04e0*/  ISETP.GE.AND P2, PT, R0, RZ, PT ;  /* 0x000000ff0000720c */ /* 0x000fc80003f46270 */
[----:B------:R-:W1:Y:S01]  /*04f0*/  F2I.FTZ.U32.TRUNC.NTZ R3, R3 ;  /* 0x0000000300037305 */ /* 0x000e62000021f000 */
[----:B--2---:R-:W-:Y:S02]  /*0500*/  VIADD R7, R6, 0xffffffe ;  /* 0x0ffffffe06077836 */ /* 0x004fe40000000000 */
[----:B------:R-:W-:-:S04]  /*0510*/  @P0 VIADD R2, R2, 0x1 ;  /* 0x0000000102020836 */ /* 0x000fc80000000000 */
[----:B------:R-:W-:Y:S01]  /*0520*/  IMAD.MOV.U32 R12, RZ, RZ, R2 ;  /* 0x000000ffff0c7224 */ /* 0x000fe200078e0002 */
[----:B------:R-:W2:Y:S03]  /*0530*/  F2I.FTZ.U32.TRUNC.NTZ R7, R7 ;  /* 0x0000000700077305 */ /* 0x000ea6000021f000 */
[----:B------:R-:W-:Y:S01]  /*0540*/  @!P2 IMAD.MOV R12, RZ, RZ, -R12 ;  /* 0x000000ffff0ca224 */ /* 0x000fe200078e0a0c */
[----:B------:R-:W-:Y:S01]  /*0550*/  @!P1 LOP3.LUT R12, RZ, R8, RZ, 0x33, !PT ;  /* 0x00000008ff0c9212 */ /* 0x000fe200078e33ff */
[----:B-1----:R-:W-:-:S04]  /*0560*/  IMAD.MOV R2, RZ, RZ, -R3 ;  /* 0x000000ffff027224 */ /* 0x002fc800078e0a03 */
[----:B------:R-:W-:Y:S02]  /*0570*/  IMAD.SHL.U32 R0, R12, 0x80, RZ ;  /* 0x000000800c007824 */ /* 0x000fe400078e00ff */
[----:B------:R-:W-:Y:S02]  /*0580*/  IMAD R9, R2, R5, RZ ;  /* 0x0000000502097224 */ /* 0x000fe400078e02ff */
[----:B------:R-:W-:Y:S01]  /*0590*/  IMAD.MOV.U32 R2, RZ, RZ, RZ ;  /* 0x000000ffff027224 */ /* 0x000fe200078e00ff */
[----:B------:R-:W-:Y:S01]  /*05a0*/  IABS R136, R0 ;  /* 0x0000000000887213 */ /* 0x000fe20000000000 */
[----:B--2---:R-:W-:Y:S01]  /*05b0*/  IMAD.MOV R6, RZ, RZ, -R7 ;  /* 0x000000ffff067224 */ /* 0x004fe200078e0a07 */
[C---:B------:R-:W-:Y:S01]  /*05c0*/  IADD3 R18, R0.reuse, 0x6, RZ ;  /* 0x0000000600127810 */ /* 0x040fe20007ffe0ff */
[----:B------:R-:W-:Y:S01]  /*05d0*/  IMAD.HI.U32 R2, R3, R9, R2 ;  /* 0x0000000903027227 */ /* 0x000fe200078e0002 */
[C---:B------:R-:W-:Y:S02]  /*05e0*/  IADD3 R250, R0.reuse, 0x21, RZ ;  /* 0x0000002100fa7810 */ /* 0x040fe40007ffe0ff */
[----:B------:R-:W-:Y:S01]  /*05f0*/  IABS R129, R18 ;  /* 0x0000001200817213 */ /* 0x000fe20000000000 */
[----:B------:R-:W-:Y:S01]  /*0600*/  IMAD.MOV.U32 R9, RZ, RZ, R6 ;  /* 0x000000ffff097224 */ /* 0x000fe200078e0006 */
[----:B------:R-:W-:Y:S01]  /*0610*/  IABS R102, R250 ;  /* 0x000000fa00667213 */ /* 0x000fe20000000000 */
[----:B------:R-:W-:Y:S01]  /*0620*/  IMAD.MOV R3, RZ, RZ, -R12 ;  /* 0x000000ffff037224 */ /* 0x000fe200078e0a0c */
[C---:B------:R-:W-:Y:S01]  /*0630*/  IADD3 R244, R0.reuse, 0x27, RZ ;  /* 0x0000002700f47810 */ /* 0x040fe20007ffe0ff */
[C---:B------:R-:W-:Y:S01]  /*0640*/  VIADD R15, R0.reuse, 0x7f ;  /* 0x0000007f000f7836 */ /* 0x040fe20000000000 */
[----:B------:R-:W-:Y:S01]  /*0650*/  IADD3 R233, R0, 0x32, RZ ;  /* 0x0000003200e97810 */ /* 0x000fe20007ffe0ff */
[----:B------:R-:W-:Y:S01]  /*0660*/  IMAD.HI.U32 R6, R2, R136, RZ ;  /* 0x0000008802067227 */ /* 0x000fe200078e00ff */
[----:B------:R-:W-:-:S02]  /*0670*/  IABS R96, R244 ;  /* 0x000000f400607213 */ /* 0x000fc40000000000 */
[----:B------:R-:W-:Y:S01]  /*0680*/  STL [R1+0x984], R15 ;  /* 0x0009840f01007387 */ /* 0x000fe20000100800 */
[C---:B------:R-:W-:Y:S01]  /*0690*/  VIADD R17, R0.reuse, 0x2 ;  /* 0x0000000200117836 */ /* 0x040fe20000000000 */
[----:B------:R-:W-:Y:S01]  /*06a0*/  IABS R135, R15 ;  /* 0x0000000f00877213 */ /* 0x000fe20000000000 */
[C---:B------:R-:W-:Y:S01]  /*06b0*/  VIADD R13, R0.reuse, 0x1 ;  /* 0x00000001000d7836 */ /* 0x040fe20000000000 */
[----:B------:R-:W-:Y:S01]  /*06c0*/  IABS R85, R233 ;  /* 0x000000e900557213 */ /* 0x000fe20000000000 */
[----:B------:R-:W-:Y:S01]  /*06d0*/  VIADD R16, R0, 0x3 ;  /* 0x0000000300107836 */ /* 0x000fe20000000000 */
[----:B------:R1:W-:Y:S01]  /*06e0*/  STL [R1+0x9f0], R17 ;  /* 0x0009f01101007387 */ /* 0x0003e20000100800 */
[----:B------:R-:W-:Y:S01]  /*06f0*/  IMAD R3, R8, R3, R11 ;  /* 0x0000000308037224 */ /* 0x000fe200078e020b */
[----:B------:R-:W-:Y:S01]  /*0700*/  IABS R134, R13 ;  /* 0x0000000d00867213 */ /* 0x000fe20000000000 */
[C---:B------:R-:W-:Y:S01]  /*0710*/  VIADD R14, R0.reuse, 0x4 ;  /* 0x00000004000e7836 */ /* 0x040fe20000000000 */
[----:B------:R-:W-:Y:S01]  /*0720*/  STL [R1+0x9f4], R13 ;  /* 0x0009f40d01007387 */ /* 0x000fe20000100800 */
[----:B------:R-:W-:Y:S01]  /*0730*/  IMAD.MOV R8, RZ, RZ, -R6 ;  /* 0x000000ffff087224 */ /* 0x000fe200078e0a06 */
[----:B------:R-:W-:Y:S01]  /*0740*/  MOV R6, RZ ;  /* 0x000000ff00067202 */ /* 0x000fe20000000f00 */
[----:B------:R-:W-:Y:S01]  /*0750*/  IMAD R9, R9, R4, RZ ;  /* 0x0000000409097224 */ /* 0x000fe200078e02ff */
[----:B------:R-:W-:Y:S01]  /*0760*/  IABS R132, R16 ;  /* 0x0000001000847213 */ /* 0x000fe20000000000 */
[----:B------:R-:W-:Y:S01]  /*0770*/  STL [R1+0x9ec], R16 ;  /* 0x0009ec1001007387 */ /* 0x000fe20000100800 */
[----:B------:R-:W-:Y:S01]  /*0780*/  IABS R131, R14 ;  /* 0x0000000e00837213 */ /* 0x000fe20000000000 */
[----:B------:R-:W-:Y:S01]  /*0790*/  IMAD.HI.U32 R6, R7, R9, R6 ;  /* 0x0000000907067227 */ /* 0x000fe200078e0006 */
[----:B------:R-:W-:Y:S01]  /*07a0*/  IABS R133, R17 ;  /* 0x0000001100857213 */ /* 0x000fe20000000000 */
[----:B------:R2:W-:Y:S01]  /*07b0*/  STL [R1+0x9e8], R14 ;  /* 0x0009e80e01007387 */ /* 0x0005e20000100800 */
[----:B------:R-:W-:Y:S01]  /*07c0*/  IADD3 R225, R0, 0x3a, RZ ;  /* 0x0000003a00e17810 */ /* 0x000fe20007ffe0ff */
[----:B------:R-:W-:Y:S01]  /*07d0*/  IMAD.HI.U32 R11, R2, R135, RZ ;  /* 0x00000087020b7227 */ /* 0x000fe200078e00ff */
[----:B------:R-:W-:-:S02]  /*07e0*/  IADD3 R206, R0, 0x4d, RZ ;  /* 0x0000004d00ce7810 */ /* 0x000fc40007ffe0ff */
[----:B------:R-:W-:Y:S01]  /*07f0*/  IABS R77, R225 ;  /* 0x000000e1004d7213 */ /* 0x000fe20000000000 */
[C---:B------:R-:W-:Y:S01]  /*0800*/  VIADD R19, R0.reuse, 0x5 ;  /* 0x0000000500137836 */ /* 0x040fe20000000000 */
[----:B------:R-:W-:Y:S01]  /*0810*/  IABS R58, R206 ;  /* 0x000000ce003a7213 */ /* 0x000fe20000000000 */
[C---:B-1----:R-:W-:Y:S01]  /*0820*/  VIADD R17, R0.reuse, 0x7 ;  /* 0x0000000700117836 */ /* 0x042fe20000000000 */
[C---:B------:R-:W-:Y:S01]  /*0830*/  IADD3 R187, R0.reuse, 0x60, RZ ;  /* 0x0000006000bb7810 */ /* 0x040fe20007ffe0ff */
[----:B--2---:R-:W-:Y:S01]  /*0840*/  VIADD R14, R0, 0x9 ;  /* 0x00000009000e7836 */ /* 0x004fe20000000000 */
[----:B------:R-:W-:Y:S01]  /*0850*/  STL [R1+0xa80], R19 ;  /* 0x000a801301007387 */ /* 0x000fe20000100800 */
[C---:B------:R-:W-:Y:S01]  /*0860*/  IMAD.HI.U32 R9, R2.reuse, R132, RZ ;  /* 0x0000008402097227 */ /* 0x040fe200078e00ff */
[----:B------:R-:W-:Y:S02]  /*0870*/  IABS R128, R17 ;  /* 0x0000001100807213 */ /* 0x000fe40000000000 */
[----:B------:R-:W-:Y:S01]  /*0880*/  IABS R126, R14 ;  /* 0x0000000e007e7213 */ /* 0x000fe20000000000 */
[----:B------:R-:W-:Y:S01]  /*0890*/  IMAD.HI.U32 R7, R2, R134, RZ ;  /* 0x0000008602077227 */ /* 0x000fe200078e00ff */
[----:B------:R-:W-:Y:S01]  /*08a0*/  STL [R1+0xa88], R18 ;  /* 0x000a881201007387 */ /* 0x000fe20000100800 */
[----:B------:R-:W-:-:S02]  /*08b0*/  IABS R130, R19 ;  /* 0x0000001300827213 */ /* 0x000fc40000000000 */
[C---:B------:R-:W-:Y:S01]  /*08c0*/  VIADD R16, R0.reuse, 0x8 ;  /* 0x0000000800107836 */ /* 0x040fe20000000000 */
[----:B------:R-:W-:Y:S01]  /*08d0*/  STL [R1+0xa90], R17 ;  /* 0x000a901101007387 */ /* 0x000fe20000100800 */
[----:B------:R-:W-:Y:S01]  /*08e0*/  IMAD.MOV R12, RZ, RZ, -R11 ;  /* 0x000000ffff0c7224 */ /* 0x000fe200078e0a0b */
[----:B------:R-:W-:Y:S01]  /*08f0*/  IABS R39, R187 ;  /* 0x000000bb00277213 */ /* 0x000fe20000000000 */
[----:B------:R-:W-:Y:S01]  /*0900*/  IMAD.MOV R9, RZ, RZ, -R9 ;  /* 0x000000ffff097224 */ /* 0x000fe200078e0a09 */
[----:B------:R1:W-:Y:S01]  /*0910*/  STL [R1+0xa94], R16 ;  /* 0x000a941001007387 */ /* 0x0003e20000100800 */
[----:B------:R-:W-:Y:S01]  /*0920*/  IMAD.MOV R7, RZ, RZ, -R7 ;  /* 0x000000ffff077224 */ /* 0x000fe200078e0a07 */
[----:B------:R-:W-:Y:S01]  /*0930*/  IABS R127, R16 ;  /* 0x00000010007f7213 */ /* 0x000fe20000000000 */
[C---:B------:R-:W-:Y:S01]  /*0940*/  IMAD R135, R5.reuse, R12, R135 ;  /* 0x0000000c05877224 */ /* 0x040fe200078e0287 */
[----:B------:R-:W-:Y:S01]  /*0950*/  IADD3 R12, R0, 0xe, RZ ;  /* 0x0000000e000c7810 */ /* 0x000fe20007ffe0ff */
[----:B------:R-:W-:Y:S01]  /*0960*/  IMAD R132, R5, R9, R132 ;  /* 0x0000000905847224 */ /* 0x000fe200078e0284 */
[----:B------:R2:W-:Y:S01]  /*0970*/  STL [R1+0xa98], R14 ;  /* 0x000a980e01007387 */ /* 0x0005e20000100800 */
[----:B------:R-:W-:Y:S01]  /*0980*/  IMAD.HI.U32 R11, R2, R126, RZ ;  /* 0x0000007e020b7227 */ /* 0x000fe200078e00ff */
[----:B------:R-:W-:-:S02]  /*0990*/  IABS R121, R12 ;  /* 0x0000000c00797213 */ /* 0x000fc40000000000 */
[C---:B------:R-:W-:Y:S01]  /*09a0*/  ISETP.GT.U32.AND P5, PT, R5.reuse, R135, PT ;  /* 0x000000870500720c */ /* 0x040fe20003fa4070 */
[C---:B-1----:R-:W-:Y:S01]  /*09b0*/  VIADD R16, R0.reuse, 0xc ;  /* 0x0000000c00107836 */ /* 0x042fe20000000000 */
[C---:B------:R-:W-:Y:S01]  /*09c0*/  ISETP.GT.U32.AND P2, PT, R5.reuse, R132, PT ;  /* 0x000000840500720c */ /* 0x040fe20003f44070 */
[C---:B------:R-:W-:Y:S01]  /*09d0*/  IMAD R134, R5.reuse, R7, R134 ;  /* 0x0000000705867224 */ /* 0x040fe200078e0286 */
[----:B------:R-:W-:Y:S01]  /*09e0*/  IADD3 R177, R0, 0x68, RZ ;  /* 0x0000006800b17810 */ /* 0x000fe20007ffe0ff */
[----:B------:R-:W-:Y:S01]  /*09f0*/  IMAD.HI.U32 R9, R2, R128, RZ ;  /* 0x0000008002097227 */ /* 0x000fe200078e00ff */
[----:B------:R-:W-:Y:S02]  /*0a00*/  IABS R123, R16 ;  /* 0x00000010007b7213 */ /* 0x000fe40000000000 */
[----:B------:R-:W-:Y:S01]  /*0a10*/  ISETP.GT.U32.AND P3, PT, R5, R134, PT ;  /* 0x000000860500720c */ /* 0x000fe20003f64070 */
[----:B------:R-:W-:Y:S01]  /*0a20*/  VIADD R18, R0, 0xa ;  /* 0x0000000a00127836 */ /* 0x000fe20000000000 */
[----:B------:R-:W-:Y:S01]  /*0a30*/  IABS R24, R177 ;  /* 0x000000b100187213 */ /* 0x000fe20000000000 */
[----:B------:R-:W-:Y:S01]  /*0a40*/  IMAD.HI.U32 R7, R2, R130, RZ ;  /* 0x0000008202077227 */ /* 0x000fe200078e00ff */
[----:B------:R-:W-:-:S02]  /*0a50*/  IADD3 R166, R0, 0x73, RZ ;  /* 0x0000007300a67810 */ /* 0x000fc40007ffe0ff */
[----:B------:R-:W-:Y:S01]  /*0a60*/  IABS R125, R18 ;  /* 0x00000012007d7213 */ /* 0x000fe20000000000 */
[C---:B------:R-:W-:Y:S01]  /*0a70*/  VIADD R17, R0.reuse, 0xb ;  /* 0x0000000b00117836 */ /* 0x040fe20000000000 */
[----:B------:R1:W-:Y:S01]  /*0a80*/  STL [R1+0xaa0], R18 ;  /* 0x000aa01201007387 */ /* 0x0003e20000100800 */
[----:B------:R-:W-:Y:S01]  /*0a90*/  IMAD.MOV R11, RZ, RZ, -R11 ;  /* 0x000000ffff0b7224 */ /* 0x000fe200078e0a0b */
[C---:B------:R-:W-:Y:S01]  /*0aa0*/  IADD3 R158, R0.reuse, 0x7b, RZ ;  /* 0x0000007b009e7810 */ /* 0x040fe20007ffe0ff */
[----:B------:R-:W-:Y:S01]  /*0ab0*/  IMAD.MOV R9, RZ, RZ, -R9 ;  /* 0x000000ffff097224 */ /* 0x000fe200078e0a09 */
[----:B------:R-:W-:Y:S01]  /*0ac0*/  STL [R1+0xaa8], R17 ;  /* 0x000aa81101007387 */ /* 0x000fe20000100800 */
[C---:B--2---:R-:W-:Y:S01]  /*0ad0*/  VIADD R14, R0.reuse, 0xd ;  /* 0x0000000d000e7836 */ /* 0x044fe20000000000 */
[----:B------:R-:W-:Y:S01]  /*0ae0*/  IABS R124, R17 ;  /* 0x00000011007c7213 */ /* 0x000fe20000000000 */
[----:B------:R-:W-:Y:S01]  /*0af0*/  IMAD.MOV R7, RZ, RZ, -R7 ;  /* 0x000000ffff077224 */ /* 0x000fe200078e0a07 */
[----:B------:R-:W-:Y:S01]  /*0b00*/  STL [R1+0xaac], R16 ;  /* 0x000aac1001007387 */ /* 0x000fe20000100800 */
[C---:B------:R-:W-:Y:S01]  /*0b10*/  VIADD R21, R0.reuse, 0xf ;  /* 0x0000000f00157836 */ /* 0x040fe20000000000 */
[----:B------:R-:W-:Y:S01]  /*0b20*/  IABS R122, R14 ;  /* 0x0000000e007a7213 */ /* 0x000fe20000000000 */
[C---:B------:R-:W-:Y:S01]  /*0b30*/  IMAD R126, R5.reuse, R11, R126 ;  /* 0x0000000b057e7224 */ /* 0x040fe200078e027e */
[----:B------:R-:W-:Y:S01]  /*0b40*/  STL [R1+0xab0], R14 ;  /* 0x000ab00e01007387 */ /* 0x000fe20000100800 */
[----:B------:R-:W-:Y:S01]  /*0b50*/  VIADD R20, R0, 0x10 ;  /* 0x0000001000147836 */ /* 0x000fe20000000000 */
[----:B------:R-:W-:Y:S01]  /*0b60*/  IABS R120, R21 ;  /* 0x0000001500787213 */ /* 0x000fe20000000000 */
[----:B------:R-:W-:Y:S01]  /*0b70*/  IMAD R128, R5, R9, R128 ;  /* 0x0000000905807224 */ /* 0x000fe200078e0280 */
[----:B------:R-:W-:Y:S01]  /*0b80*/  STL [R1+0xab8], R12 ;  /* 0x000ab80c01007387 */ /* 0x000fe20000100800 */
[----:B------:R-:W-:Y:S01]  /*0b90*/  IMAD.HI.U32 R11, R2, R121, RZ ;  /* 0x00000079020b7227 */ /* 0x000fe200078e00ff */
[----:B------:R-:W-:-:S02]  /*0ba0*/  IABS R119, R20 ;  /* 0x0000001400777213 */ /* 0x000fc40000000000 */
[----:B------:R2:W-:Y:S01]  /*0bb0*/  STL [R1+0xac4], R21 ;  /* 0x000ac41501007387 */ /* 0x0005e20000100800 */
[----:B------:R-:W-:Y:S02]  /*0bc0*/  VIADD R19, R0, 0x11 ;  /* 0x0000001100137836 */ /* 0x000fe40000000000 */
[C---:B------:R-:W-:Y:S01]  /*0bd0*/  IMAD R130, R5.reuse, R7, R130 ;  /* 0x0000000705827224 */ /* 0x040fe200078e0282 */
[----:B------:R-:W-:Y:S01]  /*0be0*/  STL [R1+0xac0], R20 ;  /* 0x000ac01401007387 */ /* 0x000fe20000100800 */
[----:B------:R-:W-:Y:S01]  /*0bf0*/  IMAD.HI.U32 R9, R2, R123, RZ ;  /* 0x0000007b02097227 */ /* 0x000fe200078e00ff */
[----:B------:R-:W-:Y:S02]  /*0c00*/  IABS R118, R19 ;  /* 0x0000001300767213 */ /* 0x000fe40000000000 */
[----:B------:R-:W-:Y:S01]  /*0c10*/  STL [R1+0xad0], R19 ;  /* 0x000ad01301007387 */ /* 0x000fe20000100800 */
[C---:B-1----:R-:W-:Y:S01]  /*0c20*/  VIADD R18, R0.reuse, 0x12 ;  /* 0x0000001200127836 */ /* 0x042fe20000000000 */
[----:B--2---:R-:W-:Y:S01]  /*0c30*/  IADD3 R21, R0, 0x19, RZ ;  /* 0x0000001900157810 */ /* 0x004fe20007ffe0ff */
[----:B------:R-:W-:Y:S01]  /*0c40*/  IMAD.HI.U32 R7, R2, R125, RZ ;  /* 0x0000007d02077227 */ /* 0x000fe200078e00ff */
[----:B------:R-:W-:-:S02]  /*0c50*/  ISETP.GT.U32.AND P0, PT, R5, R130, PT ;  /* 0x000000820500720c */ /* 0x000fc40003f04070 */
[----:B------:R1:W-:Y:S01]  /*0c60*/  STL [R1+0xacc], R18 ;  /* 0x000acc1201007387 */ /* 0x0003e20000100800 */
[C---:B------:R-:W-:Y:S01]  /*0c70*/  VIADD R17, R0.reuse, 0x13 ;  /* 0x0000001300117836 */ /* 0x040fe20000000000 */
[----:B------:R-:W-:Y:S01]  /*0c80*/  IABS R117, R18 ;  /* 0x0000001200757213 */ /* 0x000fe20000000000 */
[----:B------:R-:W-:Y:S01]  /*0c90*/  IMAD.MOV R16, RZ, RZ, -R11 ;  /* 0x000000ffff107224 */ /* 0x000fe200078e0a0b */
[----:B------:R-:W-:Y:S01]  /*0ca0*/  IABS R110, R21 ;  /* 0x00000015006e7213 */ /* 0x000fe20000000000 */
[----:B------:R-:W-:Y:S01]  /*0cb0*/  IMAD.MOV R14, RZ, RZ, -R9 ;  /* 0x000000ffff0e7224 */ /* 0x000fe200078e0a09 */
[----:B------:R2:W-:Y:S01]  /*0cc0*/  STL [R1+0xad4], R17 ;  /* 0x000ad41101007387 */ /* 0x0005e20000100800 */
[----:B------:R-:W-:Y:S01]  /*0cd0*/  IMAD.MOV R12, RZ, RZ, -R7 ;  /* 0x000000ffff0c7224 */ /* 0x000fe200078e0a07 */
[----:B------:R-:W-:Y:S01]  /*0ce0*/  IABS R116, R17 ;  /* 0x0000001100747213 */ /* 0x000fe20000000000 */
[----:B------:R-:W-:Y:S02]  /*0cf0*/  IMAD R121, R5, R16, R121 ;  /* 0x0000001005797224 */ /* 0x000fe400078e0279 */
[----:B-1----:R-:W-:-:S02]  /*0d00*/  VIADD R18, R0, 0x14 ;  /* 0x0000001400127836 */ /* 0x002fc40000000000 */
[C---:B------:R-:W-:Y:S02]  /*0d10*/  IMAD R123, R5.reuse, R14, R123 ;  /* 0x0000000e057b7224 */ /* 0x040fe400078e027b */
[C---:B------:R-:W-:Y:S01]  /*0d20*/  VIADD R16, R0.reuse, 0x16 ;  /* 0x0000001600107836 */ /* 0x040fe20000000000 */
[----:B------:R1:W-:Y:S01]  /*0d30*/  STL [R1+0xad8], R18 ;  /* 0x000ad81201007387 */ /* 0x0003e20000100800 */
[C---:B--2---:R-:W-:Y:S01]  /*0d40*/  VIADD R17, R0.reuse, 0x15 ;  /* 0x0000001500117836 */ /* 0x044fe20000000000 */
[----:B------:R-:W-:Y:S01]  /*0d50*/  IABS R115, R18 ;  /* 0x0000001200737213 */ /* 0x000fe20000000000 */
[C---:B------:R-:W-:Y:S01]  /*0d60*/  IMAD R125, R5.reuse, R12, R125 ;  /* 0x0000000c057d7224 */ /* 0x040fe200078e027d */
[----:B------:R-:W-:Y:S01]  /*0d70*/  IABS R113, R16 ;  /* 0x0000001000717213 */ /* 0x000fe20000000000 */
[C---:B------:R-:W-:Y:S01]  /*0d80*/  VIADD R14, R0.reuse, 0x17 ;  /* 0x00000017000e7836 */ /* 0x040fe20000000000 */
[----:B------:R2:W-:Y:S01]  /*0d90*/  STL [R1+0xae0], R17 ;  /* 0x000ae01101007387 */ /* 0x0005e20000100800 */
[C---:B------:R-:W-:Y:S01]  /*0da0*/  VIADD R12, R0.reuse, 0x18 ;  /* 0x00000018000c7836 */ /* 0x040fe20000000000 */
[----:B------:R-:W-:Y:S01]  /*0db0*/  IABS R114, R17 ;  /* 0x0000001100727213 */ /* 0x000fe20000000000 */
[C---:B------:R-:W-:Y:S01]  /*0dc0*/  VIADD R20, R0.reuse, 0x1a ;  /* 0x0000001a00147836 */ /* 0x040fe20000000000 */
[----:B------:R-:W-:Y:S01]  /*0dd0*/  STL [R1+0xadc], R16 ;  /* 0x000adc1001007387 */ /* 0x000fe20000100800 */
[C---:B------:R-:W-:Y:S01]  /*0de0*/  VIADD R19, R0.reuse, 0x1b ;  /* 0x0000001b00137836 */ /* 0x040fe20000000000 */
[----:B------:R-:W-:Y:S01]  /*0df0*/  IABS R111, R12 ;  /* 0x0000000c006f7213 */ /* 0x000fe20000000000 */
[C---:B-1----:R-:W-:Y:S01]  /*0e00*/  VIADD R18, R0.reuse, 0x1c ;  /* 0x0000001c00127836 */ /* 0x042fe20000000000 */
[----:B------:R-:W-:Y:S01]  /*0e10*/  STL [R1+0xae8], R14 ;  /* 0x000ae80e01007387 */ /* 0x000fe20000100800 */
[C---:B------:R-:W-:Y:S01]  /*0e20*/  VIADD R154, R0.reuse, 0x1e ;  /* 0x0000001e009a7836 */ /* 0x040fe20000000000 */
[----:B------:R-:W-:Y:S01]  /*0e30*/  IABS R112, R14 ;  /* 0x0000000e00707213 */ /* 0x000fe20000000000 */
[C---:B--2---:R-:W-:Y:S01]  /*0e40*/  VIADD R17, R0.reuse, 0x1d ;  /* 0x0000001d00117836 */ /* 0x044fe20000000000 */
[----:B------:R-:W-:Y:S01]  /*0e50*/  STL [R1+0xaf0], R12 ;  /* 0x000af00c01007387 */ /* 0x000fe20000100800 */
[C---:B------:R-:W-:Y:S01]  /*0e60*/  VIADD R252, R0.reuse, 0x1f ;  /* 0x0000001f00fc7836 */ /* 0x040fe20000000000 */
[----:B------:R-:W-:Y:S01]  /*0e70*/  IABS R109, R20 ;  /* 0x00000014006d7213 */ /* 0x000fe20000000000 */
[C---:B------:R-:W-:Y:S01]  /*0e80*/  VIADD R251, R0.reuse, 0x20 ;  /* 0x0000002000fb7836 */ /* 0x040fe20000000000 */
[----:B------:R-:W-:Y:S01]  /*0e90*/  STL [R1+0xaf8], R21 ;  /* 0x000af81501007387 */ /* 0x000fe20000100800 */
[C---:B------:R-:W-:Y:S01]  /*0ea0*/  VIADD R249, R0.reuse, 0x22 ;  /* 0x0000002200f97836 */ /* 0x040fe20000000000 */
[----:B------:R-:W-:Y:S01]  /*0eb0*/  IABS R107, R18 ;  /* 0x00000012006b7213 */ /* 0x000fe20000000000 */
[C---:B------:R-:W-:Y:S01]  /*0ec0*/  VIADD R248, R0.reuse, 0x23 ;  /* 0x0000002300f87836 */ /* 0x040fe20000000000 */
[----:B------:R-:W-:Y:S01]  /*0ed0*/  STL [R1+0xaf4], R20 ;  /* 0x000af41401007387 */ /* 0x000fe20000100800 */
[----:B------:R-:W-:Y:S01]  /*0ee0*/  IABS R103, R251 ;  /* 0x000000fb00677213 */ /* 0x000fe20000000000 */
[C---:B------:R-:W-:Y:S01]  /*0ef0*/  IMAD R136, R5.reuse, R8, R136 ;  /* 0x0000000805887224 */ /* 0x040fe200078e0288 */
[----:B------:R-:W-:Y:S01]  /*0f00*/  IABS R108, R19 ;  /* 0x00000013006c7213 */ /* 0x000fe20000000000 */
[----:B------:R-:W-:Y:S01]  /*0f10*/  STL [R1+0xb00], R19 ;  /* 0x000b001301007387 */ /* 0x000fe20000100800 */
[----:B------:R-:W-:Y:S01]  /*0f20*/  VIADD R247, R0, 0x24 ;  /* 0x0000002400f77836 */ /* 0x000fe20000000000 */
[----:B------:R-:W-:Y:S01]  /*0f30*/  IABS R106, R17 ;  /* 0x00000011006a7213 */ /* 0x000fe20000000000 */
[----:B------:R-:W-:Y:S01]  /*0f40*/  IMAD.HI.U32 R8, R2, R133, RZ ;  /* 0x0000008502087227 */ /* 0x000fe200078e00ff */
[----:B------:R-:W-:Y:S01]  /*0f50*/  STL [R1+0xb08], R18 ;  /* 0x000b081201007387 */ /* 0x000fe20000100800 */
[----:B------:R-:W-:-:S02]  /*0f60*/  ISETP.GT.U32.AND P4, PT, R5, R136, PT ;  /* 0x000000880500720c */ /* 0x000fc40003f84070 */
[----:B------:R-:W-:Y:S01]  /*0f70*/  VIADD R246, R0, 0x25 ;  /* 0x0000002500f67836 */ /* 0x000fe20000000000 */
[----:B------:R-:W-:Y:S01]  /*0f80*/  STL [R1+0xb10], R17 ;  /* 0x000b101101007387 */ /* 0x000fe20000100800 */
[----:B------:R-:W-:Y:S01]  /*0f90*/  IMAD.IADD R3, R10, 0x1, R3 ;  /* 0x000000010a037824 */ /* 0x000fe200078e0203 */
[----:B------:R-:W-:Y:S01]  /*0fa0*/  IABS R99, R247 ;  /* 0x000000f700637213 */ /* 0x000fe20000000000 */
[C---:B------:R-:W-:Y:S01]  /*0fb0*/  IMAD.HI.U32 R10, R2.reuse, R131, RZ ;  /* 0x00000083020a7227 */ /* 0x040fe200078e00ff */
[----:B------:R-:W-:Y:S01]  /*0fc0*/  STL [R1+0xb0c], R154 ;  /* 0x000b0c9a01007387 */ /* 0x000fe20000100800 */
[----:B------:R-:W-:Y:S02]  /*0fd0*/  IABS R104, R252 ;  /* 0x000000fc00687213 */ /* 0x000fe40000000000 */
[----:B------:R-:W-:Y:S01]  /*0fe0*/  IMAD.MOV R8, RZ, RZ, -R8 ;  /* 0x000000ffff087224 */ /* 0x000fe200078e0a08 */
[----:B------:R-:W-:Y:S01]  /*0ff0*/  STL [R1+0xb18], R252 ;  /* 0x000b18fc01007387 */ /* 0x000fe20000100800 */
[----:B------:R-:W-:Y:S01]  /*1000*/  IMAD.MOV R10, RZ, RZ, -R10 ;  /* 0x000000ffff0a7224 */ /* 0x000fe200078e0a0a */
[----:B------:R-:W-:Y:S01]  /*1010*/  IABS R105, R154 ;  /* 0x0000009a00697213 */ /* 0x000fe20000000000 */
[----:B------:R-:W-:Y:S01]  /*1020*/  IMAD R133, R5, R8, R133 ;  /* 0x0000000805857224 */ /* 0x000fe200078e0285 */
[----:B------:R-:W-:Y:S01]  /*1030*/  STL [R1+0xc9c], R154 ;  /* 0x000c9c9a01007387 */ /* 0x000fe20000100800 */
[----:B------:R-:W-:Y:S01]  /*1040*/  IMAD.HI.U32 R8, R2, R129, RZ ;  /* 0x0000008102087227 */ /* 0x000fe200078e00ff */
[----:B------:R-:W-:-:S02]  /*1050*/  IABS R101, R249 ;  /* 0x000000f900657213 */ /* 0x000fc40000000000 */
[----:B------:R-:W-:Y:S01]  /*1060*/  STL [R1+0xb20], R251 ;  /* 0x000b20fb01007387 */ /* 0x000fe20000100800 */
[C---:B------:R-:W-:Y:S01]  /*1070*/  IMAD R131, R5.reuse, R10, R131 ;  /* 0x0000000a05837224 */ /* 0x040fe200078e0283 */
[C---:B------:R-:W-:Y:S01]  /*1080*/  ISETP.GT.U32.AND P1, PT, R5.reuse, R133, PT ;  /* 0x000000850500720c */ /* 0x040fe20003f24070 */
[----:B------:R-:W-:Y:S01]  /*1090*/  IMAD.HI.U32 R10, R2, R127, RZ ;  /* 0x0000007f020a7227 */ /* 0x000fe200078e00ff */
[----:B------:R-:W-:Y:S01]  /*10a0*/  STL [R1+0xca0], R252 ;  /* 0x000ca0fc01007387 */ /* 0x000fe20000100800 */
[----:B------:R-:W-:Y:S02]  /*10b0*/  IABS R100, R248 ;  /* 0x000000f800647213 */ /* 0x000fe40000000000 */
[----:B------:R-:W-:Y:S01]  /*10c0*/  IMAD.MOV R8, RZ, RZ, -R8 ;  /* 0x000000ffff087224 */ /* 0x000fe200078e0a08 */
[----:B------:R-:W-:Y:S01]  /*10d0*/  STL [R1+0xb28], R250 ;  /* 0x000b28fa01007387 */ /* 0x000fe20000100800 */
[----:B------:R-:W-:Y:S01]  /*10e0*/  IMAD.MOV R10, RZ, RZ, -R10 ;  /* 0x000000ffff0a7224 */ /* 0x000fe200078e0a0a */
[C---:B------:R-:W-:Y:S01]  /*10f0*/  ISETP.GT.U32.AND P6, PT, R5.reuse, R131, PT ;  /* 0x000000830500720c */ /* 0x040fe20003fc4070 */
[C---:B------:R-:W-:Y:S01]  /*1100*/  IMAD R129, R5.reuse, R8, R129 ;  /* 0x0000000805817224 */ /* 0x040fe200078e0281 */
[----:B------:R1:W-:Y:S01]  /*1110*/  STL [R1+0xca4], R251 ;  /* 0x000ca4fb01007387 */ /* 0x0003e20000100800 */
[----:B------:R-:W-:Y:S01]  /*1120*/  IMAD R127, R5, R10, R127 ;  /* 0x0000000a057f7224 */ /* 0x000fe200078e027f */
[----:B------:R-:W-:Y:S01]  /*1130*/  IABS R98, R246 ;  /* 0x000000f600627213 */ /* 0x000fe20000000000 */
[--C-:B------:R-:W-:Y:S01]  /*1140*/  @!P5 IMAD.IADD R135, R135, 0x1, -R5.reuse ;  /* 0x000000018787d824 */ /* 0x100fe200078e0a05 */
[----:B------:R-:W-:Y:S01]  /*1150*/  STL [R1+0xb24], R249 ;  /* 0x000b24f901007387 */ /* 0x000fe20000100800 */
[C---:B------:R-:W-:Y:S01]  /*1160*/  ISETP.GT.U32.AND P5, PT, R5.reuse, R129, PT ;  /* 0x000000810500720c */ /* 0x040fe20003fa4070 */
[--C-:B------:R-:W-:Y:S01]  /*1170*/  @!P4 IMAD.IADD R136, R136, 0x1, -R5.reuse ;  /* 0x000000018888c824 */ /* 0x100fe200078e0a05 */
[C---:B------:R-:W-:Y:S01]  /*1180*/  ISETP.GT.U32.AND P4, PT, R5.reuse, R128, PT ;  /* 0x000000800500720c */ /* 0x040fe20003f84070 */
[----:B------:R-:W-:Y:S01]  /*1190*/  STL [R1+0xca8], R250 ;  /* 0x000ca8fa01007387 */ /* 0x000fe20000100800 */
[--C-:B------:R-:W-:Y:S01]  /*11a0*/  @!P3 IMAD.IADD R134, R134, 0x1, -R5.reuse ;  /* 0x000000018686b824 */ /* 0x100fe200078e0a05 */
[C---:B------:R-:W-:Y:S01]  /*11b0*/  ISETP.GT.U32.AND P3, PT, R5.reuse, R127, PT ;  /* 0x0000007f0500720c */ /* 0x040fe20003f64070 */
[--C-:B------:R-:W-:Y:S01]  /*11c0*/  @!P0 IMAD.IADD R130, R130, 0x1, -R5.reuse ;  /* 0x0000000182828824 */ /* 0x100fe200078e0a05 */
[----:B-1----:R-:W1:Y:S01]  /*11d0*/  S2R R251, SR_TID.X ;  /* 0x0000000000fb7919 */ /* 0x002e620000002100 */
[----:B------:R-:W-:Y:S01]  /*11e0*/  ISETP.GT.U32.AND P0, PT, R5, R135, PT ;  /* 0x000000870500720c */ /* 0x000fe20003f04070 */
[--C-:B------:R-:W-:Y:S01]  /*11f0*/  @!P1 IMAD.IADD R133, R133, 0x1, -R5.reuse ;  /* 0x0000000185859824 */ /* 0x100fe200078e0a05 */
[C---:B------:R-:W-:Y:S01]  /*1200*/  ISETP.GT.U32.AND P1, PT, R5.reuse, R126, PT ;  /* 0x0000007e0500720c */ /* 0x040fe20003f24070 */
[----:B------:R-:W-:Y:S01]  /*1210*/  STL [R1+0xcac], R249 ;  /* 0x000cacf901007387 */ /* 0x000fe20000100800 */
[--C-:B------:R-:W-:Y:S01]  /*1220*/  @!P2 IMAD.IADD R132, R132, 0x1, -R5.reuse ;  /* 0x000000018484a824 */ /* 0x100fe200078e0a05 */
[----:B------:R-:W-:Y:S01]  /*1230*/  ISETP.GT.U32.AND P2, PT, R5, R125, PT ;  /* 0x0000007d0500720c */ /* 0x000fe20003f44070 */
[--C-:B------:R-:W-:Y:S01]  /*1240*/  @!P5 IMAD.IADD R129, R129, 0x1, -R5.reuse ;  /* 0x000000018181d824 */ /* 0x100fe200078e0a05 */
[----:B------:R-:W-:Y:S01]  /*1250*/  STL [R1+0xb30], R248 ;  /* 0x000b30f801007387 */ /* 0x000fe20000100800 */
[--C-:B------:R-:W-:Y:S01]  /*1260*/  @!P4 IMAD.IADD R128, R128, 0x1, -R5.reuse ;  /* 0x000000018080c824 */ /* 0x100fe200078e0a05 */
[----:B------:R-:W-:Y:S01]  /*1270*/  ISETP.GT.U32.AND P4, PT, R5, R134, PT ;  /* 0x000000860500720c */ /* 0x000fe20003f84070 */
[--C-:B------:R-:W-:Y:S01]  /*1280*/  @!P3 IMAD.IADD R127, R127, 0x1, -R5.reuse ;  /* 0x000000017f7fb824 */ /* 0x100fe200078e0a05 */
[----:B------:R-:W-:Y:S01]  /*1290*/  STL [R1+0xb38], R247 ;  /* 0x000b38f701007387 */ /* 0x000fe20000100800 */
[----:B------:R-:W-:Y:S01]  /*12a0*/  ISETP.GT.U32.AND P3, PT, R5, R133, PT ;  /* 0x000000850500720c */ /* 0x000fe20003f64070 */
[--C-:B------:R-:W-:Y:S01]  /*12b0*/  @!P0 IMAD.IADD R135, R135, 0x1, -R5.reuse ;  /* 0x0000000187878824 */ /* 0x100fe200078e0a05 */
[C---:B------:R-:W-:Y:S01]  /*12c0*/  ISETP.GT.U32.AND P0, PT, R5.reuse, R130, PT ;  /* 0x000000820500720c */ /* 0x040fe20003f04070 */
[----:B------:R-:W-:Y:S01]  /*12d0*/  STL [R1+0xcb0], R248 ;  /* 0x000cb0f801007387 */ /* 0x000fe20000100800 */
[----:B------:R-:W-:Y:S01]  /*12e0*/  @!P1 IMAD.IADD R126, R126, 0x1, -R5 ;  /* 0x000000017e7e9824 */ /* 0x000fe200078e0a05 */
[----:B------:R-:W-:Y:S01]  /*12f0*/  ISETP.GT.U32.AND P1, PT, R5, R132, PT ;  /* 0x000000840500720c */ /* 0x000fe20003f24070 */
[----:B------:R-:W-:Y:S01]  /*1300*/  IMAD.HI.U32 R8, R2, R124, RZ ;  /* 0x0000007c02087227 */ /* 0x000fe200078e00ff */
[----:B------:R-:W-:Y:S01]  /*1310*/  STL [R1+0xb40], R246 ;  /* 0x000b40f601007387 */ /* 0x000fe20000100800 */
[----:B------:R-:W-:-:S02]  /*1320*/  @!P6 IADD3 R131, R131, -R5, RZ ;  /* 0x800000058383e210 */ /* 0x000fc40007ffe0ff */
[----:B------:R-:W-:Y:S01]  /*1330*/  IMAD.HI.U32 R10, R2, R122, RZ ;  /* 0x0000007a020a7227 */ /* 0x000fe200078e00ff */
[----:B------:R1:W-:Y:S01]  /*1340*/  STL [R1+0xcb4], R247 ;  /* 0x000cb4f701007387 */ /* 0x0003e20000100800 */
[C---:B------:R-:W-:Y:S02]  /*1350*/  ISETP.GT.U32.AND P6, PT, R5.reuse, R136, PT ;  /* 0x000000880500720c */ /* 0x040fe40003fc4070 */
[--C-:B------:R-:W-:Y:S01]  /*1360*/  @!P4 IMAD.IADD R134, R134, 0x1, -R5.reuse ;  /* 0x000000018686c824 */ /* 0x100fe200078e0a05 */
[----:B------:R-:W-:Y:S01]  /*1370*/  ISETP.GT.U32.AND P4, PT, R5, R128, PT ;  /* 0x000000800500720c */ /* 0x000fe20003f84070 */
[--C-:B------:R-:W-:Y:S01]  /*1380*/  @!P3 IMAD.IADD R133, R133, 0x1, -R5.reuse ;  /* 0x000000018585b824 */ /* 0x100fe200078e0a05 */
[C---:B------:R-:W-:Y:S01]  /*1390*/  ISETP.GT.U32.AND P3, PT, R5.reuse, R127, PT ;  /* 0x0000007f0500720c */ /* 0x040fe20003f64070 */
[----:B------:R-:W-:Y:S01]  /*13a0*/  @!P0 IMAD.IADD R130, R130, 0x1, -R5 ;  /* 0x0000000182828824 */ /* 0x000fe200078e0a05 */
[----:B------:R-:W-:Y:S01]  /*13b0*/  ISETP.GT.U32.AND P0, PT, R5, R123, PT ;  /* 0x0000007b0500720c */ /* 0x000fe20003f04070 */
[----:B------:R-:W-:Y:S01]  /*13c0*/  IMAD.MOV R8, RZ, RZ, -R8 ;  /* 0x000000ffff087224 */ /* 0x000fe200078e0a08 */
[----:B-1----:R-:W-:Y:S01]  /*13d0*/  LOP3.LUT R247, R251, 0x7f, RZ, 0xc0, !PT ;  /* 0x0000007ffbf77812 */ /* 0x002fe200078ec0ff */
[----:B------:R-:W-:-:S02]  /*13e0*/  IMAD.MOV R10, RZ, RZ, -R10 ;  /* 0x000000ffff0a7224 */ /* 0x000fc400078e0a0a */
[----:B------:R-:W-:-:S04]  /*13f0*/  IMAD.HI.U32 R7, R2, R120, RZ ;  /* 0x0000007802077227 */ /* 0x000fc800078e00ff */
[----:B------:R-:W-:Y:S02]  /*1400*/  IMAD R152, R3, 0x80, R247 ;  /* 0x0000008003987824 */ /* 0x000fe400078e02f7 */
[----:B------:R-:W-:-:S03]  /*1410*/  IMAD.HI.U32 R11, R2, R116, RZ ;  /* 0x00000074020b7227 */ /* 0x000fc600078e00ff */
[----:B------:R-:W-:Y:S01]  /*1420*/  IABS R3, R152 ;  /* 0x0000009800037213 */ /* 0x000fe20000000000 */
[----:B------:R-:W-:-:S04]  /*1430*/  IMAD.HI.U32 R9, R2, R118, RZ ;  /* 0x0000007602097227 */ /* 0x000fc800078e00ff */
[----:B------:R-:W-:Y:S01]  /*1440*/  IMAD.HI.U32 R6, R6, R3, RZ ;  /* 0x0000000306067227 */ /* 0x000fe200078e00ff */
[----:B------:R-:W-:-:S03]  /*1450*/  IADD3 R9, -R9, RZ, RZ ;  /* 0x000000ff09097210 */ /* 0x000fc60007ffe1ff */
[----:B------:R-:W-:Y:S02]  /*1460*/  IMAD.MOV R6, RZ, RZ, -R6 ;  /* 0x000000ffff067224 */ /* 0x000fe400078e0a06 */
[C---:B------:R-:W-:Y:S02]  /*1470*/  IMAD R124, R5.reuse, R8, R124 ;  /* 0x00000008057c7224 */ /* 0x040fe400078e027c */
[C---:B------:R-:W-:Y:S02]  /*1480*/  IMAD R3, R4.reuse, R6, R3 ;  /* 0x0000000604037224 */ /* 0x040fe400078e0203 */
[----:B------:R-:W-:Y:S02]  /*1490*/  IMAD R122, R5, R10, R122 ;  /* 0x0000000a057a7224 */ /* 0x000fe400078e027a */
[----:B------:R-:W-:Y:S01]  /*14a0*/  IMAD.MOV R7, RZ, RZ, -R7 ;  /* 0x000000ffff077224 */ /* 0x000fe200078e0a07 */
[----:B------:R-:W-:Y:S01]  /*14b0*/  ISETP.GT.U32.AND P5, PT, R4, R3, PT ;  /* 0x000000030400720c */ /* 0x000fe20003fa4070 */
[----:B------:R-:W-:-:S02]  /*14c0*/  IMAD.MOV R11, RZ, RZ, -R11 ;  /* 0x000000ffff0b7224 */ /* 0x000fc400078e0a0b */
[----:B------:R-:W-:Y:S01]  /*14d0*/  @!P2 IMAD.IADD R125, R125, 0x1, -R5 ;  /* 0x000000017d7da824 */ /* 0x000fe200078e0a05 */
[----:B------:R-:W-:Y:S01]  /*14e0*/  ISETP.GT.U32.AND P2, PT, R5, R131, PT ;  /* 0x000000830500720c */ /* 0x000fe20003f44070 */
[----:B------:R-:W-:-:S04]  /*14f0*/  IMAD.HI.U32 R8, R2, R119, RZ ;  /* 0x0000007702087227 */ /* 0x000fc800078e00ff */
[C---:B------:R-:W-:Y:S02]  /*1500*/  IMAD R120, R5.reuse, R7, R120 ;  /* 0x0000000705787224 */ /* 0x040fe400078e0278 */
[----:B------:R-:W-:Y:S02]  /*1510*/  IMAD R116, R5, R11, R116 ;  /* 0x0000000b05747224 */ /* 0x000fe400078e0274 */
[----:B------:R-:W-:Y:S01]  /*1520*/  @!P5 IMAD.IADD R3, R3, 0x1, -R4 ;  /* 0x000000010303d824 */ /* 0x000fe200078e0a04 */
[C---:B------:R-:W-:Y:S01]  /*1530*/  ISETP.GT.U32.AND P5, PT, R5.reuse, R129, PT ;  /* 0x000000810500720c */ /* 0x040fe20003fa4070 */
[----:B------:R-:W-:Y:S01]  /*1540*/  @!P1 IMAD.IADD R132, R132, 0x1, -R5 ;  /* 0x0000000184849824 */ /* 0x000fe200078e0a05 */
[----:B------:R-:W-:Y:S01]  /*1550*/  ISETP.GT.U32.AND P1, PT, R5, R126, PT ;  /* 0x0000007e0500720c */ /* 0x000fe20003f24070 */
[----:B------:R-:W-:Y:S01]  /*1560*/  IMAD.MOV R8, RZ, RZ, -R8 ;  /* 0x000000ffff087224 */ /* 0x000fe200078e0a08 */
[----:B------:R-:W-:Y:S01]  /*1570*/  @!P2 IADD3 R131, R131, -R5, RZ ;  /* 0x800000058383a210 */ /* 0x000fe20007ffe0ff */
[----:B------:R-:W-:Y:S01]  /*1580*/  IMAD.HI.U32 R7, R2, R115, RZ ;  /* 0x0000007302077227 */ /* 0x000fe200078e00ff */
[----:B------:R-:W-:-:S03]  /*1590*/  ISETP.GT.U32.AND P2, PT, R5, R124, PT ;  /* 0x0000007c0500720c */ /* 0x000fc60003f44070 */
[--C-:B------:R-:W-:Y:S01]  /*15a0*/  @!P4 IMAD.IADD R128, R128, 0x1, -R5.reuse ;  /* 0x000000018080c824 */ /* 0x100fe200078e0a05 */
[----:B------:R-:W-:Y:S01]  /*15b0*/  ISETP.GT.U32.AND P4, PT, R5, R121, PT ;  /* 0x000000790500720c */ /* 0x000fe20003f84070 */
[--C-:B------:R-:W-:Y:S01]  /*15c0*/  @!P3 IMAD.IADD R127, R127, 0x1, -R5.reuse ;  /* 0x000000017f7fb824 */ /* 0x100fe200078e0a05 */
[----:B------:R-:W-:Y:S01]  /*15d0*/  ISETP.GT.U32.AND P3, PT, R5, R120, PT ;  /* 0x000000780500720c */ /* 0x000fe20003f64070 */
[--C-:B------:R-:W-:Y:S01]  /*15e0*/  @!P5 IMAD.IADD R129, R129, 0x1, -R5.reuse ;  /* 0x000000018181d824 */ /* 0x100fe200078e0a05 */
[----:B------:R-:W-:Y:S01]  /*15f0*/  ISETP.GT.U32.AND P5, PT, R5, R122, PT ;  /* 0x0000007a0500720c */ /* 0x000fe20003fa4070 */
[----:B------:R-:W-:Y:S01]  /*1600*/  @!P0 IMAD.IADD R123, R123, 0x1, -R5 ;  /* 0x000000017b7b8824 */ /* 0x000fe200078e0a05 */
[C---:B------:R-:W-:Y:S01]  /*1610*/  ISETP.GT.U32.AND P0, PT, R5.reuse, R116, PT ;  /* 0x000000740500720c */ /* 0x040fe20003f04070 */
[C---:B------:R-:W-:Y:S02]  /*1620*/  IMAD R119, R5.reuse, R8, R119 ;  /* 0x0000000805777224 */ /* 0x040fe400078e0277 */
[----:B------:R-:W-:-:S02]  /*1630*/  IMAD R118, R5, R9, R118 ;  /* 0x0000000905767224 */ /* 0x000fc400078e0276 */
[----:B------:R-:W-:-:S04]  /*1640*/  IMAD.HI.U32 R8, R2, R114, RZ ;  /* 0x0000007202087227 */ /* 0x000fc800078e00ff */
[----:B------:R-:W-:-:S04]  /*1650*/  IMAD.HI.U32 R9, R2, R113, RZ ;  /* 0x0000007102097227 */ /* 0x000fc800078e00ff */
[----:B------:R-:W-:Y:S02]  /*1660*/  IMAD.MOV R12, RZ, RZ, -R7 ;  /* 0x000000ffff0c7224 */ /* 0x000fe400078e0a07 */
[----:B------:R-:W-:-:S04]  /*1670*/  IMAD.HI.U32 R10, R2, R117, RZ ;  /* 0x00000075020a7227 */ /* 0x000fc800078e00ff */
[----:B------:R-:W-:Y:S02]  /*1680*/  IMAD.MOV R8, RZ, RZ, -R8 ;  /* 0x000000ffff087224 */ /* 0x000fe400078e0a08 */
[----:B------:R-:W-:Y:S02]  /*1690*/  IMAD.MOV R14, RZ, RZ, -R9 ;  /* 0x000000ffff0e7224 */ /* 0x000fe400078e0a09 */
[C---:B------:R-:W-:Y:S02]  /*16a0*/  IMAD R115, R5.reuse, R12, R115 ;  /* 0x0000000c05737224 */ /* 0x040fe400078e0273 */
[----:B------:R-:W-:Y:S02]  /*16b0*/  IMAD.MOV R10, RZ, RZ, -R10 ;  /* 0x000000ffff0a7224 */ /* 0x000fe400078e0a0a */
[----:B------:R-:W-:Y:S01]  /*16c0*/  @!P6 IMAD.IADD R136, R136, 0x1, -R5 ;  /* 0x000000018888e824 */ /* 0x000fe200078e0a05 */
[C---:B------:R-:W-:Y:S01]  /*16d0*/  ISETP.GT.U32.AND P6, PT, R5.reuse, R125, PT ;  /* 0x0000007d0500720c */ /* 0x040fe20003fc4070 */
[----:B------:R-:W-:-:S02]  /*16e0*/  IMAD R114, R5, R8, R114 ;  /* 0x0000000805727224 */ /* 0x000fc400078e0272 */
[C---:B------:R-:W-:Y:S02]  /*16f0*/  IMAD R113, R5.reuse, R14, R113 ;  /* 0x0000000e05717224 */ /* 0x040fe400078e0271 */
[--C-:B------:R-:W-:Y:S01]  /*1700*/  @!P1 IMAD.IADD R126, R126, 0x1, -R5.reuse ;  /* 0x000000017e7e9824 */ /* 0x100fe200078e0a05 */
[C---:B------:R-:W-:Y:S01]  /*1710*/  ISETP.GT.U32.AND P1, PT, R5.reuse, R119, PT ;  /* 0x000000770500720c */ /* 0x040fe20003f24070 */
[----:B------:R-:W-:Y:S01]  /*1720*/  @!P5 IMAD.IADD R122, R122, 0x1, -R5 ;  /* 0x000000017a7ad824 */ /* 0x000fe200078e0a05 */
[C---:B------:R-:W-:Y:S01]  /*1730*/  ISETP.GT.U32.AND P5, PT, R5.reuse, R115, PT ;  /* 0x000000730500720c */ /* 0x040fe20003fa4070 */
[----:B------:R-:W-:Y:S02]  /*1740*/  IMAD R117, R5, R10, R117 ;  /* 0x0000000a05757224 */ /* 0x000fe400078e0275 */
[----:B------:R-:W-:-:S04]  /*1750*/  IMAD.HI.U32 R10, R2, R112, RZ ;  /* 0x00000070020a7227 */ /* 0x000fc800078e00ff */
[--C-:B------:R-:W-:Y:S01]  /*1760*/  @!P4 IMAD.IADD R121, R121, 0x1, -R5.reuse ;  /* 0x000000017979c824 */ /* 0x100fe200078e0a05 */
[C---:B------:R-:W-:Y:S01]  /*1770*/  ISETP.GT.U32.AND P4, PT, R5.reuse, R114, PT ;  /* 0x000000720500720c */ /* 0x040fe20003f84070 */
[--C-:B------:R-:W-:Y:S01]  /*1780*/  @!P3 IMAD.IADD R120, R120, 0x1, -R5.reuse ;  /* 0x000000017878b824 */ /* 0x100fe200078e0a05 */
[C---:B------:R-:W-:Y:S01]  /*1790*/  ISETP.GT.U32.AND P3, PT, R5.reuse, R113, PT ;  /* 0x000000710500720c */ /* 0x040fe20003f64070 */
[--C-:B------:R-:W-:Y:S01]  /*17a0*/  @!P0 IMAD.IADD R116, R116, 0x1, -R5.reuse ;  /* 0x0000000174748824 */ /* 0x100fe200078e0a05 */
[C---:B------:R-:W-:Y:S01]  /*17b0*/  ISETP.GT.U32.AND P0, PT, R5.reuse, R122, PT ;  /* 0x0000007a0500720c */ /* 0x040fe20003f04070 */
[----:B------:R-:W-:Y:S02]  /*17c0*/  IMAD.MOV R10, RZ, RZ, -R10 ;  /* 0x000000ffff0a7224 */ /* 0x000fe400078e0a0a */
[----:B------:R-:W-:Y:S01]  /*17d0*/  @!P2 IMAD.IADD R124, R124, 0x1, -R5 ;  /* 0x000000017c7ca824 */ /* 0x000fe200078e0a05 */
[C---:B------:R-:W-:Y:S01]  /*17e0*/  ISETP.GT.U32.AND P2, PT, R5.reuse, R117, PT ;  /* 0x000000750500720c */ /* 0x040fe20003f44070 */
[----:B------:R-:W-:-:S02]  /*17f0*/  IMAD R112, R5, R10, R112 ;  /* 0x0000000a05707224 */ /* 0x000fc400078e0270 */
[--C-:B------:R-:W-:Y:S01]  /*1800*/  @!P6 IMAD.IADD R125, R125, 0x1, -R5.reuse ;  /* 0x000000017d7de824 */ /* 0x100fe200078e0a05 */
[----:B------:R-:W-:Y:S01]  /*1810*/  ISETP.GT.U32.AND P6, PT, R5, R118, PT ;  /* 0x000000760500720c */ /* 0x000fe20003fc4070 */
[--C-:B------:R-:W-:Y:S01]  /*1820*/  @!P1 IMAD.IADD R119, R119, 0x1, -R5.reuse ;  /* 0x0000000177779824 */ /* 0x100fe200078e0a05 */
[----:B------:R-:W-:Y:S01]  /*1830*/  ISETP.GT.U32.AND P1, PT, R5, R112, PT ;  /* 0x000000700500720c */ /* 0x000fe20003f24070 */
[--C-:B------:R-:W-:Y:S01]  /*1840*/  @!P5 IMAD.IADD R115, R115, 0x1, -R5.reuse ;  /* 0x000000017373d824 */ /* 0x100fe200078e0a05 */
[C---:B------:R-:W-:Y:S01]  /*1850*/  ISETP.GT.U32.AND P5, PT, R5.reuse, R121, PT ;  /* 0x000000790500720c */ /* 0x040fe20003fa4070 */
[--C-:B------:R-:W-:Y:S01]  /*1860*/  @!P4 IMAD.IADD R114, R114, 0x1, -R5.reuse ;  /* 0x000000017272c824 */ /* 0x100fe200078e0a05 */
[----:B------:R-:W-:Y:S01]  /*1870*/  ISETP.GT.U32.AND P4, PT, R5, R120, PT ;  /* 0x000000780500720c */ /* 0x000fe20003f84070 */
[--C-:B------:R-:W-:Y:S01]  /*1880*/  @!P3 IMAD.IADD R113, R113, 0x1, -R5.reuse ;  /* 0x000000017171b824 */ /* 0x100fe200078e0a05 */
[C---:B------:R-:W-:Y:S01]  /*1890*/  ISETP.GT.U32.AND P3, PT, R5.reuse, R119, PT ;  /* 0x000000770500720c */ /* 0x040fe20003f64070 */
[----:B------:R-:W-:Y:S01]  /*18a0*/  @!P0 IMAD.IADD R122, R122, 0x1, -R5 ;  /* 0x000000017a7a8824 */ /* 0x000fe200078e0a05 */
[----:B------:R-:W-:Y:S01]  /*18b0*/  ISETP.GT.U32.AND P0, PT, R5, R116, PT ;  /* 0x000000740500720c */ /* 0x000fe20003f04070 */
[----:B------:R-:W-:-:S02]  /*18c0*/  IMAD.HI.U32 R8, R2, R109, RZ ;  /* 0x0000006d02087227 */ /* 0x000fc400078e00ff */
[----:B------:R-:W-:Y:S02]  /*18d0*/  @!P6 IADD3 R118, R118, -R5, RZ ;  /* 0x800000057676e210 */ /* 0x000fe40007ffe0ff */
[----:B------:R-:W-:Y:S01]  /*18e0*/  IMAD.MOV R8, RZ, RZ, -R8 ;  /* 0x000000ffff087224 */ /* 0x000fe200078e0a08 */
[----:B------:R-:W-:Y:S01]  /*18f0*/  ISETP.GT.U32.AND P6, PT, R5, R124, PT ;  /* 0x0000007c0500720c */ /* 0x000fe20003fc4070 */
[----:B------:R-:W-:Y:S01]  /*1900*/  @!P2 IMAD.IADD R117, R117, 0x1, -R5 ;  /* 0x000000017575a824 */ /* 0x000fe200078e0a05 */
[----:B------:R-:W-:Y:S01]  /*1910*/  ISETP.GT.U32.AND P2, PT, R5, R123, PT ;  /* 0x0000007b0500720c */ /* 0x000fe20003f44070 */
[----:B------:R-:W-:Y:S02]  /*1920*/  IMAD.HI.U32 R10, R2, R107, RZ ;  /* 0x0000006b020a7227 */ /* 0x000fe400078e00ff */
[----:B------:R-:W-:Y:S02]  /*1930*/  @!P3 IADD3 R119, R119, -R5, RZ ;  /* 0x800000057777b210 */ /* 0x000fe40007ffe0ff */
[C---:B------:R-:W-:Y:S01]  /*1940*/  IMAD R109, R5.reuse, R8, R109 ;  /* 0x00000008056d7224 */ /* 0x040fe200078e026d */
[C---:B------:R-:W-:Y:S01]  /*1950*/  ISETP.GT.U32.AND P3, PT, R5.reuse, R113, PT ;  /* 0x000000710500720c */ /* 0x040fe20003f64070 */
[--C-:B------:R-:W-:Y:S01]  /*1960*/  @!P1 IMAD.IADD R112, R112, 0x1, -R5.reuse ;  /* 0x0000000170709824 */ /* 0x100fe200078e0a05 */
[----:B------:R-:W-:Y:S01]  /*1970*/  ISETP.GT.U32.AND P1, PT, R5, R118, PT ;  /* 0x000000760500720c */ /* 0x000fe20003f24070 */
[----:B------:R-:W-:Y:S01]  /*1980*/  @!P5 IMAD.IADD R121, R121, 0x1, -R5 ;  /* 0x000000017979d824 */ /* 0x000fe200078e0a05 */
[----:B------:R-:W-:Y:S01]  /*1990*/  ISETP.GT.U32.AND P5, PT, R5, R115, PT ;  /* 0x000000730500720c */ /* 0x000fe20003fa4070 */
[----:B------:R-:W-:-:S04]  /*19a0*/  IMAD.HI.U32 R11, R2, R111, RZ ;  /* 0x0000006f020b7227 */ /* 0x000fc800078e00ff */
[----:B------:R-:W-:Y:S02]  /*19b0*/  IMAD.MOV R10, RZ, RZ, -R10 ;  /* 0x000000ffff0a7224 */ /* 0x000fe400078e0a0a */
[----:B------:R-:W-:-:S04]  /*19c0*/  IMAD.HI.U32 R9, R2, R108, RZ ;  /* 0x0000006c02097227 */ /* 0x000fc800078e00ff */
[--C-:B------:R-:W-:Y:S01]  /*19d0*/  @!P4 IMAD.IADD R120, R120, 0x1, -R5.reuse ;  /* 0x000000017878c824 */ /* 0x100fe200078e0a05 */
[C---:B------:R-:W-:Y:S01]  /*19e0*/  ISETP.GT.U32.AND P4, PT, R5.reuse, R114, PT ;  /* 0x000000720500720c */ /* 0x040fe20003f84070 */
[----:B------:R-:W-:Y:S01]  /*19f0*/  @!P0 IMAD.IADD R116, R116, 0x1, -R5 ;  /* 0x0000000174748824 */ /* 0x000fe200078e0a05 */
[C---:B------:R-:W-:Y:S01]  /*1a00*/  ISETP.GT.U32.AND P0, PT, R5.reuse, R109, PT ;  /* 0x0000006d0500720c */ /* 0x040fe20003f04070 */
[----:B------:R-:W-:Y:S02]  /*1a10*/  IMAD.MOV R16, RZ, RZ, -R11 ;  /* 0x000000ffff107224 */ /* 0x000fe400078e0a0b */
[----:B------:R-:W-:Y:S02]  /*1a20*/  IMAD R107, R5, R10, R107 ;  /* 0x0000000a056b7224 */ /* 0x000fe400078e026b */
[----:B------:R-:W-:-:S04]  /*1a30*/  IMAD.HI.U32 R7, R2, R110, RZ ;  /* 0x0000006e02077227 */ /* 0x000fc800078e00ff */
[----:B------:R-:W-:-:S04]  /*1a40*/  IMAD.HI.U32 R11, R2, R106, RZ ;  /* 0x0000006a020b7227 */ /* 0x000fc800078e00ff */
[----:B------:R-:W-:Y:S02]  /*1a50*/  IMAD.MOV R9, RZ, RZ, -R9 ;  /* 0x000000ffff097224 */ /* 0x000fe400078e0a09 */
[----:B------:R-:W-:-:S04]  /*1a60*/  IMAD.HI.U32 R10, R2, R102, RZ ;  /* 0x00000066020a7227 */ /* 0x000fc800078e00ff */
[C---:B------:R-:W-:Y:S02]  /*1a70*/  IMAD R111, R5.reuse, R16, R111 ;  /* 0x00000010056f7224 */ /* 0x040fe400078e026f */
[----:B------:R-:W-:Y:S02]  /*1a80*/  IMAD.MOV R7, RZ, RZ, -R7 ;  /* 0x000000ffff077224 */ /* 0x000fe400078e0a07 */
[----:B------:R-:W-:Y:S02]  /*1a90*/  IMAD.MOV R11, RZ, RZ, -R11 ;  /* 0x000000ffff0b7224 */ /* 0x000fe400078e0a0b */
[----:B------:R-:W-:Y:S02]  /*1aa0*/  IMAD R108, R5, R9, R108 ;  /* 0x00000009056c7224 */ /* 0x000fe400078e026c */
[----:B------:R-:W-:Y:S02]  /*1ab0*/  IMAD.MOV R10, RZ, RZ, -R10 ;  /* 0x000000ffff0a7224 */ /* 0x000fe400078e0a0a */
[----:B------:R-:W-:Y:S01]  /*1ac0*/  @!P2 IMAD.IADD R123, R123, 0x1, -R5 ;  /* 0x000000017b7ba824 */ /* 0x000fe200078e0a05 */
[----:B------:R-:W-:Y:S01]  /*1ad0*/  ISETP.GT.U32.AND P2, PT, R5, R117, PT ;  /* 0x000000750500720c */ /* 0x000fe20003f44070 */
[----:B------:R-:W-:-:S04]  /*1ae0*/  IMAD.HI.U32 R8, R2, R104, RZ ;  /* 0x0000006802087227 */ /* 0x000fc800078e00ff */
[C---:B------:R-:W-:Y:S02]  /*1af0*/  IMAD R110, R5.reuse, R7, R110 ;  /* 0x00000007056e7224 */ /* 0x040fe400078e026e */
[C---:B------:R-:W-:Y:S02]  /*1b00*/  IMAD R106, R5.reuse, R11, R106 ;  /* 0x0000000b056a7224 */ /* 0x040fe400078e026a */
[C---:B------:R-:W-:Y:S02]  /*1b10*/  IMAD R102, R5.reuse, R10, R102 ;  /* 0x0000000a05667224 */ /* 0x040fe400078e0266 */
[--C-:B------:R-:W-:Y:S01]  /*1b20*/  @!P6 IMAD.IADD R124, R124, 0x1, -R5.reuse ;  /* 0x000000017c7ce824 */ /* 0x100fe200078e0a05 */
        /* <DEDUP_REMOVED lines=9> */
[----:B------:R-:W-:Y:S01]  /*1bc0*/  ISETP.GT.U32.AND P4, PT, R5, R107, PT ;  /* 0x0000006b0500720c */ /* 0x000fe20003f84070 */
[--C-:B------:R-:W-:Y:S01]  /*1bd0*/  @!P3 IMAD.IADD R113, R113, 0x1, -R5.reuse ;  /* 0x000000017171b824 */ /* 0x100fe200078e0a05 */
[----:B------:R-:W-:Y:S01]  /*1be0*/  ISETP.GT.U32.AND P3, PT, R5, R106, PT ;  /* 0x0000006a0500720c */ /* 0x000fe20003f64070 */
[----:B------:R-:W-:Y:S01]  /*1bf0*/  @!P0 IMAD.IADD R109, R109, 0x1, -R5 ;  /* 0x000000016d6d8824 */ /* 0x000fe200078e0a05 */
[C---:B------:R-:W-:Y:S01]  /*1c00*/  ISETP.GT.U32.AND P0, PT, R5.reuse, R102, PT ;  /* 0x000000660500720c */ /* 0x040fe20003f04070 */
[----:B------:R-:W-:Y:S02]  /*1c10*/  IMAD.MOV R12, RZ, RZ, -R7 ;  /* 0x000000ffff0c7224 */ /* 0x000fe400078e0a07 */
[----:B------:R-:W-:Y:S02]  /*1c20*/  IMAD R104, R5, R8, R104 ;  /* 0x0000000805687224 */ /* 0x000fe400078e0268 */
[----:B------:R-:W-:-:S02]  /*1c30*/  IMAD.MOV R16, RZ, RZ, -R11 ;  /* 0x000000ffff107224 */ /* 0x000fc400078e0a0b */
[----:B------:R-:W-:-:S04]  /*1c40*/  IMAD.HI.U32 R7, R2, R100, RZ ;  /* 0x0000006402077227 */ /* 0x000fc800078e00ff */
[----:B------:R-:W-:Y:S01]  /*1c50*/  IMAD.HI.U32 R8, R2, R99, RZ ;  /* 0x0000006302087227 */ /* 0x000fe200078e00ff */
[----:B------:R-:W-:-:S03]  /*1c60*/  @!P3 IADD3 R106, R106, -R5, RZ ;  /* 0x800000056a6ab210 */ /* 0x000fc60007ffe0ff */
[C---:B------:R-:W-:Y:S02]  /*1c70*/  IMAD R105, R5.reuse, R12, R105 ;  /* 0x0000000c05697224 */ /* 0x040fe400078e0269 */
[----:B------:R-:W-:Y:S02]  /*1c80*/  IMAD R101, R5, R16, R101 ;  /* 0x0000001005657224 */ /* 0x000fe400078e0265 */
[----:B------:R-:W-:Y:S02]  /*1c90*/  IMAD.MOV R7, RZ, RZ, -R7 ;  /* 0x000000ffff077224 */ /* 0x000fe400078e0a07 */
[----:B------:R-:W-:Y:S02]  /*1ca0*/  IMAD.MOV R8, RZ, RZ, -R8 ;  /* 0x000000ffff087224 */ /* 0x000fe400078e0a08 */
[----:B------:R-:W-:Y:S01]  /*1cb0*/  @!P2 IMAD.IADD R117, R117, 0x1, -R5 ;  /* 0x000000017575a824 */ /* 0x000fe200078e0a05 */
[----:B------:R-:W-:Y:S01]  /*1cc0*/  ISETP.GT.U32.AND P2, PT, R5, R110, PT ;  /* 0x0000006e0500720c */ /* 0x000fe20003f44070 */
[----:B------:R-:W-:-:S04]  /*1cd0*/  IMAD.HI.U32 R9, R2, R103, RZ ;  /* 0x0000006702097227 */ /* 0x000fc800078e00ff */
[C---:B------:R-:W-:Y:S02]  /*1ce0*/  IMAD R100, R5.reuse, R7, R100 ;  /* 0x0000000705647224 */ /* 0x040fe400078e0264 */
[C---:B------:R-:W-:Y:S02]  /*1cf0*/  IMAD R99, R5.reuse, R8, R99 ;  /* 0x0000000805637224 */ /* 0x040fe400078e0263 */
[--C-:B------:R-:W-:Y:S01]  /*1d00*/  @!P6 IMAD.IADD R112, R112, 0x1, -R5.reuse ;  /* 0x000000017070e824 */ /* 0x100fe200078e0a05 */
[----:B------:R-:W-:Y:S01]  /*1d10*/  ISETP.GT.U32.AND P6, PT, R5, R105, PT ;  /* 0x000000690500720c */ /* 0x000fe20003fc4070 */
[--C-:B------:R-:W-:Y:S01]  /*1d20*/  @!P1 IMAD.IADD R111, R111, 0x1, -R5.reuse ;  /* 0x000000016f6f9824 */ /* 0x100fe200078e0a05 */
[C---:B------:R-:W-:Y:S01]  /*1d30*/  ISETP.GT.U32.AND P1, PT, R5.reuse, R104, PT ;  /* 0x000000680500720c */ /* 0x040fe20003f24070 */
[----:B------:R-:W-:Y:S01]  /*1d40*/  @!P5 IMAD.IADD R108, R108, 0x1, -R5 ;  /* 0x000000016c6cd824 */ /* 0x000fe200078e0a05 */
[C---:B------:R-:W-:Y:S01]  /*1d50*/  ISETP.GT.U32.AND P5, PT, R5.reuse, R101, PT ;  /* 0x000000650500720c */ /* 0x040fe20003fa4070 */
[----:B------:R-:W-:Y:S01]  /*1d60*/  IMAD.MOV R14, RZ, RZ, -R9 ;  /* 0x000000ffff0e7224 */ /* 0x000fe200078e0a09 */
[----:B------:R-:W-:Y:S01]  /*1d70*/  ISETP.GT.U32.AND P3, PT, R5, R99, PT ;  /* 0x000000630500720c */ /* 0x000fe20003f64070 */
[--C-:B------:R-:W-:Y:S01]  /*1d80*/  @!P4 IMAD.IADD R107, R107, 0x1, -R5.reuse ;  /* 0x000000016b6bc824 */ /* 0x100fe200078e0a05 */
[C---:B------:R-:W-:Y:S01]  /*1d90*/  ISETP.GT.U32.AND P4, PT, R5.reuse, R100, PT ;  /* 0x000000640500720c */ /* 0x040fe20003f84070 */
[----:B------:R-:W-:Y:S01]  /*1da0*/  @!P0 IMAD.IADD R102, R102, 0x1, -R5 ;  /* 0x0000000166668824 */ /* 0x000fe200078e0a05 */
[C---:B------:R-:W-:Y:S01]  /*1db0*/  ISETP.GT.U32.AND P0, PT, R5.reuse, R108, PT ;  /* 0x0000006c0500720c */ /* 0x040fe20003f04070 */
[----:B------:R-:W-:-:S02]  /*1dc0*/  IMAD R103, R5, R14, R103 ;  /* 0x0000000e05677224 */ /* 0x000fc400078e0267 */
[----:B------:R-:W-:Y:S02]  /*1dd0*/  VIADD R243, R0, 0x28 ;  /* 0x0000002800f37836 */ /* 0x000fe40000000000 */
[--C-:B------:R-:W-:Y:S01]  /*1de0*/  @!P2 IMAD.IADD R110, R110, 0x1, -R5.reuse ;  /* 0x000000016e6ea824 */ /* 0x100fe200078e0a05 */
[----:B------:R-:W-:Y:S01]  /*1df0*/  ISETP.GT.U32.AND P2, PT, R5, R103, PT ;  /* 0x000000670500720c */ /* 0x000fe20003f44070 */
[--C-:B------:R-:W-:Y:S01]  /*1e00*/  @!P6 IMAD.IADD R105, R105, 0x1, -R5.reuse ;  /* 0x000000016969e824 */ /* 0x100fe200078e0a05 */
[----:B------:R-:W-:Y:S01]  /*1e10*/  IABS R95, R243 ;  /* 0x000000f3005f7213 */ /* 0x000fe20000000000 */
[--C-:B------:R-:W-:Y:S01]  /*1e20*/  @!P1 IMAD.IADD R104, R104, 0x1, -R5.reuse ;  /* 0x0000000168689824 */ /* 0x100fe200078e0a05 */
[----:B------:R-:W-:Y:S01]  /*1e30*/  ISETP.GT.U32.AND P1, PT, R5, R110, PT ;  /* 0x0000006e0500720c */ /* 0x000fe20003f24070 */
[----:B------:R-:W-:Y:S01]  /*1e40*/  @!P5 IMAD.IADD R101, R101, 0x1, -R5 ;  /* 0x000000016565d824 */ /* 0x000fe200078e0a05 */
[C---:B------:R-:W-:Y:S01]  /*1e50*/  ISETP.GT.U32.AND P5, PT, R5.reuse, R107, PT ;  /* 0x0000006b0500720c */ /* 0x040fe20003fa4070 */
[C---:B------:R-:W-:Y:S01]  /*1e60*/  VIADD R245, R0.reuse, 0x26 ;  /* 0x0000002600f57836 */ /* 0x040fe20000000000 */
[----:B------:R-:W-:Y:S01]  /*1e70*/  ISETP.GT.U32.AND P6, PT, R5, R111, PT ;  /* 0x0000006f0500720c */ /* 0x000fe20003fc4070 */
[----:B------:R-:W-:-:S02]  /*1e80*/  VIADD R241, R0, 0x2a ;  /* 0x0000002a00f17836 */ /* 0x000fc40000000000 */
[--C-:B------:R-:W-:Y:S01]  /*1e90*/  @!P4 IMAD.IADD R100, R100, 0x1, -R5.reuse ;  /* 0x000000016464c824 */ /* 0x100fe200078e0a05 */
[----:B------:R-:W-:Y:S01]  /*1ea0*/  ISETP.GT.U32.AND P4, PT, R5, R106, PT ;  /* 0x0000006a0500720c */ /* 0x000fe20003f84070 */
[--C-:B------:R-:W-:Y:S01]  /*1eb0*/  @!P3 IMAD.IADD R99, R99, 0x1, -R5.reuse ;  /* 0x000000016363b824 */ /* 0x100fe200078e0a05 */
[C---:B------:R-:W-:Y:S01]  /*1ec0*/  ISETP.GT.U32.AND P3, PT, R5.reuse, R105, PT ;  /* 0x000000690500720c */ /* 0x040fe20003f64070 */
[----:B------:R-:W-:Y:S01]  /*1ed0*/  @!P0 IMAD.IADD R108, R108, 0x1, -R5 ;  /* 0x000000016c6c8824 */ /* 0x000fe200078e0a05 */
[----:B------:R-:W-:Y:S01]  /*1ee0*/  ISETP.GT.U32.AND P0, PT, R5, R102, PT ;  /* 0x000000660500720c */ /* 0x000fe20003f04070 */
[----:B------:R-:W-:Y:S01]  /*1ef0*/  IMAD.HI.U32 R9, R2, R98, RZ ;  /* 0x0000006202097227 */ /* 0x000fe200078e00ff */
[----:B------:R-:W-:Y:S01]  /*1f00*/  IABS R97, R245 ;  /* 0x000000f500617213 */ /* 0x000fe20000000000 */
[----:B------:R-:W-:Y:S01]  /*1f10*/  STL [R1+0xb3c], R245 ;  /* 0x000b3cf501007387 */ /* 0x000fe20000100800 */
[----:B------:R-:W-:Y:S01]  /*1f20*/  IABS R93, R241 ;  /* 0x000000f1005d7213 */ /* 0x000fe20000000000 */
[----:B------:R-:W-:Y:S01]  /*1f30*/  VIADD R242, R0, 0x29 ;  /* 0x0000002900f27836 */ /* 0x000fe20000000000 */
[----:B------:R-:W-:Y:S01]  /*1f40*/  @!P5 IADD3 R107, R107, -R5, RZ ;  /* 0x800000056b6bd210 */ /* 0x000fe20007ffe0ff */
[----:B------:R-:W-:Y:S01]  /*1f50*/  IMAD.HI.U32 R7, R2, R95, RZ ;  /* 0x0000005f02077227 */ /* 0x000fe200078e00ff */
[----:B------:R-:W-:Y:S01]  /*1f60*/  ISETP.GT.U32.AND P5, PT, R5, R101, PT ;  /* 0x000000650500720c */ /* 0x000fe20003fa4070 */
[----:B------:R1:W-:Y:S01]  /*1f70*/  STL [R1+0xcb8], R246 ;  /* 0x000cb8f601007387 */ /* 0x0003e20000100800 */
[----:B------:R-:W-:Y:S01]  /*1f80*/  IABS R94, R242 ;  /* 0x000000f2005e7213 */ /* 0x000fe20000000000 */
[----:B------:R-:W-:-:S02]  /*1f90*/  IMAD.MOV R9, RZ, RZ, -R9 ;  /* 0x000000ffff097224 */ /* 0x000fc400078e0a09 */
[C---:B------:R-:W-:Y:S01]  /*1fa0*/  VIADD R239, R0.reuse, 0x2c ;  /* 0x0000002c00ef7836 */ /* 0x040fe20000000000 */
[----:B------:R-:W-:Y:S01]  /*1fb0*/  STL [R1+0xb48], R244 ;  /* 0x000b48f401007387 */ /* 0x000fe20000100800 */
[----:B------:R-:W-:Y:S02]  /*1fc0*/  IMAD.MOV R12, RZ, RZ, -R7 ;  /* 0x000000ffff0c7224 */ /* 0x000fe400078e0a07 */
[----:B------:R-:W-:Y:S01]  /*1fd0*/  VIADD R236, R0, 0x2f ;  /* 0x0000002f00ec7836 */ /* 0x000fe20000000000 */
[----:B------:R-:W-:Y:S01]  /*1fe0*/  IABS R91, R239 ;  /* 0x000000ef005b7213 */ /* 0x000fe20000000000 */
[----:B------:R-:W-:Y:S01]  /*1ff0*/  @!P2 IMAD.IADD R103, R103, 0x1, -R5 ;  /* 0x000000016767a824 */ /* 0x000fe200078e0a05 */
[----:B------:R-:W-:Y:S01]  /*2000*/  ISETP.GT.U32.AND P2, PT, R5, R109, PT ;  /* 0x0000006d0500720c */ /* 0x000fe20003f44070 */
[----:B------:R-:W-:Y:S01]  /*2010*/  IMAD.HI.U32 R11, R2, R96, RZ ;  /* 0x00000060020b7227 */ /* 0x000fe200078e00ff */
[----:B------:R-:W-:Y:S01]  /*2020*/  IABS R88, R236 ;  /* 0x000000ec00587213 */ /* 0x000fe20000000000 */
[----:B------:R2:W-:Y:S02]  /*2030*/  STL [R1+0xcbc], R245 ;  /* 0x000cbcf501007387 */ /* 0x0005e40000100800 */
[----:B------:R-:W-:-:S02]  /*2040*/  VIADD R240, R0, 0x2b ;  /* 0x0000002b00f07836 */ /* 0x000fc40000000000 */
[C---:B------:R-:W-:Y:S01]  /*2050*/  IMAD.HI.U32 R10, R2.reuse, R97, RZ ;  /* 0x00000061020a7227 */ /* 0x040fe200078e00ff */
[----:B------:R-:W-:Y:S02]  /*2060*/  STL [R1+0xb50], R243 ;  /* 0x000b50f301007387 */ /* 0x000fe40000100800 */
[----:B------:R-:W-:Y:S01]  /*2070*/  IABS R92, R240 ;  /* 0x000000f0005c7213 */ /* 0x000fe20000000000 */
[----:B------:R-:W-:Y:S01]  /*2080*/  IMAD R98, R5, R9, R98 ;  /* 0x0000000905627224 */ /* 0x000fe200078e0262 */
[----:B------:R-:W-:Y:S01]  /*2090*/  STL [R1+0xb58], R242 ;  /* 0x000b58f201007387 */ /* 0x000fe20000100800 */
[----:B------:R-:W-:-:S03]  /*20a0*/  IMAD.HI.U32 R9, R2, R93, RZ ;  /* 0x0000005d02097227 */ /* 0x000fc600078e00ff */
[----:B------:R-:W-:Y:S01]  /*20b0*/  STL [R1+0xb54], R241 ;  /* 0x000b54f101007387 */ /* 0x000fe20000100800 */
[----:B------:R-:W-:Y:S01]  /*20c0*/  IMAD R95, R5, R12, R95 ;  /* 0x0000000c055f7224 */ /* 0x000fe200078e025f */
[----:B------:R-:W-:Y:S01]  /*20d0*/  IADD3 R14, -R9, RZ, RZ ;  /* 0x000000ff090e7210 */ /* 0x000fe20007ffe1ff */
[----:B------:R-:W-:Y:S01]  /*20e0*/  @!P1 IMAD.IADD R110, R110, 0x1, -R5 ;  /* 0x000000016e6e9824 */ /* 0x000fe200078e0a05 */
[C---:B------:R-:W-:Y:S01]  /*20f0*/  ISETP.GT.U32.AND P1, PT, R5.reuse, R104, PT ;  /* 0x000000680500720c */ /* 0x040fe20003f24070 */
[----:B------:R-:W-:Y:S01]  /*2100*/  IMAD.MOV R11, RZ, RZ, -R11 ;  /* 0x000000ffff0b7224 */ /* 0x000fe200078e0a0b */
[----:B------:R-:W-:Y:S01]  /*2110*/  STL [R1+0xb60], R240 ;  /* 0x000b60f001007387 */ /* 0x000fe20000100800 */
[----:B------:R-:W-:Y:S02]  /*2120*/  IMAD.MOV R10, RZ, RZ, -R10 ;  /* 0x000000ffff0a7224 */ /* 0x000fe400078e0a0a */
[----:B------:R-:W-:Y:S01]  /*2130*/  IMAD.HI.U32 R8, R2, R94, RZ ;  /* 0x0000005e02087227 */ /* 0x000fe200078e00ff */
[----:B------:R-:W-:Y:S03]  /*2140*/  STL [R1+0xb68], R239 ;  /* 0x000b68ef01007387 */ /* 0x000fe60000100800 */
[--C-:B------:R-:W-:Y:S01]  /*2150*/  @!P4 IMAD.IADD R106, R106, 0x1, -R5.reuse ;  /* 0x000000016a6ac824 */ /* 0x100fe200078e0a05 */
[----:B------:R-:W-:Y:S01]  /*2160*/  ISETP.GT.U32.AND P4, PT, R5, R100, PT ;  /* 0x000000640500720c */ /* 0x000fe20003f84070 */
[--C-:B------:R-:W-:Y:S01]  /*2170*/  @!P3 IMAD.IADD R105, R105, 0x1, -R5.reuse ;  /* 0x000000016969b824 */ /* 0x100fe200078e0a05 */
[C---:B------:R-:W-:Y:S01]  /*2180*/  ISETP.GT.U32.AND P3, PT, R5.reuse, R98, PT ;  /* 0x000000620500720c */ /* 0x040fe20003f64070 */
[----:B------:R-:W-:Y:S01]  /*2190*/  @!P0 IMAD.IADD R102, R102, 0x1, -R5 ;  /* 0x0000000166668824 */ /* 0x000fe200078e0a05 */
[C---:B------:R-:W-:Y:S01]  /*21a0*/  ISETP.GT.U32.AND P0, PT, R5.reuse, R95, PT ;  /* 0x0000005f0500720c */ /* 0x040fe20003f04070 */
[----:B------:R-:W-:-:S02]  /*21b0*/  IMAD R96, R5, R11, R96 ;  /* 0x0000000b05607224 */ /* 0x000fc400078e0260 */
[----:B------:R-:W-:Y:S02]  /*21c0*/  IMAD R97, R5, R10, R97 ;  /* 0x0000000a05617224 */ /* 0x000fe400078e0261 */
[----:B------:R-:W-:-:S04]  /*21d0*/  IMAD.HI.U32 R11, R2, R91, RZ ;  /* 0x0000005b020b7227 */ /* 0x000fc800078e00ff */
[----:B------:R-:W-:Y:S02]  /*21e0*/  IMAD.MOV R8, RZ, RZ, -R8 ;  /* 0x000000ffff087224 */ /* 0x000fe400078e0a08 */
[C---:B------:R-:W-:Y:S02]  /*21f0*/  VIADD R238, R0.reuse, 0x2d ;  /* 0x0000002d00ee7836 */ /* 0x040fe40000000000 */
[----:B------:R-:W-:Y:S02]  /*2200*/  VIADD R235, R0, 0x30 ;  /* 0x0000003000eb7836 */ /* 0x000fe40000000000 */
[C---:B------:R-:W-:Y:S01]  /*2210*/  IMAD.HI.U32 R9, R2.reuse, R88, RZ ;  /* 0x0000005802097227 */ /* 0x040fe200078e00ff */
[----:B------:R-:W-:Y:S01]  /*2220*/  IABS R90, R238 ;  /* 0x000000ee005a7213 */ /* 0x000fe20000000000 */
[----:B------:R-:W-:Y:S01]  /*2230*/  STL [R1+0xb70], R238 ;  /* 0x000b70ee01007387 */ /* 0x000fe20000100800 */
[----:B------:R-:W-:Y:S01]  /*2240*/  IABS R87, R235 ;  /* 0x000000eb00577213 */ /* 0x000fe20000000000 */
[----:B------:R-:W-:-:S04]  /*2250*/  IMAD.HI.U32 R10, R2, R92, RZ ;  /* 0x0000005c020a7227 */ /* 0x000fc800078e00ff */
[----:B------:R-:W-:Y:S02]  /*2260*/  IMAD.MOV R16, RZ, RZ, -R11 ;  /* 0x000000ffff107224 */ /* 0x000fe400078e0a0b */
[----:B------:R-:W-:Y:S02]  /*2270*/  IMAD R94, R5, R8, R94 ;  /* 0x00000008055e7224 */ /* 0x000fe400078e025e */
[----:B------:R-:W-:Y:S02]  /*2280*/  VIADD R234, R0, 0x31 ;  /* 0x0000003100ea7836 */ /* 0x000fe40000000000 */
[----:B------:R-:W-:Y:S02]  /*2290*/  IMAD.MOV R9, RZ, RZ, -R9 ;  /* 0x000000ffff097224 */ /* 0x000fe400078e0a09 */
[----:B------:R-:W-:Y:S01]  /*22a0*/  @!P2 IMAD.IADD R109, R109, 0x1, -R5 ;  /* 0x000000016d6da824 */ /* 0x000fe200078e0a05 */
[C---:B------:R-:W-:Y:S01]  /*22b0*/  ISETP.GT.U32.AND P2, PT, R5.reuse, R103, PT ;  /* 0x000000670500720c */ /* 0x040fe20003f44070 */
[----:B------:R-:W-:Y:S01]  /*22c0*/  IMAD.MOV R10, RZ, RZ, -R10 ;  /* 0x000000ffff0a7224 */ /* 0x000fe200078e0a0a */
[----:B------:R-:W-:Y:S01]  /*22d0*/  IABS R86, R234 ;  /* 0x000000ea00567213 */ /* 0x000fe20000000000 */
[----:B------:R-:W-:-:S02]  /*22e0*/  IMAD R93, R5, R14, R93 ;  /* 0x0000000e055d7224 */ /* 0x000fc400078e025d */
[C---:B------:R-:W-:Y:S02]  /*22f0*/  IMAD R91, R5.reuse, R16, R91 ;  /* 0x00000010055b7224 */ /* 0x040fe400078e025b */
[----:B------:R-:W-:Y:S02]  /*2300*/  IMAD R88, R5, R9, R88 ;  /* 0x0000000905587224 */ /* 0x000fe400078e0258 */
[--C-:B------:R-:W-:Y:S01]  /*2310*/  @!P6 IMAD.IADD R111, R111, 0x1, -R5.reuse ;  /* 0x000000016f6fe824 */ /* 0x100fe200078e0a05 */
[C---:B------:R-:W-:Y:S01]  /*2320*/  ISETP.GT.U32.AND P6, PT, R5.reuse, R99, PT ;  /* 0x000000630500720c */ /* 0x040fe20003fc4070 */
[--C-:B------:R-:W-:Y:S01]  /*2330*/  @!P1 IMAD.IADD R104, R104, 0x1, -R5.reuse ;  /* 0x0000000168689824 */ /* 0x100fe200078e0a05 */
[----:B------:R-:W-:Y:S01]  /*2340*/  ISETP.GT.U32.AND P1, PT, R5, R97, PT ;  /* 0x000000610500720c */ /* 0x000fe20003f24070 */
[----:B------:R-:W-:Y:S01]  /*2350*/  @!P5 IMAD.IADD R101, R101, 0x1, -R5 ;  /* 0x000000016565d824 */ /* 0x000fe200078e0a05 */
[C---:B------:R-:W-:Y:S01]  /*2360*/  ISETP.GT.U32.AND P5, PT, R5.reuse, R94, PT ;  /* 0x0000005e0500720c */ /* 0x040fe20003fa4070 */
[----:B------:R-:W-:-:S02]  /*2370*/  IMAD R92, R5, R10, R92 ;  /* 0x0000000a055c7224 */ /* 0x000fc400078e025c */
[----:B------:R-:W-:Y:S02]  /*2380*/  VIADD R237, R0, 0x2e ;  /* 0x0000002e00ed7836 */ /* 0x000fe40000000000 */
[----:B------:R-:W-:-:S03]  /*2390*/  IMAD.HI.U32 R7, R2, R90, RZ ;  /* 0x0000005a02077227 */ /* 0x000fc600078e00ff */
[----:B------:R-:W-:Y:S01]  /*23a0*/  IABS R89, R237 ;  /* 0x000000ed00597213 */ /* 0x000fe20000000000 */
[----:B------:R-:W-:Y:S01]  /*23b0*/  IMAD.HI.U32 R10, R2, R87, RZ ;  /* 0x00000057020a7227 */ /* 0x000fe200078e00ff */
[----:B------:R-:W-:Y:S03]  /*23c0*/  STL [R1+0xb6c], R237 ;  /* 0x000b6ced01007387 */ /* 0x000fe60000100800 */
[--C-:B------:R-:W-:Y:S01]  /*23d0*/  @!P4 IMAD.IADD R100, R100, 0x1, -R5.reuse ;  /* 0x000000016464c824 */ /* 0x100fe200078e0a05 */
[C---:B------:R-:W-:Y:S01]  /*23e0*/  ISETP.GT.U32.AND P4, PT, R5.reuse, R93, PT ;  /* 0x0000005d0500720c */ /* 0x040fe20003f84070 */
[--C-:B------:R-:W-:Y:S01]  /*23f0*/  @!P3 IMAD.IADD R98, R98, 0x1, -R5.reuse ;  /* 0x000000016262b824 */ /* 0x100fe200078e0a05 */
[----:B------:R-:W-:Y:S01]  /*2400*/  ISETP.GT.U32.AND P3, PT, R5, R91, PT ;  /* 0x0000005b0500720c */ /* 0x000fe20003f64070 */
[----:B------:R-:W-:Y:S01]  /*2410*/  @!P0 IMAD.IADD R95, R95, 0x1, -R5 ;  /* 0x000000015f5f8824 */ /* 0x000fe200078e0a05 */
[----:B------:R-:W-:Y:S01]  /*2420*/  ISETP.GT.U32.AND P0, PT, R5, R88, PT ;  /* 0x000000580500720c */ /* 0x000fe20003f04070 */
[----:B------:R-:W-:Y:S01]  /*2430*/  IMAD.HI.U32 R11, R2, R86, RZ ;  /* 0x00000056020b7227 */ /* 0x000fe200078e00ff */
[----:B------:R-:W-:Y:S01]  /*2440*/  @!P5 IADD3 R94, R94, -R5, RZ ;  /* 0x800000055e5ed210 */ /* 0x000fe20007ffe0ff */
[----:B------:R-:W-:Y:S02]  /*2450*/  STL [R1+0xb78], R236 ;  /* 0x000b78ec01007387 */ /* 0x000fe40000100800 */
[----:B------:R-:W-:-:S02]  /*2460*/  IMAD.MOV R7, RZ, RZ, -R7 ;  /* 0x000000ffff077224 */ /* 0x000fc400078e0a07 */
[----:B------:R-:W-:Y:S01]  /*2470*/  IMAD.MOV R10, RZ, RZ, -R10 ;  /* 0x000000ffff0a7224 */ /* 0x000fe200078e0a0a */
[----:B------:R-:W-:Y:S01]  /*2480*/  STL [R1+0xb7c], R235 ;  /* 0x000b7ceb01007387 */ /* 0x000fe20000100800 */
[----:B------:R-:W-:Y:S02]  /*2490*/  IMAD.MOV R11, RZ, RZ, -R11 ;  /* 0x000000ffff0b7224 */ /* 0x000fe400078e0a0b */
[C---:B------:R-:W-:Y:S01]  /*24a0*/  IMAD R90, R5.reuse, R7, R90 ;  /* 0x00000007055a7224 */ /* 0x040fe200078e025a */
[----:B------:R-:W-:Y:S01]  /*24b0*/  STL [R1+0xb74], R234 ;  /* 0x000b74ea01007387 */ /* 0x000fe20000100800 */
[----:B------:R-:W-:Y:S02]  /*24c0*/  IMAD R87, R5, R10, R87 ;  /* 0x0000000a05577224 */ /* 0x000fe400078e0257 */
[----:B------:R-:W-:Y:S01]  /*24d0*/  @!P2 IMAD.IADD R103, R103, 0x1, -R5 ;  /* 0x000000016767a824 */ /* 0x000fe200078e0a05 */
[C---:B------:R-:W-:Y:S01]  /*24e0*/  ISETP.GT.U32.AND P2, PT, R5.reuse, R96, PT ;  /* 0x000000600500720c */ /* 0x040fe20003f44070 */
[----:B------:R-:W-:Y:S01]  /*24f0*/  IMAD.HI.U32 R8, R2, R89, RZ ;  /* 0x0000005902087227 */ /* 0x000fe200078e00ff */
[C---:B------:R-:W-:Y:S01]  /*2500*/  ISETP.GT.U32.AND P5, PT, R5.reuse, R87, PT ;  /* 0x000000570500720c */ /* 0x040fe20003fa4070 */
[----:B------:R-:W-:Y:S02]  /*2510*/  STL [R1+0xb64], R233 ;  /* 0x000b64e901007387 */ /* 0x000fe40000100800 */
[----:B------:R-:W-:-:S02]  /*2520*/  IMAD R86, R5, R11, R86 ;  /* 0x0000000b05567224 */ /* 0x000fc400078e0256 */
[--C-:B------:R-:W-:Y:S01]  /*2530*/  @!P6 IMAD.IADD R99, R99, 0x1, -R5.reuse ;  /* 0x000000016363e824 */ /* 0x100fe200078e0a05 */
[----:B------:R-:W-:Y:S01]  /*2540*/  ISETP.GT.U32.AND P6, PT, R5, R92, PT ;  /* 0x0000005c0500720c */ /* 0x000fe20003fc4070 */
[--C-:B------:R-:W-:Y:S01]  /*2550*/  @!P1 IMAD.IADD R97, R97, 0x1, -R5.reuse ;  /* 0x0000000161619824 */ /* 0x100fe200078e0a05 */
[----:B------:R-:W-:Y:S01]  /*2560*/  ISETP.GT.U32.AND P1, PT, R5, R90, PT ;  /* 0x0000005a0500720c */ /* 0x000fe20003f24070 */
[----:B------:R-:W-:Y:S02]  /*2570*/  IMAD.MOV R8, RZ, RZ, -R8 ;  /* 0x000000ffff087224 */ /* 0x000fe400078e0a08 */
[----:B------:R-:W-:Y:S02]  /*2580*/  VIADD R232, R0, 0x33 ;  /* 0x0000003300e87836 */ /* 0x000fe40000000000 */
[--C-:B------:R-:W-:Y:S01]  /*2590*/  @!P4 IMAD.IADD R93, R93, 0x1, -R5.reuse ;  /* 0x000000015d5dc824 */ /* 0x100fe200078e0a05 */
[----:B------:R-:W-:Y:S01]  /*25a0*/  ISETP.GT.U32.AND P4, PT, R5, R86, PT ;  /* 0x000000560500720c */ /* 0x000fe20003f84070 */
[--C-:B------:R-:W-:Y:S01]  /*25b0*/  @!P3 IMAD.IADD R91, R91, 0x1, -R5.reuse ;  /* 0x000000015b5bb824 */ /* 0x100fe200078e0a05 */
[C---:B------:R-:W-:Y:S01]  /*25c0*/  ISETP.GT.U32.AND P3, PT, R5.reuse, R97, PT ;  /* 0x000000610500720c */ /* 0x040fe20003f64070 */
[----:B------:R-:W-:Y:S01]  /*25d0*/  @!P0 IMAD.IADD R88, R88, 0x1, -R5 ;  /* 0x0000000158588824 */ /* 0x000fe200078e0a05 */
[C---:B------:R-:W-:Y:S01]  /*25e0*/  ISETP.GT.U32.AND P0, PT, R5.reuse, R94, PT ;  /* 0x0000005e0500720c */ /* 0x040fe20003f04070 */
[C---:B------:R-:W-:Y:S01]  /*25f0*/  IMAD R89, R5.reuse, R8, R89 ;  /* 0x0000000805597224 */ /* 0x040fe200078e0259 */
[----:B------:R-:W-:Y:S01]  /*2600*/  IABS R84, R232 ;  /* 0x000000e800547213 */ /* 0x000fe20000000000 */
[----:B------:R-:W-:Y:S01]  /*2610*/  VIADD R229, R0, 0x36 ;  /* 0x0000003600e57836 */ /* 0x000fe20000000000 */
[----:B------:R-:W-:Y:S01]  /*2620*/  STL [R1+0xb5c], R232 ;  /* 0x000b5ce801007387 */ /* 0x000fe20000100800 */
[----:B------:R-:W-:Y:S01]  /*2630*/  @!P2 IMAD.IADD R96, R96, 0x1, -R5 ;  /* 0x000000016060a824 */ /* 0x000fe200078e0a05 */
[----:B------:R-:W-:Y:S01]  /*2640*/  ISETP.GT.U32.AND P2, PT, R5, R89, PT ;  /* 0x000000590500720c */ /* 0x000fe20003f44070 */
[----:B------:R-:W-:Y:S01]  /*2650*/  VIADD R227, R0, 0x38 ;  /* 0x0000003800e37836 */ /* 0x000fe20000000000 */
[----:B------:R-:W-:Y:S01]  /*2660*/  IABS R81, R229 ;  /* 0x000000e500517213 */ /* 0x000fe20000000000 */
[----:B------:R-:W-:-:S03]  /*2670*/  IMAD.HI.U32 R8, R2, R84, RZ ;  /* 0x0000005402087227 */ /* 0x000fc600078e00ff */
[----:B------:R-:W-:Y:S01]  /*2680*/  IABS R79, R227 ;  /* 0x000000e3004f7213 */ /* 0x000fe20000000000 */
[--C-:B------:R-:W-:Y:S01]  /*2690*/  @!P6 IMAD.IADD R92, R92, 0x1, -R5.reuse ;  /* 0x000000015c5ce824 */ /* 0x100fe200078e0a05 */
[----:B------:R-:W-:Y:S01]  /*26a0*/  @!P0 IADD3 R94, R94, -R5, RZ ;  /* 0x800000055e5e8210 */ /* 0x000fe20007ffe0ff */
[--C-:B------:R-:W-:Y:S01]  /*26b0*/  @!P1 IMAD.IADD R90, R90, 0x1, -R5.reuse ;  /* 0x000000015a5a9824 */ /* 0x100fe200078e0a05 */
[----:B------:R-:W-:Y:S01]  /*26c0*/  ISETP.GT.U32.AND P1, PT, R5, R96, PT ;  /* 0x000000600500720c */ /* 0x000fe20003f24070 */
[--C-:B------:R-:W-:Y:S01]  /*26d0*/  @!P5 IMAD.IADD R87, R87, 0x1, -R5.reuse ;  /* 0x000000015757d824 */ /* 0x100fe200078e0a05 */
[C---:B------:R-:W-:Y:S01]  /*26e0*/  ISETP.GT.U32.AND P5, PT, R5.reuse, R93, PT ;  /* 0x0000005d0500720c */ /* 0x040fe20003fa4070 */
[----:B------:R-:W-:Y:S01]  /*26f0*/  VIADD R230, R0, 0x35 ;  /* 0x0000003500e67836 */ /* 0x000fe20000000000 */
[C---:B------:R-:W-:Y:S01]  /*2700*/  ISETP.GT.U32.AND P0, PT, R5.reuse, R88, PT ;  /* 0x000000580500720c */ /* 0x040fe20003f04070 */
[----:B------:R-:W-:Y:S01]  /*2710*/  IMAD.MOV R8, RZ, RZ, -R8 ;  /* 0x000000ffff087224 */ /* 0x000fe200078e0a08 */
[C---:B------:R-:W-:Y:S01]  /*2720*/  ISETP.GT.U32.AND P6, PT, R5.reuse, R98, PT ;  /* 0x000000620500720c */ /* 0x040fe20003fc4070 */
[--C-:B------:R-:W-:Y:S01]  /*2730*/  @!P4 IMAD.IADD R86, R86, 0x1, -R5.reuse ;  /* 0x000000015656c824 */ /* 0x100fe200078e0a05 */
[----:B------:R-:W-:Y:S01]  /*2740*/  ISETP.GT.U32.AND P4, PT, R5, R92, PT ;  /* 0x0000005c0500720c */ /* 0x000fe20003f84070 */
[----:B------:R-:W-:Y:S01]  /*2750*/  @!P3 IMAD.IADD R97, R97, 0x1, -R5 ;  /* 0x000000016161b824 */ /* 0x000fe200078e0a05 */
[----:B------:R-:W-:Y:S01]  /*2760*/  ISETP.GT.U32.AND P3, PT, R5, R91, PT ;  /* 0x0000005b0500720c */ /* 0x000fe20003f64070 */
[----:B------:R-:W-:Y:S01]  /*2770*/  VIADD R231, R0, 0x34 ;  /* 0x0000003400e77836 */ /* 0x000fe20000000000 */
[----:B------:R-:W-:Y:S01]  /*2780*/  IABS R82, R230 ;  /* 0x000000e600527213 */ /* 0x000fe20000000000 */
[----:B------:R-:W-:-:S03]  /*2790*/  IMAD.HI.U32 R7, R2, R85, RZ ;  /* 0x0000005502077227 */ /* 0x000fc600078e00ff */
[----:B------:R-:W-:Y:S01]  /*27a0*/  IABS R83, R231 ;  /* 0x000000e700537213 */ /* 0x000fe20000000000 */
[----:B------:R-:W-:Y:S01]  /*27b0*/  IMAD.HI.U32 R11, R2, R81, RZ ;  /* 0x00000051020b7227 */ /* 0x000fe200078e00ff */
[----:B------:R-:W-:Y:S03]  /*27c0*/  STL [R1+0xb4c], R231 ;  /* 0x000b4ce701007387 */ /* 0x000fe60000100800 */
[C---:B------:R-:W-:Y:S01]  /*27d0*/  VIADD R228, R0.reuse, 0x37 ;  /* 0x0000003700e47836 */ /* 0x040fe20000000000 */
[----:B------:R-:W-:Y:S01]  /*27e0*/  STL [R1+0xb44], R230 ;  /* 0x000b44e601007387 */ /* 0x000fe20000100800 */
[----:B------:R-:W-:Y:S02]  /*27f0*/  IMAD R84, R5, R8, R84 ;  /* 0x0000000805547224 */ /* 0x000fe400078e0254 */
[----:B------:R-:W-:Y:S01]  /*2800*/  VIADD R222, R0, 0x3d ;  /* 0x0000003d00de7836 */ /* 0x000fe20000000000 */
[----:B------:R-:W-:Y:S01]  /*2810*/  IABS R80, R228 ;  /* 0x000000e400507213 */ /* 0x000fe20000000000 */
[----:B------:R-:W-:Y:S01]  /*2820*/  IMAD.HI.U32 R8, R2, R79, RZ ;  /* 0x0000004f02087227 */ /* 0x000fe200078e00ff */
[----:B------:R-:W-:Y:S02]  /*2830*/  STL [R1+0xb34], R229 ;  /* 0x000b34e501007387 */ /* 0x000fe40000100800 */
[----:B------:R-:W-:Y:S01]  /*2840*/  IABS R74, R222 ;  /* 0x000000de004a7213 */ /* 0x000fe20000000000 */
[----:B------:R-:W-:Y:S01]  /*2850*/  IMAD.MOV R12, RZ, RZ, -R7 ;  /* 0x000000ffff0c7224 */ /* 0x000fe200078e0a07 */
[----:B------:R-:W-:Y:S01]  /*2860*/  STL [R1+0xb2c], R228 ;  /* 0x000b2ce401007387 */ /* 0x000fe20000100800 */
[----:B------:R-:W-:-:S02]  /*2870*/  IMAD.MOV R16, RZ, RZ, -R11 ;  /* 0x000000ffff107224 */ /* 0x000fc400078e0a0b */
[----:B------:R-:W-:Y:S01]  /*2880*/  VIADD R226, R0, 0x39 ;  /* 0x0000003900e27836 */ /* 0x000fe20000000000 */
[----:B------:R-:W-:Y:S01]  /*2890*/  STL [R1+0xb1c], R227 ;  /* 0x000b1ce301007387 */ /* 0x000fe20000100800 */
[----:B------:R-:W-:Y:S01]  /*28a0*/  @!P2 IMAD.IADD R89, R89, 0x1, -R5 ;  /* 0x000000015959a824 */ /* 0x000fe200078e0a05 */
[C---:B------:R-:W-:Y:S01]  /*28b0*/  ISETP.GT.U32.AND P2, PT, R5.reuse, R95, PT ;  /* 0x0000005f0500720c */ /* 0x040fe20003f44070 */
[----:B------:R-:W-:Y:S01]  /*28c0*/  IMAD.HI.U32 R10, R2, R82, RZ ;  /* 0x00000052020a7227 */ /* 0x000fe200078e00ff */
[----:B------:R-:W-:Y:S01]  /*28d0*/  IABS R78, R226 ;  /* 0x000000e2004e7213 */ /* 0x000fe20000000000 */
[----:B------:R-:W-:Y:S02]  /*28e0*/  STL [R1+0xb14], R226 ;  /* 0x000b14e201007387 */ /* 0x000fe40000100800 */
[----:B------:R-:W-:Y:S02]  /*28f0*/  IMAD.MOV R8, RZ, RZ, -R8 ;  /* 0x000000ffff087224 */ /* 0x000fe400078e0a08 */
[C---:B------:R-:W-:Y:S01]  /*2900*/  IMAD R85, R5.reuse, R12, R85 ;  /* 0x0000000c05557224 */ /* 0x040fe200078e0255 */
[----:B------:R-:W-:Y:S01]  /*2910*/  STL [R1+0xb04], R225 ;  /* 0x000b04e101007387 */ /* 0x000fe20000100800 */
[----:B------:R-:W-:-:S02]  /*2920*/  IMAD R81, R5, R16, R81 ;  /* 0x0000001005517224 */ /* 0x000fc400078e0251 */
[--C-:B------:R-:W-:Y:S01]  /*2930*/  @!P1 IMAD.IADD R96, R96, 0x1, -R5.reuse ;  /* 0x0000000160609824 */ /* 0x100fe200078e0a05 */
[----:B------:R-:W-:Y:S01]  /*2940*/  ISETP.GT.U32.AND P1, PT, R5, R90, PT ;  /* 0x0000005a0500720c */ /* 0x000fe20003f24070 */
[----:B------:R-:W-:Y:S01]  /*2950*/  @!P5 IMAD.IADD R93, R93, 0x1, -R5 ;  /* 0x000000015d5dd824 */ /* 0x000fe200078e0a05 */
[----:B------:R-:W-:Y:S01]  /*2960*/  ISETP.GT.U32.AND P5, PT, R5, R87, PT ;  /* 0x000000570500720c */ /* 0x000fe20003fa4070 */
[----:B------:R-:W-:-:S04]  /*2970*/  IMAD.HI.U32 R9, R2, R83, RZ ;  /* 0x0000005302097227 */ /* 0x000fc800078e00ff */
[----:B------:R-:W-:Y:S02]  /*2980*/  IMAD.MOV R10, RZ, RZ, -R10 ;  /* 0x000000ffff0a7224 */ /* 0x000fe400078e0a0a */
[----:B------:R-:W-:-:S04]  /*2990*/  IMAD.HI.U32 R7, R2, R80, RZ ;  /* 0x0000005002077227 */ /* 0x000fc800078e00ff */
[----:B------:R-:W-:Y:S02]  /*29a0*/  IMAD R79, R5, R8, R79 ;  /* 0x00000008054f7224 */ /* 0x000fe400078e024f */
[----:B------:R-:W-:-:S04]  /*29b0*/  IMAD.HI.U32 R8, R2, R74, RZ ;  /* 0x0000004a02087227 */ /* 0x000fc800078e00ff */
[--C-:B------:R-:W-:Y:S01]  /*29c0*/  @!P4 IMAD.IADD R92, R92, 0x1, -R5.reuse ;  /* 0x000000015c5cc824 */ /* 0x100fe200078e0a05 */
[----:B------:R-:W-:Y:S01]  /*29d0*/  ISETP.GT.U32.AND P4, PT, R5, R85, PT ;  /* 0x000000550500720c */ /* 0x000fe20003f84070 */
[--C-:B------:R-:W-:Y:S01]  /*29e0*/  @!P3 IMAD.IADD R91, R91, 0x1, -R5.reuse ;  /* 0x000000015b5bb824 */ /* 0x100fe200078e0a05 */
[C---:B------:R-:W-:Y:S01]  /*29f0*/  ISETP.GT.U32.AND P3, PT, R5.reuse, R84, PT ;  /* 0x000000540500720c */ /* 0x040fe20003f64070 */
[----:B------:R-:W-:Y:S01]  /*2a00*/  @!P0 IMAD.IADD R88, R88, 0x1, -R5 ;  /* 0x0000000158588824 */ /* 0x000fe200078e0a05 */
[C---:B------:R-:W-:Y:S01]  /*2a10*/  ISETP.GT.U32.AND P0, PT, R5.reuse, R81, PT ;  /* 0x000000510500720c */ /* 0x040fe20003f04070 */
[----:B------:R-:W-:Y:S01]  /*2a20*/  IMAD.MOV R14, RZ, RZ, -R9 ;  /* 0x000000ffff0e7224 */ /* 0x000fe200078e0a09 */
[----:B------:R-:W-:Y:S01]  /*2a30*/  IADD3 R8, -R8, RZ, RZ ;  /* 0x000000ff08087210 */ /* 0x000fe20007ffe1ff */
[----:B------:R-:W-:Y:S02]  /*2a40*/  IMAD R82, R5, R10, R82 ;  /* 0x0000000a05527224 */ /* 0x000fe400078e0252 */
[----:B------:R-:W-:-:S02]  /*2a50*/  VIADD R224, R0, 0x3b ;  /* 0x0000003b00e07836 */ /* 0x000fc40000000000 */
[----:B------:R-:W-:-:S03]  /*2a60*/  IMAD.HI.U32 R9, R2, R78, RZ ;  /* 0x0000004e02097227 */ /* 0x000fc600078e00ff */
[----:B------:R-:W-:Y:S01]  /*2a70*/  IABS R76, R224 ;  /* 0x000000e0004c7213 */ /* 0x000fe20000000000 */
[----:B------:R-:W-:Y:S01]  /*2a80*/  IMAD.HI.U32 R10, R2, R77, RZ ;  /* 0x0000004d020a7227 */ /* 0x000fe200078e00ff */
[----:B------:R-:W-:Y:S01]  /*2a90*/  STL [R1+0xafc], R224 ;  /* 0x000afce001007387 */ /* 0x000fe20000100800 */
[----:B------:R-:W-:Y:S02]  /*2aa0*/  @!P0 IADD3 R81, R81, -R5, RZ ;  /* 0x8000000551518210 */ /* 0x000fe40007ffe0ff */
[----:B------:R-:W-:Y:S02]  /*2ab0*/  IMAD.MOV R7, RZ, RZ, -R7 ;  /* 0x000000ffff077224 */ /* 0x000fe400078e0a07 */
[----:B------:R-:W-:Y:S02]  /*2ac0*/  VIADD R221, R0, 0x3e ;  /* 0x0000003e00dd7836 */ /* 0x000fe40000000000 */
[----:B------:R-:W-:Y:S02]  /*2ad0*/  IMAD R83, R5, R14, R83 ;  /* 0x0000000e05537224 */ /* 0x000fe400078e0253 */
[----:B------:R-:W-:Y:S01]  /*2ae0*/  IMAD.MOV R9, RZ, RZ, -R9 ;  /* 0x000000ffff097224 */ /* 0x000fe200078e0a09 */
[----:B------:R-:W-:Y:S01]  /*2af0*/  IABS R73, R221 ;  /* 0x000000dd00497213 */ /* 0x000fe20000000000 */
[----:B------:R-:W-:-:S02]  /*2b00*/  IMAD.MOV R10, RZ, RZ, -R10 ;  /* 0x000000ffff0a7224 */ /* 0x000fc400078e0a0a */
[C---:B------:R-:W-:Y:S02]  /*2b10*/  IMAD R80, R5.reuse, R7, R80 ;  /* 0x0000000705507224 */ /* 0x040fe400078e0250 */
[--C-:B------:R-:W-:Y:S01]  /*2b20*/  @!P6 IMAD.IADD R98, R98, 0x1, -R5.reuse ;  /* 0x000000016262e824 */ /* 0x100fe200078e0a05 */
[----:B------:R-:W-:Y:S01]  /*2b30*/  ISETP.GT.U32.AND P6, PT, R5, R86, PT ;  /* 0x000000560500720c */ /* 0x000fe20003fc4070 */
[----:B------:R-:W-:Y:S01]  /*2b40*/  @!P2 IMAD.IADD R95, R95, 0x1, -R5 ;  /* 0x000000015f5fa824 */ /* 0x000fe200078e0a05 */
[C---:B------:R-:W-:Y:S01]  /*2b50*/  ISETP.GT.U32.AND P2, PT, R5.reuse, R89, PT ;  /* 0x000000590500720c */ /* 0x040fe20003f44070 */
[C---:B------:R-:W-:Y:S02]  /*2b60*/  IMAD R78, R5.reuse, R9, R78 ;  /* 0x00000009054e7224 */ /* 0x040fe400078e024e */
[C---:B------:R-:W-:Y:S02]  /*2b70*/  IMAD R77, R5.reuse, R10, R77 ;  /* 0x0000000a054d7224 */ /* 0x040fe400078e024d */
[----:B------:R-:W-:-:S02]  /*2b80*/  IMAD R74, R5, R8, R74 ;  /* 0x00000008054a7224 */ /* 0x000fc400078e024a */
[--C-:B------:R-:W-:Y:S01]  /*2b90*/  @!P1 IMAD.IADD R90, R90, 0x1, -R5.reuse ;  /* 0x000000015a5a9824 */ /* 0x100fe200078e0a05 */
[----:B------:R-:W-:Y:S01]  /*2ba0*/  ISETP.GT.U32.AND P1, PT, R5, R83, PT ;  /* 0x000000530500720c */ /* 0x000fe20003f24070 */
[----:B------:R-:W-:Y:S01]  /*2bb0*/  @!P5 IMAD.IADD R87, R87, 0x1, -R5 ;  /* 0x000000015757d824 */ /* 0x000fe200078e0a05 */
[C---:B------:R-:W-:Y:S01]  /*2bc0*/  ISETP.GT.U32.AND P5, PT, R5.reuse, R80, PT ;  /* 0x000000500500720c */ /* 0x040fe20003fa4070 */
[----:B------:R-:W-:Y:S01]  /*2bd0*/  IMAD.HI.U32 R11, R2, R76, RZ ;  /* 0x0000004c020b7227 */ /* 0x000fe200078e00ff */
[----:B------:R-:W-:-:S03]  /*2be0*/  ISETP.GT.U32.AND P0, PT, R5, R74, PT ;  /* 0x0000004a0500720c */ /* 0x000fc60003f04070 */
[----:B------:R-:W-:Y:S02]  /*2bf0*/  VIADD R223, R0, 0x3c ;  /* 0x0000003c00df7836 */ /* 0x000fe40000000000 */
[----:B------:R-:W-:-:S03]  /*2c00*/  IMAD.HI.U32 R9, R2, R73, RZ ;  /* 0x0000004902097227 */ /* 0x000fc600078e00ff */
[----:B------:R-:W-:Y:S01]  /*2c10*/  IABS R75, R223 ;  /* 0x000000df004b7213 */ /* 0x000fe20000000000 */
[--C-:B------:R-:W-:Y:S01]  /*2c20*/  @!P4 IMAD.IADD R85, R85, 0x1, -R5.reuse ;  /* 0x000000015555c824 */ /* 0x100fe200078e0a05 */
[C---:B------:R-:W-:Y:S01]  /*2c30*/  ISETP.GT.U32.AND P4, PT, R5.reuse, R78, PT ;  /* 0x0000004e0500720c */ /* 0x040fe20003f84070 */
[----:B------:R-:W-:Y:S01]  /*2c40*/  @!P3 IMAD.IADD R84, R84, 0x1, -R5 ;  /* 0x000000015454b824 */ /* 0x000fe200078e0a05 */
[C---:B------:R-:W-:Y:S01]  /*2c50*/  ISETP.GT.U32.AND P3, PT, R5.reuse, R77, PT ;  /* 0x0000004d0500720c */ /* 0x040fe20003f64070 */
[----:B------:R-:W-:Y:S01]  /*2c60*/  IMAD.MOV R11, RZ, RZ, -R11 ;  /* 0x000000ffff0b7224 */ /* 0x000fe200078e0a0b */
[----:B------:R-:W-:Y:S01]  /*2c70*/  STL [R1+0xaec], R223 ;  /* 0x000aecdf01007387 */ /* 0x000fe20000100800 */
[----:B------:R-:W-:Y:S02]  /*2c80*/  IMAD.MOV R14, RZ, RZ, -R9 ;  /* 0x000000ffff0e7224 */ /* 0x000fe400078e0a09 */
[C---:B------:R-:W-:Y:S01]  /*2c90*/  IMAD R76, R5.reuse, R11, R76 ;  /* 0x0000000b054c7224 */ /* 0x040fe200078e024c */
[----:B------:R-:W-:Y:S01]  /*2ca0*/  STL [R1+0xae4], R222 ;  /* 0x000ae4de01007387 */ /* 0x000fe20000100800 */
[----:B------:R-:W-:-:S02]  /*2cb0*/  IMAD R73, R5, R14, R73 ;  /* 0x0000000e05497224 */ /* 0x000fc400078e0249 */
[--C-:B------:R-:W-:Y:S01]  /*2cc0*/  @!P2 IMAD.IADD R89, R89, 0x1, -R5.reuse ;  /* 0x000000015959a824 */ /* 0x100fe200078e0a05 */
[C---:B------:R-:W-:Y:S01]  /*2cd0*/  ISETP.GT.U32.AND P2, PT, R5.reuse, R82, PT ;  /* 0x000000520500720c */ /* 0x040fe20003f44070 */
[--C-:B------:R-:W-:Y:S01]  /*2ce0*/  @!P6 IMAD.IADD R86, R86, 0x1, -R5.reuse ;  /* 0x000000015656e824 */ /* 0x100fe200078e0a05 */
[----:B------:R-:W-:Y:S01]  /*2cf0*/  ISETP.GT.U32.AND P6, PT, R5, R79, PT ;  /* 0x0000004f0500720c */ /* 0x000fe20003fc4070 */
[----:B------:R-:W-:Y:S01]  /*2d00*/  IMAD.HI.U32 R7, R2, R75, RZ ;  /* 0x0000004b02077227 */ /* 0x000fe200078e00ff */
[----:B------:R-:W-:Y:S03]  /*2d10*/  STL [R1+0xac8], R221 ;  /* 0x000ac8dd01007387 */ /* 0x000fe60000100800 */
[--C-:B------:R-:W-:Y:S01]  /*2d20*/  @!P1 IMAD.IADD R83, R83, 0x1, -R5.reuse ;  /* 0x0000000153539824 */ /* 0x100fe200078e0a05 */
[C---:B------:R-:W-:Y:S01]  /*2d30*/  ISETP.GT.U32.AND P1, PT, R5.reuse, R76, PT ;  /* 0x0000004c0500720c */ /* 0x040fe20003f24070 */
[----:B------:R-:W-:Y:S01]  /*2d40*/  @!P5 IMAD.IADD R80, R80, 0x1, -R5 ;  /* 0x000000015050d824 */ /* 0x000fe200078e0a05 */
[----:B------:R-:W-:Y:S01]  /*2d50*/  ISETP.GT.U32.AND P5, PT, R5, R73, PT ;  /* 0x000000490500720c */ /* 0x000fe20003fa4070 */
[----:B------:R-:W-:-:S02]  /*2d60*/  VIADD R220, R0, 0x3f ;  /* 0x0000003f00dc7836 */ /* 0x000fc40000000000 */
[----:B------:R-:W-:Y:S02]  /*2d70*/  IMAD.MOV R12, RZ, RZ, -R7 ;  /* 0x000000ffff0c7224 */ /* 0x000fe400078e0a07 */
[--C-:B------:R-:W-:Y:S01]  /*2d80*/  @!P4 IMAD.IADD R78, R78, 0x1, -R5.reuse ;  /* 0x000000014e4ec824 */ /* 0x100fe200078e0a05 */
[----:B------:R-:W-:Y:S01]  /*2d90*/  ISETP.GT.U32.AND P4, PT, R5, R84, PT ;  /* 0x000000540500720c */ /* 0x000fe20003f84070 */
[--C-:B------:R-:W-:Y:S01]  /*2da0*/  @!P3 IMAD.IADD R77, R77, 0x1, -R5.reuse ;  /* 0x000000014d4db824 */ /* 0x100fe200078e0a05 */
[C---:B------:R-:W-:Y:S01]  /*2db0*/  ISETP.GT.U32.AND P3, PT, R5.reuse, R83, PT ;  /* 0x000000530500720c */ /* 0x040fe20003f64070 */
[----:B------:R-:W-:Y:S01]  /*2dc0*/  @!P0 IMAD.IADD R74, R74, 0x1, -R5 ;  /* 0x000000014a4a8824 */ /* 0x000fe200078e0a05 */
[C---:B------:R-:W-:Y:S01]  /*2dd0*/  ISETP.GT.U32.AND P0, PT, R5.reuse, R80, PT ;  /* 0x000000500500720c */ /* 0x040fe20003f04070 */
[----:B------:R-:W-:Y:S01]  /*2de0*/  IMAD R75, R5, R12, R75 ;  /* 0x0000000c054b7224 */ /* 0x000fe200078e024b */
[----:B------:R-:W-:Y:S01]  /*2df0*/  IABS R72, R220 ;  /* 0x000000dc00487213 */ /* 0x000fe20000000000 */
[C---:B------:R-:W-:Y:S01]  /*2e00*/  VIADD R219, R0.reuse, 0x40 ;  /* 0x0000004000db7836 */ /* 0x040fe20000000000 */
[----:B------:R-:W-:Y:S01]  /*2e10*/  STL [R1+0xabc], R220 ;  /* 0x000abcdc01007387 */ /* 0x000fe20000100800 */
[----:B------:R-:W-:-:S02]  /*2e20*/  VIADD R218, R0, 0x41 ;  /* 0x0000004100da7836 */ /* 0x000fc40000000000 */
[----:B------:R-:W-:Y:S01]  /*2e30*/  VIADD R215, R0, 0x44 ;  /* 0x0000004400d77836 */ /* 0x000fe20000000000 */
[----:B------:R-:W-:Y:S01]  /*2e40*/  IABS R71, R219 ;  /* 0x000000db00477213 */ /* 0x000fe20000000000 */
[--C-:B------:R-:W-:Y:S01]  /*2e50*/  @!P2 IMAD.IADD R82, R82, 0x1, -R5.reuse ;  /* 0x000000015252a824 */ /* 0x100fe200078e0a05 */
[----:B------:R-:W-:Y:S01]  /*2e60*/  ISETP.GT.U32.AND P2, PT, R5, R75, PT ;  /* 0x0000004b0500720c */ /* 0x000fe20003f44070 */
[--C-:B------:R-:W-:Y:S01]  /*2e70*/  @!P6 IMAD.IADD R79, R79, 0x1, -R5.reuse ;  /* 0x000000014f4fe824 */ /* 0x100fe200078e0a05 */
[----:B------:R-:W-:Y:S01]  /*2e80*/  IABS R70, R218 ;  /* 0x000000da00467213 */ /* 0x000fe20000000000 */
[----:B------:R-:W-:Y:S01]  /*2e90*/  IMAD.HI.U32 R10, R2, R72, RZ ;  /* 0x00000048020a7227 */ /* 0x000fe200078e00ff */
[----:B------:R-:W-:Y:S01]  /*2ea0*/  IABS R67, R215 ;  /* 0x000000d700437213 */ /* 0x000fe20000000000 */
[----:B------:R-:W-:Y:S01]  /*2eb0*/  STL [R1+0xab4], R219 ;  /* 0x000ab4db01007387 */ /* 0x000fe20000100800 */
[C---:B------:R-:W-:Y:S01]  /*2ec0*/  ISETP.GT.U32.AND P6, PT, R5.reuse, R85, PT ;  /* 0x000000550500720c */ /* 0x040fe20003fc4070 */
[--C-:B------:R-:W-:Y:S01]  /*2ed0*/  @!P1 IMAD.IADD R76, R76, 0x1, -R5.reuse ;  /* 0x000000014c4c9824 */ /* 0x100fe200078e0a05 */
[----:B------:R-:W-:Y:S01]  /*2ee0*/  ISETP.GT.U32.AND P1, PT, R5, R82, PT ;  /* 0x000000520500720c */ /* 0x000fe20003f24070 */
[----:B------:R-:W-:Y:S01]  /*2ef0*/  @!P5 IMAD.IADD R73, R73, 0x1, -R5 ;  /* 0x000000014949d824 */ /* 0x000fe200078e0a05 */
[----:B------:R-:W-:Y:S01]  /*2f00*/  ISETP.GT.U32.AND P5, PT, R5, R79, PT ;  /* 0x0000004f0500720c */ /* 0x000fe20003fa4070 */
[----:B------:R-:W-:Y:S01]  /*2f10*/  IMAD.MOV R10, RZ, RZ, -R10 ;  /* 0x000000ffff0a7224 */ /* 0x000fe200078e0a0a */
[----:B------:R-:W-:Y:S01]  /*2f20*/  STL [R1+0xaa4], R218 ;  /* 0x000aa4da01007387 */ /* 0x000fe20000100800 */
[----:B------:R-:W-:-:S02]  /*2f30*/  VIADD R217, R0, 0x42 ;  /* 0x0000004200d97836 */ /* 0x000fc40000000000 */
[C---:B------:R-:W-:Y:S02]  /*2f40*/  VIADD R216, R0.reuse, 0x43 ;  /* 0x0000004300d87836 */ /* 0x040fe40000000000 */
[----:B------:R-:W-:Y:S01]  /*2f50*/  VIADD R214, R0, 0x45 ;  /* 0x0000004500d67836 */ /* 0x000fe20000000000 */
[----:B------:R-:W-:Y:S01]  /*2f60*/  IABS R69, R217 ;  /* 0x000000d900457213 */ /* 0x000fe20000000000 */
        /* <DEDUP_REMOVED lines=9> */
[----:B------:R-:W-:Y:S01]  /*3000*/  IABS R66, R214 ;  /* 0x000000d600427213 */ /* 0x000fe20000000000 */
[----:B------:R-:W-:Y:S01]  /*3010*/  IMAD.HI.U32 R11, R2, R71, RZ ;  /* 0x00000047020b7227 */ /* 0x000fe200078e00ff */
[----:B------:R-:W-:Y:S01]  /*3020*/  @!P1 IADD3 R82, R82, -R5, RZ ;  /* 0x8000000552529210 */ /* 0x000fe20007ffe0ff */
[----:B------:R-:W-:Y:S01]  /*3030*/  STL [R1+0xa9c], R217 ;  /* 0x000a9cd901007387 */ /* 0x000fe20000100800 */
[----:B------:R-:W-:Y:S01]  /*3040*/  IABS R65, R213 ;  /* 0x000000d500417213 */ /* 0x000fe20000000000 */
[C---:B------:R-:W-:Y:S01]  /*3050*/  IMAD.HI.U32 R7, R2.reuse, R70, RZ ;  /* 0x0000004602077227 */ /* 0x040fe200078e00ff */
[----:B------:R-:W-:Y:S01]  /*3060*/  ISETP.GT.U32.AND P1, PT, R5, R76, PT ;  /* 0x0000004c0500720c */ /* 0x000fe20003f24070 */
[----:B------:R-:W-:Y:S02]  /*3070*/  STL [R1+0xa8c], R216 ;  /* 0x000a8cd801007387 */ /* 0x000fe40000100800 */
[----:B------:R-:W-:-:S02]  /*3080*/  IMAD.HI.U32 R10, R2, R67, RZ ;  /* 0x00000043020a7227 */ /* 0x000fc400078e00ff */
[----:B------:R-:W-:Y:S02]  /*3090*/  STL [R1+0xa84], R215 ;  /* 0x000a84d701007387 */ /* 0x000fe40000100800 */
[----:B------:R-:W-:Y:S02]  /*30a0*/  IMAD.MOV R16, RZ, RZ, -R11 ;  /* 0x000000ffff107224 */ /* 0x000fe400078e0a0b */
[----:B------:R-:W-:Y:S01]  /*30b0*/  IMAD.MOV R7, RZ, RZ, -R7 ;  /* 0x000000ffff077224 */ /* 0x000fe200078e0a07 */
[----:B------:R-:W-:Y:S01]  /*30c0*/  STL [R1+0xa7c], R214 ;  /* 0x000a7cd601007387 */ /* 0x000fe20000100800 */
[----:B------:R-:W-:Y:S02]  /*30d0*/  IMAD.MOV R10, RZ, RZ, -R10 ;  /* 0x000000ffff0a7224 */ /* 0x000fe400078e0a0a */
[C---:B------:R-:W-:Y:S01]  /*30e0*/  VIADD R212, R0.reuse, 0x47 ;  /* 0x0000004700d47836 */ /* 0x040fe20000000000 */
[----:B------:R-:W-:Y:S01]  /*30f0*/  STL [R1+0xa78], R213 ;  /* 0x000a78d501007387 */ /* 0x000fe20000100800 */
[----:B------:R-:W-:-:S02]  /*3100*/  VIADD R211, R0, 0x48 ;  /* 0x0000004800d37836 */ /* 0x000fc40000000000 */
[----:B------:R-:W-:Y:S01]  /*3110*/  VIADD R208, R0, 0x4b ;  /* 0x0000004b00d07836 */ /* 0x000fe20000000000 */
[----:B------:R-:W-:Y:S01]  /*3120*/  IABS R64, R212 ;  /* 0x000000d400407213 */ /* 0x000fe20000000000 */
[----:B------:R-:W-:Y:S01]  /*3130*/  @!P2 IMAD.IADD R75, R75, 0x1, -R5 ;  /* 0x000000014b4ba824 */ /* 0x000fe200078e0a05 */
[C---:B------:R-:W-:Y:S01]  /*3140*/  ISETP.GT.U32.AND P2, PT, R5.reuse, R81, PT ;  /* 0x000000510500720c */ /* 0x040fe20003f44070 */
[C---:B------:R-:W-:Y:S01]  /*3150*/  IMAD.HI.U32 R8, R2.reuse, R69, RZ ;  /* 0x0000004502087227 */ /* 0x040fe200078e00ff */
[----:B------:R-:W-:Y:S01]  /*3160*/  IABS R63, R211 ;  /* 0x000000d3003f7213 */ /* 0x000fe20000000000 */
[----:B------:R-:W-:Y:S01]  /*3170*/  STL [R1+0xa74], R212 ;  /* 0x000a74d401007387 */ /* 0x000fe20000100800 */
[----:B------:R-:W-:Y:S01]  /*3180*/  IABS R60, R208 ;  /* 0x000000d0003c7213 */ /* 0x000fe20000000000 */
[----:B------:R-:W-:Y:S02]  /*3190*/  IMAD.HI.U32 R9, R2, R68, RZ ;  /* 0x0000004402097227 */ /* 0x000fe400078e00ff */
[----:B------:R-:W-:Y:S02]  /*31a0*/  STL [R1+0xa70], R211 ;  /* 0x000a70d301007387 */ /* 0x000fe40000100800 */
[----:B------:R-:W-:-:S02]  /*31b0*/  IMAD R71, R5, R16, R71 ;  /* 0x0000001005477224 */ /* 0x000fc400078e0247 */
[----:B------:R-:W-:-:S04]  /*31c0*/  IMAD.HI.U32 R11, R2, R66, RZ ;  /* 0x00000042020b7227 */ /* 0x000fc800078e00ff */
[----:B------:R-:W-:Y:S01]  /*31d0*/  IMAD R70, R5, R7, R70 ;  /* 0x0000000705467224 */ /* 0x000fe200078e0246 */
[----:B------:R-:W-:Y:S01]  /*31e0*/  IADD3 R11, -R11, RZ, RZ ;  /* 0x000000ff0b0b7210 */ /* 0x000fe20007ffe1ff */
[----:B------:R-:W-:Y:S02]  /*31f0*/  IMAD R67, R5, R10, R67 ;  /* 0x0000000a05437224 */ /* 0x000fe400078e0243 */
[--C-:B------:R-:W-:Y:S01]  /*3200*/  @!P6 IMAD.IADD R85, R85, 0x1, -R5.reuse ;  /* 0x000000015555e824 */ /* 0x100fe200078e0a05 */
[----:B------:R-:W-:Y:S01]  /*3210*/  ISETP.GT.U32.AND P6, PT, R5, R73, PT ;  /* 0x000000490500720c */ /* 0x000fe20003fc4070 */
[----:B------:R-:W-:Y:S01]  /*3220*/  @!P5 IMAD.IADD R79, R79, 0x1, -R5 ;  /* 0x000000014f4fd824 */ /* 0x000fe200078e0a05 */
[----:B------:R-:W-:Y:S01]  /*3230*/  ISETP.GT.U32.AND P5, PT, R5, R72, PT ;  /* 0x000000480500720c */ /* 0x000fe20003fa4070 */
[----:B------:R-:W-:Y:S02]  /*3240*/  IMAD.MOV R8, RZ, RZ, -R8 ;  /* 0x000000ffff087224 */ /* 0x000fe400078e0a08 */
[----:B------:R-:W-:-:S02]  /*3250*/  IMAD.MOV R9, RZ, RZ, -R9 ;  /* 0x000000ffff097224 */ /* 0x000fc400078e0a09 */
[----:B------:R-:W-:-:S04]  /*3260*/  IMAD.HI.U32 R7, R2, R65, RZ ;  /* 0x0000004102077227 */ /* 0x000fc800078e00ff */
[--C-:B------:R-:W-:Y:S01]  /*3270*/  @!P4 IMAD.IADD R78, R78, 0x1, -R5.reuse ;  /* 0x000000014e4ec824 */ /* 0x100fe200078e0a05 */
[----:B------:R-:W-:Y:S01]  /*3280*/  ISETP.GT.U32.AND P4, PT, R5, R71, PT ;  /* 0x000000470500720c */ /* 0x000fe20003f84070 */
[--C-:B------:R-:W-:Y:S01]  /*3290*/  @!P3 IMAD.IADD R77, R77, 0x1, -R5.reuse ;  /* 0x000000014d4db824 */ /* 0x100fe200078e0a05 */
[C---:B------:R-:W-:Y:S01]  /*32a0*/  ISETP.GT.U32.AND P3, PT, R5.reuse, R70, PT ;  /* 0x000000460500720c */ /* 0x040fe20003f64070 */
[----:B------:R-:W-:Y:S01]  /*32b0*/  @!P0 IMAD.IADD R74, R74, 0x1, -R5 ;  /* 0x000000014a4a8824 */ /* 0x000fe200078e0a05 */
[C---:B------:R-:W-:Y:S01]  /*32c0*/  ISETP.GT.U32.AND P0, PT, R5.reuse, R67, PT ;  /* 0x000000430500720c */ /* 0x040fe20003f04070 */
[C---:B------:R-:W-:Y:S02]  /*32d0*/  IMAD R69, R5.reuse, R8, R69 ;  /* 0x0000000805457224 */ /* 0x040fe400078e0245 */
[----:B------:R-:W-:Y:S02]  /*32e0*/  IMAD R68, R5, R9, R68 ;  /* 0x0000000905447224 */ /* 0x000fe400078e0244 */
[----:B------:R-:W-:-:S02]  /*32f0*/  IMAD.MOV R12, RZ, RZ, -R7 ;  /* 0x000000ffff0c7224 */ /* 0x000fc400078e0a07 */
[----:B------:R-:W-:Y:S02]  /*3300*/  VIADD R210, R0, 0x49 ;  /* 0x0000004900d27836 */ /* 0x000fe40000000000 */
[----:B------:R-:W-:-:S03]  /*3310*/  IMAD.HI.U32 R8, R2, R64, RZ ;  /* 0x0000004002087227 */ /* 0x000fc600078e00ff */
[----:B------:R-:W-:Y:S01]  /*3320*/  IABS R62, R210 ;  /* 0x000000d2003e7213 */ /* 0x000fe20000000000 */
[C---:B------:R-:W-:Y:S01]  /*3330*/  IMAD.HI.U32 R9, R2.reuse, R63, RZ ;  /* 0x0000003f02097227 */ /* 0x040fe200078e00ff */
[----:B------:R-:W-:Y:S03]  /*3340*/  STL [R1+0xa6c], R210 ;  /* 0x000a6cd201007387 */ /* 0x000fe60000100800 */
[----:B------:R-:W-:-:S04]  /*3350*/  IMAD.HI.U32 R7, R2, R60, RZ ;  /* 0x0000003c02077227 */ /* 0x000fc800078e00ff */
[C---:B------:R-:W-:Y:S02]  /*3360*/  IMAD R66, R5.reuse, R11, R66 ;  /* 0x0000000b05427224 */ /* 0x040fe400078e0242 */
[----:B------:R-:W-:Y:S02]  /*3370*/  IMAD.MOV R8, RZ, RZ, -R8 ;  /* 0x000000ffff087224 */ /* 0x000fe400078e0a08 */
[----:B------:R-:W-:Y:S02]  /*3380*/  IMAD.MOV R14, RZ, RZ, -R9 ;  /* 0x000000ffff0e7224 */ /* 0x000fe400078e0a09 */
[----:B------:R-:W-:Y:S02]  /*3390*/  IMAD R65, R5, R12, R65 ;  /* 0x0000000c05417224 */ /* 0x000fe400078e0241 */
[----:B------:R-:W-:Y:S02]  /*33a0*/  IMAD.MOV R7, RZ, RZ, -R7 ;  /* 0x000000ffff077224 */ /* 0x000fe400078e0a07 */
[----:B------:R-:W-:Y:S01]  /*33b0*/  @!P2 IMAD.IADD R81, R81, 0x1, -R5 ;  /* 0x000000015151a824 */ /* 0x000fe200078e0a05 */
[C---:B------:R-:W-:Y:S01]  /*33c0*/  ISETP.GT.U32.AND P2, PT, R5.reuse, R75, PT ;  /* 0x0000004b0500720c */ /* 0x040fe20003f44070 */
[----:B------:R-:W-:-:S02]  /*33d0*/  IMAD R64, R5, R8, R64 ;  /* 0x0000000805407224 */ /* 0x000fc400078e0240 */
[C---:B------:R-:W-:Y:S02]  /*33e0*/  IMAD R63, R5.reuse, R14, R63 ;  /* 0x0000000e053f7224 */ /* 0x040fe400078e023f */
[C---:B------:R-:W-:Y:S02]  /*33f0*/  IMAD R60, R5.reuse, R7, R60 ;  /* 0x00000007053c7224 */ /* 0x040fe400078e023c */
[--C-:B------:R-:W-:Y:S01]  /*3400*/  @!P1 IMAD.IADD R76, R76, 0x1, -R5.reuse ;  /* 0x000000014c4c9824 */ /* 0x100fe200078e0a05 */
[----:B------:R-:W-:Y:S01]  /*3410*/  ISETP.GT.U32.AND P1, PT, R5, R69, PT ;  /* 0x000000450500720c */ /* 0x000fe20003f24070 */
[--C-:B------:R-:W-:Y:S01]  /*3420*/  @!P6 IMAD.IADD R73, R73, 0x1, -R5.reuse ;  /* 0x000000014949e824 */ /* 0x100fe200078e0a05 */
[C---:B------:R-:W-:Y:S01]  /*3430*/  ISETP.GT.U32.AND P6, PT, R5.reuse, R66, PT ;  /* 0x000000420500720c */ /* 0x040fe20003fc4070 */
[----:B------:R-:W-:Y:S01]  /*3440*/  @!P5 IMAD.IADD R72, R72, 0x1, -R5 ;  /* 0x000000014848d824 */ /* 0x000fe200078e0a05 */
[----:B------:R-:W-:Y:S01]  /*3450*/  ISETP.GT.U32.AND P5, PT, R5, R65, PT ;  /* 0x000000410500720c */ /* 0x000fe20003fa4070 */
[----:B------:R-:W-:-:S04]  /*3460*/  IMAD.HI.U32 R10, R2, R62, RZ ;  /* 0x0000003e020a7227 */ /* 0x000fc800078e00ff */
[--C-:B------:R-:W-:Y:S01]  /*3470*/  @!P4 IMAD.IADD R71, R71, 0x1, -R5.reuse ;  /* 0x000000014747c824 */ /* 0x100fe200078e0a05 */
[C---:B------:R-:W-:Y:S01]  /*3480*/  ISETP.GT.U32.AND P4, PT, R5.reuse, R64, PT ;  /* 0x000000400500720c */ /* 0x040fe20003f84070 */
[--C-:B------:R-:W-:Y:S01]  /*3490*/  @!P3 IMAD.IADD R70, R70, 0x1, -R5.reuse ;  /* 0x000000014646b824 */ /* 0x100fe200078e0a05 */
[----:B------:R-:W-:Y:S01]  /*34a0*/  ISETP.GT.U32.AND P3, PT, R5, R63, PT ;  /* 0x0000003f0500720c */ /* 0x000fe20003f64070 */
[----:B------:R-:W-:Y:S01]  /*34b0*/  @!P0 IMAD.IADD R67, R67, 0x1, -R5 ;  /* 0x0000000143438824 */ /* 0x000fe200078e0a05 */
[----:B------:R-:W-:Y:S01]  /*34c0*/  ISETP.GT.U32.AND P0, PT, R5, R60, PT ;  /* 0x0000003c0500720c */ /* 0x000fe20003f04070 */
[----:B------:R-:W-:Y:S01]  /*34d0*/  IMAD.MOV R10, RZ, RZ, -R10 ;  /* 0x000000ffff0a7224 */ /* 0x000fe200078e0a0a */
[----:B------:R-:W-:Y:S01]  /*34e0*/  @!P1 IADD3 R69, R69, -R5, RZ ;  /* 0x8000000545459210 */ /* 0x000fe20007ffe0ff */
[----:B------:R-:W-:Y:S02]  /*34f0*/  VIADD R209, R0, 0x4a ;  /* 0x0000004a00d17836 */ /* 0x000fe40000000000 */
[----:B------:R-:W-:-:S02]  /*3500*/  IMAD R62, R5, R10, R62 ;  /* 0x0000000a053e7224 */ /* 0x000fc400078e023e */
[----:B------:R-:W-:Y:S01]  /*3510*/  VIADD R207, R0, 0x4c ;  /* 0x0000004c00cf7836 */ /* 0x000fe20000000000 */
[----:B------:R-:W-:Y:S01]  /*3520*/  IABS R61, R209 ;  /* 0x000000d1003d7213 */ /* 0x000fe20000000000 */
[--C-:B------:R-:W-:Y:S01]  /*3530*/  @!P2 IMAD.IADD R75, R75, 0x1, -R5.reuse ;  /* 0x000000014b4ba824 */ /* 0x100fe200078e0a05 */
[----:B------:R-:W-:Y:S01]  /*3540*/  ISETP.GT.U32.AND P2, PT, R5, R68, PT ;  /* 0x000000440500720c */ /* 0x000fe20003f44070 */
[--C-:B------:R-:W-:Y:S01]  /*3550*/  @!P6 IMAD.IADD R66, R66, 0x1, -R5.reuse ;  /* 0x000000014242e824 */ /* 0x100fe200078e0a05 */
[----:B------:R-:W-:Y:S01]  /*3560*/  IABS R59, R207 ;  /* 0x000000cf003b7213 */ /* 0x000fe20000000000 */
[--C-:B------:R-:W-:Y:S01]  /*3570*/  @!P5 IMAD.IADD R65, R65, 0x1, -R5.reuse ;  /* 0x000000014141d824 */ /* 0x100fe200078e0a05 */
[C---:B------:R-:W-:Y:S01]  /*3580*/  ISETP.GT.U32.AND P1, PT, R5.reuse, R62, PT ;  /* 0x0000003e0500720c */ /* 0x040fe20003f24070 */
[----:B------:R-:W-:Y:S01]  /*3590*/  VIADD R205, R0, 0x4e ;  /* 0x0000004e00cd7836 */ /* 0x000fe20000000000 */
[C---:B------:R-:W-:Y:S01]  /*35a0*/  ISETP.GT.U32.AND P5, PT, R5.reuse, R71, PT ;  /* 0x000000470500720c */ /* 0x040fe20003fa4070 */
[--C-:B------:R-:W-:Y:S01]  /*35b0*/  @!P4 IMAD.IADD R64, R64, 0x1, -R5.reuse ;  /* 0x000000014040c824 */ /* 0x100fe200078e0a05 */
[----:B------:R-:W-:Y:S01]  /*35c0*/  ISETP.GT.U32.AND P4, PT, R5, R70, PT ;  /* 0x000000460500720c */ /* 0x000fe20003f84070 */
[--C-:B------:R-:W-:Y:S01]  /*35d0*/  @!P3 IMAD.IADD R63, R63, 0x1, -R5.reuse ;  /* 0x000000013f3fb824 */ /* 0x100fe200078e0a05 */
[C---:B------:R-:W-:Y:S01]  /*35e0*/  ISETP.GT.U32.AND P3, PT, R5.reuse, R69, PT ;  /* 0x000000450500720c */ /* 0x040fe20003f64070 */
[----:B------:R-:W-:Y:S01]  /*35f0*/  @!P0 IMAD.IADD R60, R60, 0x1, -R5 ;  /* 0x000000013c3c8824 */ /* 0x000fe200078e0a05 */
[C---:B------:R-:W-:Y:S01]  /*3600*/  ISETP.GT.U32.AND P0, PT, R5.reuse, R66, PT ;  /* 0x000000420500720c */ /* 0x040fe20003f04070 */
[C---:B------:R-:W-:Y:S01]  /*3610*/  IMAD.HI.U32 R11, R2.reuse, R61, RZ ;  /* 0x0000003d020b7227 */ /* 0x040fe200078e00ff */
[----:B------:R-:W-:Y:S01]  /*3620*/  IABS R57, R205 ;  /* 0x000000cd00397213 */ /* 0x000fe20000000000 */
[----:B------:R-:W-:Y:S01]  /*3630*/  STL [R1+0xa68], R209 ;  /* 0x000a68d101007387 */ /* 0x000fe20000100800 */
[----:B------:R-:W-:Y:S01]  /*3640*/  ISETP.GT.U32.AND P6, PT, R5, R72, PT ;  /* 0x000000480500720c */ /* 0x000fe20003fc4070 */
[----:B------:R-:W-:-:S02]  /*3650*/  IMAD.HI.U32 R8, R2, R59, RZ ;  /* 0x0000003b02087227 */ /* 0x000fc400078e00ff */
[----:B------:R-:W-:Y:S02]  /*3660*/  STL [R1+0xa64], R208 ;  /* 0x000a64d001007387 */ /* 0x000fe40000100800 */
[----:B------:R-:W-:Y:S01]  /*3670*/  IMAD.MOV R16, RZ, RZ, -R11 ;  /* 0x000000ffff107224 */ /* 0x000fe200078e0a0b */
[----:B------:R-:W-:Y:S01]  /*3680*/  @!P4 IADD3 R70, R70, -R5, RZ ;  /* 0x800000054646c210 */ /* 0x000fe20007ffe0ff */
[C---:B------:R-:W-:Y:S01]  /*3690*/  VIADD R204, R0.reuse, 0x4f ;  /* 0x0000004f00cc7836 */ /* 0x040fe20000000000 */
[----:B------:R-:W-:Y:S01]  /*36a0*/  ISETP.GT.U32.AND P4, PT, R5, R64, PT ;  /* 0x000000400500720c */ /* 0x000fe20003f84070 */
[----:B------:R-:W-:Y:S01]  /*36b0*/  IMAD.MOV R8, RZ, RZ, -R8 ;  /* 0x000000ffff087224 */ /* 0x000fe200078e0a08 */
[----:B------:R-:W-:Y:S01]  /*36c0*/  STL [R1+0xa60], R207 ;  /* 0x000a60cf01007387 */ /* 0x000fe20000100800 */
[----:B------:R-:W-:Y:S01]  /*36d0*/  VIADD R200, R0, 0x53 ;  /* 0x0000005300c87836 */ /* 0x000fe20000000000 */
[----:B------:R-:W-:Y:S01]  /*36e0*/  IABS R56, R204 ;  /* 0x000000cc00387213 */ /* 0x000fe20000000000 */
[----:B------:R-:W-:Y:S01]  /*36f0*/  @!P2 IMAD.IADD R68, R68, 0x1, -R5 ;  /* 0x000000014444a824 */ /* 0x000fe200078e0a05 */
[----:B------:R-:W-:Y:S01]  /*3700*/  STL [R1+0xa5c], R206 ;  /* 0x000a5cce01007387 */ /* 0x000fe20000100800 */
[----:B------:R-:W-:Y:S01]  /*3710*/  IMAD.HI.U32 R10, R2, R57, RZ ;  /* 0x00000039020a7227 */ /* 0x000fe200078e00ff */
[----:B------:R-:W-:-:S02]  /*3720*/  IABS R52, R200 ;  /* 0x000000c800347213 */ /* 0x000fc40000000000 */
[----:B------:R-:W-:Y:S01]  /*3730*/  STL [R1+0xa58], R205 ;  /* 0x000a58cd01007387 */ /* 0x000fe20000100800 */
[C---:B------:R-:W-:Y:S02]  /*3740*/  IMAD R61, R5.reuse, R16, R61 ;  /* 0x00000010053d7224 */ /* 0x040fe400078e023d */
[C---:B------:R-:W-:Y:S01]  /*3750*/  IMAD R59, R5.reuse, R8, R59 ;  /* 0x00000008053b7224 */ /* 0x040fe200078e023b */
[----:B------:R-:W-:Y:S01]  /*3760*/  STL [R1+0xa54], R204 ;  /* 0x000a54cc01007387 */ /* 0x000fe20000100800 */
[--C-:B------:R-:W-:Y:S01]  /*3770*/  @!P1 IMAD.IADD R62, R62, 0x1, -R5.reuse ;  /* 0x000000013e3e9824 */ /* 0x100fe200078e0a05 */
[----:B------:R-:W-:Y:S01]  /*3780*/  ISETP.GT.U32.AND P1, PT, R5, R68, PT ;  /* 0x000000440500720c */ /* 0x000fe20003f24070 */
[----:B------:R-:W-:Y:S01]  /*3790*/  @!P5 IMAD.IADD R71, R71, 0x1, -R5 ;  /* 0x000000014747d824 */ /* 0x000fe200078e0a05 */
[C---:B------:R-:W-:Y:S01]  /*37a0*/  ISETP.GT.U32.AND P5, PT, R5.reuse, R65, PT ;  /* 0x000000410500720c */ /* 0x040fe20003fa4070 */
[----:B------:R-:W-:Y:S01]  /*37b0*/  IMAD.MOV R10, RZ, RZ, -R10 ;  /* 0x000000ffff0a7224 */ /* 0x000fe200078e0a0a */
[----:B------:R-:W-:Y:S01]  /*37c0*/  ISETP.GT.U32.AND P2, PT, R5, R61, PT ;  /* 0x0000003d0500720c */ /* 0x000fe20003f44070 */
[----:B------:R-:W-:-:S02]  /*37d0*/  VIADD R202, R0, 0x51 ;  /* 0x0000005100ca7836 */ /* 0x000fc40000000000 */
[----:B------:R-:W-:-:S03]  /*37e0*/  IMAD.HI.U32 R9, R2, R58, RZ ;  /* 0x0000003a02097227 */ /* 0x000fc600078e00ff */
[----:B------:R-:W-:Y:S01]  /*37f0*/  IABS R54, R202 ;  /* 0x000000ca00367213 */ /* 0x000fe20000000000 */
[----:B------:R-:W-:Y:S02]  /*3800*/  VIADD R203, R0, 0x50 ;  /* 0x0000005000cb7836 */ /* 0x000fe40000000000 */
[--C-:B------:R-:W-:Y:S01]  /*3810*/  @!P3 IMAD.IADD R69, R69, 0x1, -R5.reuse ;  /* 0x000000014545b824 */ /* 0x100fe200078e0a05 */
[C---:B------:R-:W-:Y:S01]  /*3820*/  ISETP.GT.U32.AND P3, PT, R5.reuse, R63, PT ;  /* 0x0000003f0500720c */ /* 0x040fe20003f64070 */
[----:B------:R-:W-:Y:S01]  /*3830*/  @!P0 IMAD.IADD R66, R66, 0x1, -R5 ;  /* 0x0000000142428824 */ /* 0x000fe200078e0a05 */
[C---:B------:R-:W-:Y:S01]  /*3840*/  ISETP.GT.U32.AND P0, PT, R5.reuse, R59, PT ;  /* 0x0000003b0500720c */ /* 0x040fe20003f04070 */
[----:B------:R-:W-:Y:S01]  /*3850*/  IMAD R57, R5, R10, R57 ;  /* 0x0000000a05397224 */ /* 0x000fe200078e0239 */
[----:B------:R-:W-:Y:S01]  /*3860*/  IABS R55, R203 ;  /* 0x000000cb00377213 */ /* 0x000fe20000000000 */
[----:B------:R-:W-:Y:S01]  /*3870*/  IMAD.HI.U32 R11, R2, R56, RZ ;  /* 0x00000038020b7227 */ /* 0x000fe200078e00ff */
[----:B------:R-:W-:Y:S03]  /*3880*/  STL [R1+0xa50], R203 ;  /* 0x000a50cb01007387 */ /* 0x000fe60000100800 */
[----:B------:R-:W-:Y:S01]  /*3890*/  IMAD.MOV R9, RZ, RZ, -R9 ;  /* 0x000000ffff097224 */ /* 0x000fe200078e0a09 */
[----:B------:R-:W-:Y:S01]  /*38a0*/  STL [R1+0xa4c], R202 ;  /* 0x000a4cca01007387 */ /* 0x000fe20000100800 */
[----:B------:R-:W-:-:S02]  /*38b0*/  VIADD R199, R0, 0x54 ;  /* 0x0000005400c77836 */ /* 0x000fc40000000000 */
[----:B------:R-:W-:-:S03]  /*38c0*/  IMAD.HI.U32 R10, R2, R52, RZ ;  /* 0x00000034020a7227 */ /* 0x000fc600078e00ff */
[----:B------:R-:W-:Y:S01]  /*38d0*/  IABS R51, R199 ;  /* 0x000000c700337213 */ /* 0x000fe20000000000 */
[----:B------:R-:W-:Y:S02]  /*38e0*/  IMAD.MOV R11, RZ, RZ, -R11 ;  /* 0x000000ffff0b7224 */ /* 0x000fe400078e0a0b */
[----:B------:R-:W-:Y:S02]  /*38f0*/  IMAD R58, R5, R9, R58 ;  /* 0x00000009053a7224 */ /* 0x000fe400078e023a */
[----:B------:R-:W-:Y:S02]  /*3900*/  IMAD.MOV R10, RZ, RZ, -R10 ;  /* 0x000000ffff0a7224 */ /* 0x000fe400078e0a0a */
[C---:B------:R-:W-:Y:S02]  /*3910*/  VIADD R198, R0.reuse, 0x55 ;  /* 0x0000005500c67836 */ /* 0x040fe40000000000 */
[----:B------:R-:W-:Y:S02]  /*3920*/  VIADD R197, R0, 0x56 ;  /* 0x0000005600c57836 */ /* 0x000fe40000000000 */
[----:B------:R-:W-:Y:S01]  /*3930*/  IMAD.HI.U32 R8, R2, R54, RZ ;  /* 0x0000003602087227 */ /* 0x000fe200078e00ff */
[----:B------:R-:W-:-:S02]  /*3940*/  IABS R50, R198 ;  /* 0x000000c600327213 */ /* 0x000fc40000000000 */
[----:B------:R-:W-:Y:S01]  /*3950*/  IABS R49, R197 ;  /* 0x000000c500317213 */ /* 0x000fe20000000000 */
[----:B------:R-:W-:Y:S02]  /*3960*/  IMAD R56, R5, R11, R56 ;  /* 0x0000000b05387224 */ /* 0x000fe400078e0238 */
[----:B------:R-:W-:-:S04]  /*3970*/  IMAD.HI.U32 R7, R2, R55, RZ ;  /* 0x0000003702077227 */ /* 0x000fc800078e00ff */
[----:B------:R-:W-:Y:S01]  /*3980*/  IMAD R52, R5, R10, R52 ;  /* 0x0000000a05347224 */ /* 0x000fe200078e0234 */
[----:B------:R-:W-:Y:S01]  /*3990*/  IADD3 R12, -R7, RZ, RZ ;  /* 0x000000ff070c7210 */ /* 0x000fe20007ffe1ff */
[--C-:B------:R-:W-:Y:S01]  /*39a0*/  @!P1 IMAD.IADD R68, R68, 0x1, -R5.reuse ;  /* 0x0000000144449824 */ /* 0x100fe200078e0a05 */
[----:B------:R-:W-:Y:S01]  /*39b0*/  ISETP.GT.U32.AND P1, PT, R5, R62, PT ;  /* 0x0000003e0500720c */ /* 0x000fe20003f24070 */
[--C-:B------:R-:W-:Y:S01]  /*39c0*/  @!P5 IMAD.IADD R65, R65, 0x1, -R5.reuse ;  /* 0x000000014141d824 */ /* 0x100fe200078e0a05 */
[----:B------:R-:W-:Y:S01]  /*39d0*/  ISETP.GT.U32.AND P5, PT, R5, R58, PT ;  /* 0x0000003a0500720c */ /* 0x000fe20003fa4070 */
[----:B------:R-:W-:Y:S02]  /*39e0*/  VIADD R201, R0, 0x52 ;  /* 0x0000005200c97836 */ /* 0x000fe40000000000 */
[----:B------:R-:W-:Y:S02]  /*39f0*/  IMAD.MOV R8, RZ, RZ, -R8 ;  /* 0x000000ffff087224 */ /* 0x000fe400078e0a08 */
[----:B------:R-:W-:Y:S01]  /*3a00*/  IMAD.HI.U32 R11, R2, R51, RZ ;  /* 0x00000033020b7227 */ /* 0x000fe200078e00ff */
[----:B------:R-:W-:Y:S01]  /*3a10*/  IABS R53, R201 ;  /* 0x000000c900357213 */ /* 0x000fe20000000000 */
[----:B------:R-:W-:Y:S02]  /*3a20*/  STL [R1+0xa48], R201 ;  /* 0x000a48c901007387 */ /* 0x000fe40000100800 */
[--C-:B------:R-:W-:Y:S01]  /*3a30*/  @!P2 IMAD.IADD R61, R61, 0x1, -R5.reuse ;  /* 0x000000013d3da824 */ /* 0x100fe200078e0a05 */
[C---:B------:R-:W-:Y:S01]  /*3a40*/  ISETP.GT.U32.AND P2, PT, R5.reuse, R67, PT ;  /* 0x000000430500720c */ /* 0x040fe20003f44070 */
[--C-:B------:R-:W-:Y:S01]  /*3a50*/  @!P4 IMAD.IADD R64, R64, 0x1, -R5.reuse ;  /* 0x000000014040c824 */ /* 0x100fe200078e0a05 */
[----:B------:R-:W-:Y:S01]  /*3a60*/  ISETP.GT.U32.AND P4, PT, R5, R57, PT ;  /* 0x000000390500720c */ /* 0x000fe20003f84070 */
[--C-:B------:R-:W-:Y:S01]  /*3a70*/  @!P3 IMAD.IADD R63, R63, 0x1, -R5.reuse ;  /* 0x000000013f3fb824 */ /* 0x100fe200078e0a05 */
[----:B------:R-:W-:Y:S01]  /*3a80*/  ISETP.GT.U32.AND P3, PT, R5, R56, PT ;  /* 0x000000380500720c */ /* 0x000fe20003f64070 */
[----:B------:R-:W-:Y:S01]  /*3a90*/  @!P0 IMAD.IADD R59, R59, 0x1, -R5 ;  /* 0x000000013b3b8824 */ /* 0x000fe200078e0a05 */
[C---:B------:R-:W-:Y:S01]  /*3aa0*/  ISETP.GT.U32.AND P0, PT, R5.reuse, R52, PT ;  /* 0x000000340500720c */ /* 0x040fe20003f04070 */
[----:B------:R-:W-:Y:S01]  /*3ab0*/  IMAD R54, R5, R8, R54 ;  /* 0x0000000805367224 */ /* 0x000fe200078e0236 */
[----:B------:R-:W-:Y:S01]  /*3ac0*/  STL [R1+0xa44], R200 ;  /* 0x000a44c801007387 */ /* 0x000fe20000100800 */
[----:B------:R-:W-:-:S02]  /*3ad0*/  IMAD.MOV R16, RZ, RZ, -R11 ;  /* 0x000000ffff107224 */ /* 0x000fc400078e0a0b */
[----:B------:R-:W-:Y:S01]  /*3ae0*/  VIADD R196, R0, 0x57 ;  /* 0x0000005700c47836 */ /* 0x000fe20000000000 */
[----:B------:R-:W-:Y:S01]  /*3af0*/  STL [R1+0xa40], R199 ;  /* 0x000a40c701007387 */ /* 0x000fe20000100800 */
[C---:B------:R-:W-:Y:S02]  /*3b00*/  IMAD.HI.U32 R7, R2.reuse, R50, RZ ;  /* 0x0000003202077227 */ /* 0x040fe400078e00ff */
[----:B------:R-:W-:Y:S01]  /*3b10*/  @!P4 IADD3 R57, R57, -R5, RZ ;  /* 0x800000053939c210 */ /* 0x000fe20007ffe0ff */
[----:B------:R-:W-:Y:S01]  /*3b20*/  STL [R1+0xa3c], R198 ;  /* 0x000a3cc601007387 */ /* 0x000fe20000100800 */
[----:B------:R-:W-:Y:S01]  /*3b30*/  IMAD.HI.U32 R8, R2, R49, RZ ;  /* 0x0000003102087227 */ /* 0x000fe200078e00ff */
[----:B------:R-:W-:Y:S02]  /*3b40*/  IABS R48, R196 ;  /* 0x000000c400307213 */ /* 0x000fe40000000000 */
[----:B------:R-:W-:Y:S01]  /*3b50*/  STL [R1+0xa38], R197 ;  /* 0x000a38c501007387 */ /* 0x000fe20000100800 */
[----:B------:R-:W-:-:S02]  /*3b60*/  IMAD R55, R5, R12, R55 ;  /* 0x0000000c05377224 */ /* 0x000fc400078e0237 */
[C---:B------:R-:W-:Y:S01]  /*3b70*/  IMAD R51, R5.reuse, R16, R51 ;  /* 0x0000001005337224 */ /* 0x040fe200078e0233 */
[----:B------:R-:W-:Y:S01]  /*3b80*/  STL [R1+0xa34], R196 ;  /* 0x000a34c401007387 */ /* 0x000fe20000100800 */
        /* <DEDUP_REMOVED lines=8> */
[C---:B------:R-:W-:Y:S01]  /*3c10*/  ISETP.GT.U32.AND P1, PT, R5.reuse, R55, PT ;  /* 0x000000370500720c */ /* 0x040fe20003f24070 */
[----:B------:R-:W-:Y:S01]  /*3c20*/  @!P5 IMAD.IADD R58, R58, 0x1, -R5 ;  /* 0x000000013a3ad824 */ /* 0x000fe200078e0a05 */
[C---:B------:R-:W-:Y:S01]  /*3c30*/  ISETP.GT.U32.AND P5, PT, R5.reuse, R51, PT ;  /* 0x000000330500720c */ /* 0x040fe20003fa4070 */
[----:B------:R-:W-:Y:S01]  /*3c40*/  IMAD.MOV R14, RZ, RZ, -R9 ;  /* 0x000000ffff0e7224 */ /* 0x000fe200078e0a09 */
[----:B------:R-:W-:Y:S01]  /*3c50*/  ISETP.GT.U32.AND P4, PT, R5, R50, PT ;  /* 0x000000320500720c */ /* 0x000fe20003f84070 */
[----:B------:R-:W-:-:S04]  /*3c60*/  IMAD.HI.U32 R9, R2, R48, RZ ;  /* 0x0000003002097227 */ /* 0x000fc800078e00ff */
[--C-:B------:R-:W-:Y:S01]  /*3c70*/  @!P2 IMAD.IADD R67, R67, 0x1, -R5.reuse ;  /* 0x000000014343a824 */ /* 0x100fe200078e0a05 */
[C---:B------:R-:W-:Y:S01]  /*3c80*/  ISETP.GT.U32.AND P2, PT, R5.reuse, R60, PT ;  /* 0x0000003c0500720c */ /* 0x040fe20003f44070 */
[--C-:B------:R-:W-:Y:S01]  /*3c90*/  @!P3 IMAD.IADD R56, R56, 0x1, -R5.reuse ;  /* 0x000000013838b824 */ /* 0x100fe200078e0a05 */
[C---:B------:R-:W-:Y:S01]  /*3ca0*/  ISETP.GT.U32.AND P3, PT, R5.reuse, R49, PT ;  /* 0x000000310500720c */ /* 0x040fe20003f64070 */
[----:B------:R-:W-:Y:S01]  /*3cb0*/  @!P0 IMAD.IADD R52, R52, 0x1, -R5 ;  /* 0x0000000134348824 */ /* 0x000fe200078e0a05 */
[C---:B------:R-:W-:Y:S01]  /*3cc0*/  ISETP.GT.U32.AND P0, PT, R5.reuse, R58, PT ;  /* 0x0000003a0500720c */ /* 0x040fe20003f04070 */
[----:B------:R-:W-:Y:S02]  /*3cd0*/  IMAD.MOV R9, RZ, RZ, -R9 ;  /* 0x000000ffff097224 */ /* 0x000fe400078e0a09 */
[----:B------:R-:W-:Y:S02]  /*3ce0*/  VIADD R195, R0, 0x58 ;  /* 0x0000005800c37836 */ /* 0x000fe40000000000 */
[----:B------:R-:W-:-:S02]  /*3cf0*/  IMAD R48, R5, R9, R48 ;  /* 0x0000000905307224 */ /* 0x000fc400078e0230 */
[----:B------:R-:W-:Y:S01]  /*3d00*/  VIADD R193, R0, 0x5a ;  /* 0x0000005a00c17836 */ /* 0x000fe20000000000 */
[----:B------:R-:W-:Y:S01]  /*3d10*/  IABS R47, R195 ;  /* 0x000000c3002f7213 */ /* 0x000fe20000000000 */
[----:B------:R-:W-:Y:S01]  /*3d20*/  @!P6 IMAD.IADD R61, R61, 0x1, -R5 ;  /* 0x000000013d3de824 */ /* 0x000fe200078e0a05 */
[C---:B------:R-:W-:Y:S01]  /*3d30*/  ISETP.GT.U32.AND P6, PT, R5.reuse, R54, PT ;  /* 0x000000360500720c */ /* 0x040fe20003fc4070 */
[----:B------:R-:W-:Y:S01]  /*3d40*/  IMAD R53, R5, R14, R53 ;  /* 0x0000000e05357224 */ /* 0x000fe200078e0235 */
[----:B------:R-:W-:Y:S01]  /*3d50*/  IABS R45, R193 ;  /* 0x000000c1002d7213 */ /* 0x000fe20000000000 */
[--C-:B------:R-:W-:Y:S01]  /*3d60*/  @!P1 IMAD.IADD R55, R55, 0x1, -R5.reuse ;  /* 0x0000000137379824 */ /* 0x100fe200078e0a05 */
[----:B------:R-:W-:Y:S01]  /*3d70*/  ISETP.GT.U32.AND P1, PT, R5, R48, PT ;  /* 0x000000300500720c */ /* 0x000fe20003f24070 */
[--C-:B------:R-:W-:Y:S01]  /*3d80*/  @!P5 IMAD.IADD R51, R51, 0x1, -R5.reuse ;  /* 0x000000013333d824 */ /* 0x100fe200078e0a05 */
[C---:B------:R-:W-:Y:S01]  /*3d90*/  ISETP.GT.U32.AND P5, PT, R5.reuse, R57, PT ;  /* 0x000000390500720c */ /* 0x040fe20003fa4070 */
[----:B------:R-:W-:Y:S01]  /*3da0*/  IMAD.HI.U32 R10, R2, R47, RZ ;  /* 0x0000002f020a7227 */ /* 0x000fe200078e00ff */
[----:B------:R-:W-:Y:S03]  /*3db0*/  STL [R1+0xa30], R195 ;  /* 0x000a30c301007387 */ /* 0x000fe60000100800 */
        /* <DEDUP_REMOVED lines=8> */
[----:B------:R-:W-:Y:S01]  /*3e40*/  VIADD R191, R0, 0x5c ;  /* 0x0000005c00bf7836 */ /* 0x000fe20000000000 */
[----:B------:R-:W-:Y:S01]  /*3e50*/  IADD3 R10, -R10, RZ, RZ ;  /* 0x000000ff0a0a7210 */ /* 0x000fe20007ffe1ff */
[----:B------:R-:W-:Y:S01]  /*3e60*/  VIADD R192, R0, 0x5b ;  /* 0x0000005b00c07836 */ /* 0x000fe20000000000 */
[----:B------:R-:W-:Y:S01]  /*3e70*/  @!P5 IADD3 R57, R57, -R5, RZ ;  /* 0x800000053939d210 */ /* 0x000fe20007ffe0ff */
[----:B------:R-:W-:Y:S01]  /*3e80*/  IMAD.HI.U32 R7, R2, R45, RZ ;  /* 0x0000002d02077227 */ /* 0x000fe200078e00ff */
[----:B------:R-:W-:-:S02]  /*3e90*/  IABS R43, R191 ;  /* 0x000000bf002b7213 */ /* 0x000fc40000000000 */
[----:B------:R-:W-:Y:S01]  /*3ea0*/  IABS R44, R192 ;  /* 0x000000c0002c7213 */ /* 0x000fe20000000000 */
[C---:B------:R-:W-:Y:S01]  /*3eb0*/  VIADD R194, R0.reuse, 0x59 ;  /* 0x0000005900c27836 */ /* 0x040fe20000000000 */
[C---:B------:R-:W-:Y:S01]  /*3ec0*/  ISETP.GT.U32.AND P5, PT, R5.reuse, R51, PT ;  /* 0x000000330500720c */ /* 0x040fe20003fa4070 */
[C---:B------:R-:W-:Y:S02]  /*3ed0*/  VIADD R190, R0.reuse, 0x5d ;  /* 0x0000005d00be7836 */ /* 0x040fe40000000000 */
[----:B------:R-:W-:Y:S01]  /*3ee0*/  IMAD.MOV R12, RZ, RZ, -R7 ;  /* 0x000000ffff0c7224 */ /* 0x000fe200078e0a07 */
[----:B------:R-:W-:Y:S01]  /*3ef0*/  IABS R46, R194 ;  /* 0x000000c2002e7213 */ /* 0x000fe20000000000 */
[----:B------:R-:W-:Y:S01]  /*3f00*/  VIADD R186, R0, 0x61 ;  /* 0x0000006100ba7836 */ /* 0x000fe20000000000 */
[----:B------:R-:W-:Y:S01]  /*3f10*/  IABS R42, R190 ;  /* 0x000000be002a7213 */ /* 0x000fe20000000000 */
[----:B------:R-:W-:Y:S01]  /*3f20*/  @!P6 IMAD.IADD R54, R54, 0x1, -R5 ;  /* 0x000000013636e824 */ /* 0x000fe200078e0a05 */
[----:B------:R-:W-:Y:S01]  /*3f30*/  STL [R1+0xa2c], R194 ;  /* 0x000a2cc201007387 */ /* 0x000fe20000100800 */
[C---:B------:R-:W-:Y:S01]  /*3f40*/  IMAD R47, R5.reuse, R10, R47 ;  /* 0x0000000a052f7224 */ /* 0x040fe200078e022f */
[----:B------:R-:W-:Y:S01]  /*3f50*/  IABS R38, R186 ;  /* 0x000000ba00267213 */ /* 0x000fe20000000000 */
[C---:B------:R-:W-:Y:S01]  /*3f60*/  IMAD R45, R5.reuse, R12, R45 ;  /* 0x0000000c052d7224 */ /* 0x040fe200078e022d */
[----:B------:R-:W-:Y:S01]  /*3f70*/  STL [R1+0xa28], R193 ;  /* 0x000a28c101007387 */ /* 0x000fe20000100800 */
[----:B------:R-:W-:Y:S01]  /*3f80*/  @!P1 IMAD.IADD R48, R48, 0x1, -R5 ;  /* 0x0000000130309824 */ /* 0x000fe200078e0a05 */
[C---:B------:R-:W-:Y:S01]  /*3f90*/  ISETP.GT.U32.AND P1, PT, R5.reuse, R54, PT ;  /* 0x000000360500720c */ /* 0x040fe20003f24070 */
[----:B------:R-:W-:Y:S01]  /*3fa0*/  IMAD.HI.U32 R9, R2, R43, RZ ;  /* 0x0000002b02097227 */ /* 0x000fe200078e00ff */
[----:B------:R-:W-:Y:S01]  /*3fb0*/  ISETP.GT.U32.AND P6, PT, R5, R47, PT ;  /* 0x0000002f0500720c */ /* 0x000fe20003fc4070 */
[----:B------:R-:W-:Y:S02]  /*3fc0*/  STL [R1+0xa24], R192 ;  /* 0x000a24c001007387 */ /* 0x000fe40000100800 */
[----:B------:R-:W-:-:S02]  /*3fd0*/  VIADD R188, R0, 0x5f ;  /* 0x0000005f00bc7836 */ /* 0x000fc40000000000 */
[----:B------:R-:W-:Y:S01]  /*3fe0*/  IMAD.HI.U32 R8, R2, R44, RZ ;  /* 0x0000002c02087227 */ /* 0x000fe200078e00ff */
[----:B------:R-:W-:Y:S02]  /*3ff0*/  STL [R1+0xa20], R191 ;  /* 0x000a20bf01007387 */ /* 0x000fe40000100800 */
[----:B------:R-:W-:Y:S01]  /*4000*/  IABS R40, R188 ;  /* 0x000000bc00287213 */ /* 0x000fe20000000000 */
        /* <DEDUP_REMOVED lines=9> */
[----:B------:R-:W-:Y:S01]  /*40a0*/  STL [R1+0xa1c], R190 ;  /* 0x000a1cbe01007387 */ /* 0x000fe20000100800 */
[----:B------:R-:W-:-:S02]  /*40b0*/  IMAD.MOV R14, RZ, RZ, -R9 ;  /* 0x000000ffff0e7224 */ /* 0x000fc400078e0a09 */
[C---:B------:R-:W-:Y:S01]  /*40c0*/  IMAD.HI.U32 R11, R2.reuse, R46, RZ ;  /* 0x0000002e020b7227 */ /* 0x040fe200078e00ff */
[----:B------:R-:W-:Y:S01]  /*40d0*/  IABS R41, R189 ;  /* 0x000000bd00297213 */ /* 0x000fe20000000000 */
[----:B------:R-:W-:Y:S02]  /*40e0*/  STL [R1+0xa18], R189 ;  /* 0x000a18bd01007387 */ /* 0x000fe40000100800 */
[----:B------:R-:W-:Y:S02]  /*40f0*/  IMAD.HI.U32 R10, R2, R42, RZ ;  /* 0x0000002a020a7227 */ /* 0x000fe400078e00ff */
[----:B------:R-:W-:Y:S02]  /*4100*/  STL [R1+0xa14], R188 ;  /* 0x000a14bc01007387 */ /* 0x000fe40000100800 */
[----:B------:R-:W-:Y:S02]  /*4110*/  IMAD.MOV R8, RZ, RZ, -R8 ;  /* 0x000000ffff087224 */ /* 0x000fe400078e0a08 */
[----:B------:R-:W-:Y:S01]  /*4120*/  VIADD R183, R0, 0x62 ;  /* 0x0000006200b77836 */ /* 0x000fe20000000000 */
[----:B------:R-:W-:Y:S01]  /*4130*/  STL [R1+0xa10], R187 ;  /* 0x000a10bb01007387 */ /* 0x000fe20000100800 */
[----:B------:R-:W-:-:S03]  /*4140*/  IMAD.HI.U32 R9, R2, R38, RZ ;  /* 0x0000002602097227 */ /* 0x000fc600078e00ff */
[----:B------:R-:W-:Y:S01]  /*4150*/  IABS R36, R183 ;  /* 0x000000b700247213 */ /* 0x000fe20000000000 */
[----:B------:R-:W-:Y:S01]  /*4160*/  IMAD.MOV R11, RZ, RZ, -R11 ;  /* 0x000000ffff0b7224 */ /* 0x000fe200078e0a0b */
[----:B------:R-:W-:Y:S01]  /*4170*/  STL [R1+0xa0c], R186 ;  /* 0x000a0cba01007387 */ /* 0x000fe20000100800 */
[----:B------:R-:W-:Y:S02]  /*4180*/  IMAD.MOV R10, RZ, RZ, -R10 ;  /* 0x000000ffff0a7224 */ /* 0x000fe400078e0a0a */
[C---:B------:R-:W-:Y:S01]  /*4190*/  IMAD R44, R5.reuse, R8, R44 ;  /* 0x00000008052c7224 */ /* 0x040fe200078e022c */
[----:B------:R-:W-:Y:S01]  /*41a0*/  STL [R1+0xa08], R183 ;  /* 0x000a08b701007387 */ /* 0x000fe20000100800 */
[C---:B------:R-:W-:Y:S02]  /*41b0*/  VIADD R182, R0.reuse, 0x63 ;  /* 0x0000006300b67836 */ /* 0x040fe40000000000 */
[----:B------:R-:W-:Y:S02]  /*41c0*/  IMAD.MOV R9, RZ, RZ, -R9 ;  /* 0x000000ffff097224 */ /* 0x000fe400078e0a09 */
[----:B------:R-:W-:Y:S01]  /*41d0*/  VIADD R181, R0, 0x64 ;  /* 0x0000006400b57836 */ /* 0x000fe20000000000 */
[----:B------:R-:W-:Y:S01]  /*41e0*/  IABS R34, R182 ;  /* 0x000000b600227213 */ /* 0x000fe20000000000 */
[----:B------:R-:W-:Y:S01]  /*41f0*/  IMAD.HI.U32 R7, R2, R40, RZ ;  /* 0x0000002802077227 */ /* 0x000fe200078e00ff */
[----:B------:R-:W-:Y:S02]  /*4200*/  STL [R1+0xa04], R182 ;  /* 0x000a04b601007387 */ /* 0x000fe40000100800 */
[----:B------:R-:W-:Y:S01]  /*4210*/  IABS R32, R181 ;  /* 0x000000b500207213 */ /* 0x000fe20000000000 */
[C---:B------:R-:W-:Y:S01]  /*4220*/  IMAD R46, R5.reuse, R11, R46 ;  /* 0x0000000b052e7224 */ /* 0x040fe200078e022e */
[----:B------:R-:W-:Y:S01]  /*4230*/  STL [R1+0xa00], R181 ;  /* 0x000a00b501007387 */ /* 0x000fe20000100800 */
[----:B------:R-:W-:-:S02]  /*4240*/  IMAD R43, R5, R14, R43 ;  /* 0x0000000e052b7224 */ /* 0x000fc400078e022b */
[C---:B------:R-:W-:Y:S02]  /*4250*/  IMAD R42, R5.reuse, R10, R42 ;  /* 0x0000000a052a7224 */ /* 0x040fe400078e022a */
[C---:B------:R-:W-:Y:S02]  /*4260*/  IMAD R38, R5.reuse, R9, R38 ;  /* 0x0000000905267224 */ /* 0x040fe400078e0226 */
[--C-:B------:R-:W-:Y:S01]  /*4270*/  @!P1 IMAD.IADD R54, R54, 0x1, -R5.reuse ;  /* 0x0000000136369824 */ /* 0x100fe200078e0a05 */
[----:B------:R-:W-:Y:S01]  /*4280*/  ISETP.GT.U32.AND P1, PT, R5, R48, PT ;  /* 0x000000300500720c */ /* 0x000fe20003f24070 */
[----:B------:R-:W-:Y:S01]  /*4290*/  @!P5 IMAD.IADD R51, R51, 0x1, -R5 ;  /* 0x000000013333d824 */ /* 0x000fe200078e0a05 */
[----:B------:R-:W-:Y:S01]  /*42a0*/  ISETP.GT.U32.AND P5, PT, R5, R44, PT ;  /* 0x0000002c0500720c */ /* 0x000fe20003fa4070 */
[----:B------:R-:W-:-:S04]  /*42b0*/  IMAD.HI.U32 R11, R2, R41, RZ ;  /* 0x00000029020b7227 */ /* 0x000fc800078e00ff */
[----:B------:R-:W-:Y:S02]  /*42c0*/  IMAD.MOV R7, RZ, RZ, -R7 ;  /* 0x000000ffff077224 */ /* 0x000fe400078e0a07 */
[----:B------:R-:W-:-:S04]  /*42d0*/  IMAD.HI.U32 R10, R2, R36, RZ ;  /* 0x00000024020a7227 */ /* 0x000fc800078e00ff */
[--C-:B------:R-:W-:Y:S02]  /*42e0*/  @!P6 IMAD.IADD R47, R47, 0x1, -R5.reuse ;  /* 0x000000012f2fe824 */ /* 0x100fe400078e0a05 */
        /* <DEDUP_REMOVED lines=8> */
[----:B------:R-:W-:Y:S01]  /*4370*/  IMAD.MOV R16, RZ, RZ, -R11 ;  /* 0x000000ffff107224 */ /* 0x000fe200078e0a0b */
[C---:B------:R-:W-:Y:S01]  /*4380*/  ISETP.GT.U32.AND P6, PT, R5.reuse, R47, PT ;  /* 0x0000002f0500720c */ /* 0x040fe20003fc4070 */
[----:B------:R-:W-:Y:S01]  /*4390*/  IMAD R40, R5, R7, R40 ;  /* 0x0000000705287224 */ /* 0x000fe200078e0228 */
[----:B------:R-:W-:Y:S01]  /*43a0*/  @!P5 IADD3 R44, R44, -R5, RZ ;  /* 0x800000052c2cd210 */ /* 0x000fe20007ffe0ff */
[----:B------:R-:W-:-:S04]  /*43b0*/  IMAD.HI.U32 R11, R2, R34, RZ ;  /* 0x00000022020b7227 */ /* 0x000fc800078e00ff */
[----:B------:R-:W-:Y:S02]  /*43c0*/  IMAD.MOV R10, RZ, RZ, -R10 ;  /* 0x000000ffff0a7224 */ /* 0x000fe400078e0a0a */
[----:B------:R-:W-:Y:S02]  /*43d0*/  VIADD R180, R0, 0x65 ;  /* 0x0000006500b47836 */ /* 0x000fe40000000000 */
[----:B------:R-:W-:-:S03]  /*43e0*/  IMAD.HI.U32 R7, R2, R32, RZ ;  /* 0x0000002002077227 */ /* 0x000fc600078e00ff */
[----:B------:R-:W-:Y:S01]  /*43f0*/  IABS R30, R180 ;  /* 0x000000b4001e7213 */ /* 0x000fe20000000000 */
[----:B------:R-:W-:Y:S01]  /*4400*/  IMAD.HI.U32 R8, R2, R39, RZ ;  /* 0x0000002702087227 */ /* 0x000fe200078e00ff */
[----:B------:R-:W-:Y:S03]  /*4410*/  STL [R1+0x9fc], R180 ;  /* 0x0009fcb401007387 */ /* 0x000fe60000100800 */
[C---:B------:R-:W-:Y:S02]  /*4420*/  IMAD R41, R5.reuse, R16, R41 ;  /* 0x0000001005297224 */ /* 0x040fe400078e0229 */
[----:B------:R-:W-:Y:S02]  /*4430*/  IMAD.MOV R11, RZ, RZ, -R11 ;  /* 0x000000ffff0b7224 */ /* 0x000fe400078e0a0b */
[----:B------:R-:W-:Y:S02]  /*4440*/  IMAD R36, R5, R10, R36 ;  /* 0x0000000a05247224 */ /* 0x000fe400078e0224 */
[----:B------:R-:W-:-:S02]  /*4450*/  IMAD.MOV R7, RZ, RZ, -R7 ;  /* 0x000000ffff077224 */ /* 0x000fc400078e0a07 */
[----:B------:R-:W-:Y:S01]  /*4460*/  IMAD.MOV R8, RZ, RZ, -R8 ;  /* 0x000000ffff087224 */ /* 0x000fe200078e0a08 */
[C---:B------:R-:W-:Y:S01]  /*4470*/  ISETP.GT.U32.AND P5, PT, R5.reuse, R36, PT ;  /* 0x000000240500720c */ /* 0x040fe20003fa4070 */
[C---:B------:R-:W-:Y:S02]  /*4480*/  IMAD R34, R5.reuse, R11, R34 ;  /* 0x0000000b05227224 */ /* 0x040fe400078e0222 */
[C---:B------:R-:W-:Y:S02]  /*4490*/  IMAD R32, R5.reuse, R7, R32 ;  /* 0x0000000705207224 */ /* 0x040fe400078e0220 */
[----:B------:R-:W-:Y:S01]  /*44a0*/  @!P1 IMAD.IADD R48, R48, 0x1, -R5 ;  /* 0x0000000130309824 */ /* 0x000fe200078e0a05 */
[C---:B------:R-:W-:Y:S01]  /*44b0*/  ISETP.GT.U32.AND P1, PT, R5.reuse, R41, PT ;  /* 0x000000290500720c */ /* 0x040fe20003f24070 */
[----:B------:R-:W-:Y:S02]  /*44c0*/  IMAD R39, R5, R8, R39 ;  /* 0x0000000805277224 */ /* 0x000fe400078e0227 */
[----:B------:R-:W-:-:S02]  /*44d0*/  VIADD R178, R0, 0x67 ;  /* 0x0000006700b27836 */ /* 0x000fc40000000000 */
[----:B------:R-:W-:-:S03]  /*44e0*/  IMAD.HI.U32 R8, R2, R30, RZ ;  /* 0x0000001e02087227 */ /* 0x000fc600078e00ff */
[----:B------:R-:W-:Y:S01]  /*44f0*/  IABS R26, R178 ;  /* 0x000000b2001a7213 */ /* 0x000fe20000000000 */
[--C-:B------:R-:W-:Y:S01]  /*4500*/  @!P2 IMAD.IADD R53, R53, 0x1, -R5.reuse ;  /* 0x000000013535a824 */ /* 0x100fe200078e0a05 */
[----:B------:R-:W-:Y:S01]  /*4510*/  ISETP.GT.U32.AND P2, PT, R5, R46, PT ;  /* 0x0000002e0500720c */ /* 0x000fe20003f44070 */
[--C-:B------:R-:W-:Y:S01]  /*4520*/  @!P4 IMAD.IADD R43, R43, 0x1, -R5.reuse ;  /* 0x000000012b2bc824 */ /* 0x100fe200078e0a05 */
[C---:B------:R-:W-:Y:S01]  /*4530*/  ISETP.GT.U32.AND P4, PT, R5.reuse, R34, PT ;  /* 0x000000220500720c */ /* 0x040fe20003f84070 */
[--C-:B------:R-:W-:Y:S01]  /*4540*/  @!P3 IMAD.IADD R42, R42, 0x1, -R5.reuse ;  /* 0x000000012a2ab824 */ /* 0x100fe200078e0a05 */
[C---:B------:R-:W-:Y:S01]  /*4550*/  ISETP.GT.U32.AND P3, PT, R5.reuse, R32, PT ;  /* 0x000000200500720c */ /* 0x040fe20003f64070 */
[--C-:B------:R-:W-:Y:S01]  /*4560*/  @!P0 IMAD.IADD R38, R38, 0x1, -R5.reuse ;  /* 0x0000000126268824 */ /* 0x100fe200078e0a05 */
[----:B------:R-:W-:Y:S01]  /*4570*/  ISETP.GT.U32.AND P0, PT, R5, R44, PT ;  /* 0x0000002c0500720c */ /* 0x000fe20003f04070 */
[----:B------:R-:W-:Y:S02]  /*4580*/  IMAD.MOV R8, RZ, RZ, -R8 ;  /* 0x000000ffff087224 */ /* 0x000fe400078e0a08 */
[----:B------:R-:W-:Y:S01]  /*4590*/  @!P6 IMAD.IADD R47, R47, 0x1, -R5 ;  /* 0x000000012f2fe824 */ /* 0x000fe200078e0a05 */
[C---:B------:R-:W-:Y:S01]  /*45a0*/  ISETP.GT.U32.AND P6, PT, R5.reuse, R40, PT ;  /* 0x000000280500720c */ /* 0x040fe20003fc4070 */
[----:B------:R-:W-:-:S02]  /*45b0*/  IMAD R30, R5, R8, R30 ;  /* 0x00000008051e7224 */ /* 0x000fc400078e021e */
[----:B------:R-:W-:Y:S02]  /*45c0*/  VIADD R173, R0, 0x6c ;  /* 0x0000006c00ad7836 */ /* 0x000fe40000000000 */
[----:B------:R-:W-:-:S03]  /*45d0*/  IMAD.HI.U32 R10, R2, R26, RZ ;  /* 0x0000001a020a7227 */ /* 0x000fc600078e00ff */
[----:B------:R-:W-:Y:S01]  /*45e0*/  IABS R16, R173 ;  /* 0x000000ad00107213 */ /* 0x000fe20000000000 */
[----:B------:R-:W-:Y:S02]  /*45f0*/  VIADD R179, R0, 0x66 ;  /* 0x0000006600b37836 */ /* 0x000fe40000000000 */
[--C-:B------:R-:W-:Y:S01]  /*4600*/  @!P1 IMAD.IADD R41, R41, 0x1, -R5.reuse ;  /* 0x0000000129299824 */ /* 0x100fe200078e0a05 */
[C---:B------:R-:W-:Y:S01]  /*4610*/  ISETP.GT.U32.AND P1, PT, R5.reuse, R30, PT ;  /* 0x0000001e0500720c */ /* 0x040fe20003f24070 */
[--C-:B------:R-:W-:Y:S01]  /*4620*/  @!P5 IMAD.IADD R36, R36, 0x1, -R5.reuse ;  /* 0x000000012424d824 */ /* 0x100fe200078e0a05 */
[C---:B------:R-:W-:Y:S01]  /*4630*/  ISETP.GT.U32.AND P5, PT, R5.reuse, R43, PT ;  /* 0x0000002b0500720c */ /* 0x040fe20003fa4070 */
[----:B------:R-:W-:Y:S01]  /*4640*/  IMAD.MOV R10, RZ, RZ, -R10 ;  /* 0x000000ffff0a7224 */ /* 0x000fe200078e0a0a */
[----:B------:R-:W-:Y:S01]  /*4650*/  IABS R28, R179 ;  /* 0x000000b3001c7213 */ /* 0x000fe20000000000 */
[--C-:B------:R-:W-:Y:S01]  /*4660*/  @!P2 IMAD.IADD R46, R46, 0x1, -R5.reuse ;  /* 0x000000012e2ea824 */ /* 0x100fe200078e0a05 */
[----:B------:R-:W-:Y:S01]  /*4670*/  STL [R1+0x9f8], R179 ;  /* 0x0009f8b301007387 */ /* 0x000fe20000100800 */
[--C-:B------:R-:W-:Y:S01]  /*4680*/  @!P4 IMAD.IADD R34, R34, 0x1, -R5.reuse ;  /* 0x000000012222c824 */ /* 0x100fe200078e0a05 */
[C---:B------:R-:W-:Y:S01]  /*4690*/  ISETP.GT.U32.AND P4, PT, R5.reuse, R42, PT ;  /* 0x0000002a0500720c */ /* 0x040fe20003f84070 */
[--C-:B------:R-:W-:Y:S01]  /*46a0*/  @!P3 IMAD.IADD R32, R32, 0x1, -R5.reuse ;  /* 0x000000012020b824 */ /* 0x100fe200078e0a05 */
[C---:B------:R-:W-:Y:S01]  /*46b0*/  ISETP.GT.U32.AND P3, PT, R5.reuse, R41, PT ;  /* 0x000000290500720c */ /* 0x040fe20003f64070 */
[----:B------:R-:W-:Y:S01]  /*46c0*/  @!P0 IMAD.IADD R44, R44, 0x1, -R5 ;  /* 0x000000012c2c8824 */ /* 0x000fe200078e0a05 */
[C---:B------:R-:W-:Y:S01]  /*46d0*/  ISETP.GT.U32.AND P0, PT, R5.reuse, R38, PT ;  /* 0x000000260500720c */ /* 0x040fe20003f04070 */
[C---:B------:R-:W-:Y:S01]  /*46e0*/  IMAD R26, R5.reuse, R10, R26 ;  /* 0x0000000a051a7224 */ /* 0x040fe200078e021a */
[----:B------:R-:W-:Y:S01]  /*46f0*/  STL [R1+0x9e4], R178 ;  /* 0x0009e4b201007387 */ /* 0x000fe20000100800 */
[----:B------:R-:W-:Y:S01]  /*4700*/  IMAD.HI.U32 R11, R2, R24, RZ ;  /* 0x00000018020b7227 */ /* 0x000fe200078e00ff */
[----:B------:R-:W-:-:S02]  /*4710*/  ISETP.GT.U32.AND P2, PT, R5, R39, PT ;  /* 0x000000270500720c */ /* 0x000fc40003f44070 */
[----:B------:R-:W-:Y:S01]  /*4720*/  STL [R1+0x9e0], R177 ;  /* 0x0009e0b101007387 */ /* 0x000fe20000100800 */
[C---:B------:R-:W-:Y:S02]  /*4730*/  VIADD R176, R0.reuse, 0x69 ;  /* 0x0000006900b07836 */ /* 0x040fe40000000000 */
[----:B------:R-:W-:Y:S02]  /*4740*/  VIADD R175, R0, 0x6a ;  /* 0x0000006a00af7836 */ /* 0x000fe40000000000 */
[----:B------:R-:W-:Y:S01]  /*4750*/  IMAD.HI.U32 R10, R2, R16, RZ ;  /* 0x00000010020a7227 */ /* 0x000fe200078e00ff */
[----:B------:R-:W-:Y:S01]  /*4760*/  IABS R22, R176 ;  /* 0x000000b000167213 */ /* 0x000fe20000000000 */
[----:B------:R-:W-:Y:S01]  /*4770*/  STL [R1+0x9dc], R176 ;  /* 0x0009dcb001007387 */ /* 0x000fe20000100800 */
[----:B------:R-:W-:Y:S01]  /*4780*/  IABS R20, R175 ;  /* 0x000000af00147213 */ /* 0x000fe20000000000 */
[----:B------:R-:W-:Y:S02]  /*4790*/  VIADD R174, R0, 0x6b ;  /* 0x0000006b00ae7836 */ /* 0x000fe40000000000 */
[----:B------:R-:W-:Y:S01]  /*47a0*/  @!P6 IMAD.IADD R40, R40, 0x1, -R5 ;  /* 0x000000012828e824 */ /* 0x000fe200078e0a05 */
[----:B------:R-:W-:Y:S01]  /*47b0*/  ISETP.GT.U32.AND P6, PT, R5, R46, PT ;  /* 0x0000002e0500720c */ /* 0x000fe20003fc4070 */
[----:B------:R-:W-:Y:S01]  /*47c0*/  IMAD.HI.U32 R9, R2, R28, RZ ;  /* 0x0000001c02097227 */ /* 0x000fe200078e00ff */
[----:B------:R-:W-:Y:S01]  /*47d0*/  IABS R18, R174 ;  /* 0x000000ae00127213 */ /* 0x000fe20000000000 */
[----:B------:R-:W-:Y:S02]  /*47e0*/  STL [R1+0x9d8], R175 ;  /* 0x0009d8af01007387 */ /* 0x000fe40000100800 */
[----:B------:R-:W-:-:S02]  /*47f0*/  IMAD.MOV R11, RZ, RZ, -R11 ;  /* 0x000000ffff0b7224 */ /* 0x000fc400078e0a0b */
[----:B------:R-:W-:Y:S01]  /*4800*/  IMAD.MOV R10, RZ, RZ, -R10 ;  /* 0x000000ffff0a7224 */ /* 0x000fe200078e0a0a */
[----:B------:R-:W-:Y:S01]  /*4810*/  STL [R1+0x9d4], R174 ;  /* 0x0009d4ae01007387 */ /* 0x000fe20000100800 */
[C---:B------:R-:W-:Y:S02]  /*4820*/  VIADD R170, R0.reuse, 0x6f ;  /* 0x0000006f00aa7836 */ /* 0x040fe40000000000 */
[----:B------:R-:W-:Y:S01]  /*4830*/  IMAD.MOV R9, RZ, RZ, -R9 ;  /* 0x000000ffff097224 */ /* 0x000fe200078e0a09 */
[----:B------:R-:W-:Y:S01]  /*4840*/  STL [R1+0x9d0], R173 ;  /* 0x0009d0ad01007387 */ /* 0x000fe20000100800 */
[C---:B------:R-:W-:Y:S02]  /*4850*/  IMAD R24, R5.reuse, R11, R24 ;  /* 0x0000000b05187224 */ /* 0x040fe400078e0218 */
[----:B------:R-:W-:Y:S02]  /*4860*/  VIADD R172, R0, 0x6d ;  /* 0x0000006d00ac7836 */ /* 0x000fe40000000000 */
[C---:B------:R-:W-:Y:S01]  /*4870*/  IMAD R16, R5.reuse, R10, R16 ;  /* 0x0000000a05107224 */ /* 0x040fe200078e0210 */
[----:B------:R-:W-:Y:S01]  /*4880*/  IABS R10, R170 ;  /* 0x000000aa000a7213 */ /* 0x000fe20000000000 */
[--C-:B------:R-:W-:Y:S01]  /*4890*/  @!P1 IMAD.IADD R30, R30, 0x1, -R5.reuse ;  /* 0x000000011e1e9824 */ /* 0x100fe200078e0a05 */
[----:B------:R-:W-:Y:S01]  /*48a0*/  ISETP.GT.U32.AND P1, PT, R5, R40, PT ;  /* 0x000000280500720c */ /* 0x000fe20003f24070 */
[----:B------:R-:W-:Y:S01]  /*48b0*/  @!P5 IMAD.IADD R43, R43, 0x1, -R5 ;  /* 0x000000012b2bd824 */ /* 0x000fe200078e0a05 */
[----:B------:R-:W-:Y:S01]  /*48c0*/  ISETP.GT.U32.AND P5, PT, R5, R36, PT ;  /* 0x000000240500720c */ /* 0x000fe20003fa4070 */
[C---:B------:R-:W-:Y:S01]  /*48d0*/  IMAD.HI.U32 R7, R2.reuse, R22, RZ ;  /* 0x0000001602077227 */ /* 0x040fe200078e00ff */
[----:B------:R-:W-:Y:S01]  /*48e0*/  IABS R14, R172 ;  /* 0x000000ac000e7213 */ /* 0x000fe20000000000 */
[----:B------:R-:W-:Y:S02]  /*48f0*/  STL [R1+0x9cc], R172 ;  /* 0x0009ccac01007387 */ /* 0x000fe40000100800 */
        /* <DEDUP_REMOVED lines=8> */
[----:B------:R-:W-:Y:S01]  /*4980*/  ISETP.GT.U32.AND P0, PT, R5, R24, PT ;  /* 0x000000180500720c */ /* 0x000fe20003f04070 */
[----:B------:R-:W-:Y:S01]  /*4990*/  IMAD.MOV.U32 R252, RZ, RZ, R13 ;  /* 0x000000fffffc7224 */ /* 0x000fe200078e000d */
[----:B------:R-:W-:Y:S01]  /*49a0*/  IADD3 R9, -R9, RZ, RZ ;  /* 0x000000ff09097210 */ /* 0x000fe20007ffe1ff */
[----:B------:R-:W-:Y:S02]  /*49b0*/  IMAD.MOV R7, RZ, RZ, -R7 ;  /* 0x000000ffff077224 */ /* 0x000fe400078e0a07 */
[----:B------:R-:W-:-:S02]  /*49c0*/  IMAD.MOV R8, RZ, RZ, -R8 ;  /* 0x000000ffff087224 */ /* 0x000fc400078e0a08 */
[----:B------:R-:W-:Y:S02]  /*49d0*/  VIADD R169, R0, 0x70 ;  /* 0x0000007000a97836 */ /* 0x000fe40000000000 */
[----:B------:R-:W-:-:S04]  /*49e0*/  IMAD.HI.U32 R13, R2, R10, RZ ;  /* 0x0000000a020d7227 */ /* 0x000fc800078e00ff */
[----:B------:R-:W-:Y:S01]  /*49f0*/  @!P6 IMAD.IADD R46, R46, 0x1, -R5 ;  /* 0x000000012e2ee824 */ /* 0x000fe200078e0a05 */
[----:B------:R-:W-:Y:S01]  /*4a00*/  ISETP.GT.U32.AND P6, PT, R5, R32, PT ;  /* 0x000000200500720c */ /* 0x000fe20003fc4070 */
[----:B------:R-:W-:-:S04]  /*4a10*/  IMAD.HI.U32 R11, R2, R14, RZ ;  /* 0x0000000e020b7227 */ /* 0x000fc800078e00ff */
[C---:B------:R-:W-:Y:S02]  /*4a20*/  IMAD R22, R5.reuse, R7, R22 ;  /* 0x0000000705167224 */ /* 0x040fe400078e0216 */
[C---:B------:R-:W-:Y:S01]  /*4a30*/  IMAD R20, R5.reuse, R8, R20 ;  /* 0x0000000805147224 */ /* 0x040fe200078e0214 */
[----:B------:R-:W-:Y:S01]  /*4a40*/  IABS R8, R169 ;  /* 0x000000a900087213 */ /* 0x000fe20000000000 */
[C---:B------:R-:W-:Y:S02]  /*4a50*/  VIADD R168, R0.reuse, 0x71 ;  /* 0x0000007100a87836 */ /* 0x040fe40000000000 */
[----:B------:R-:W-:Y:S02]  /*4a60*/  IMAD.MOV R13, RZ, RZ, -R13 ;  /* 0x000000ffff0d7224 */ /* 0x000fe400078e0a0d */
[----:B------:R-:W-:Y:S02]  /*4a70*/  IMAD.MOV R11, RZ, RZ, -R11 ;  /* 0x000000ffff0b7224 */ /* 0x000fe400078e0a0b */
[----:B------:R-:W-:Y:S01]  /*4a80*/  IMAD R18, R5, R9, R18 ;  /* 0x0000000905127224 */ /* 0x000fe200078e0212 */
[----:B------:R-:W-:Y:S01]  /*4a90*/  IABS R9, R168 ;  /* 0x000000a800097213 */ /* 0x000fe20000000000 */
[----:B------:R-:W-:-:S02]  /*4aa0*/  VIADD R167, R0, 0x72 ;  /* 0x0000007200a77836 */ /* 0x000fc40000000000 */
[C---:B------:R-:W-:Y:S01]  /*4ab0*/  IMAD R10, R5.reuse, R13, R10 ;  /* 0x0000000d050a7224 */ /* 0x040fe200078e020a */
[----:B------:R-:W-:Y:S01]  /*4ac0*/  IABS R13, R166 ;  /* 0x000000a6000d7213 */ /* 0x000fe20000000000 */
[--C-:B------:R-:W-:Y:S01]  /*4ad0*/  @!P1 IMAD.IADD R40, R40, 0x1, -R5.reuse ;  /* 0x0000000128289824 */ /* 0x100fe200078e0a05 */
[C---:B------:R-:W-:Y:S01]  /*4ae0*/  ISETP.GT.U32.AND P1, PT, R5.reuse, R28, PT ;  /* 0x0000001c0500720c */ /* 0x040fe20003f24070 */
[----:B------:R-:W-:Y:S01]  /*4af0*/  @!P5 IMAD.IADD R36, R36, 0x1, -R5 ;  /* 0x000000012424d824 */ /* 0x000fe200078e0a05 */
[----:B------:R-:W-:Y:S01]  /*4b00*/  ISETP.GT.U32.AND P5, PT, R5, R22, PT ;  /* 0x000000160500720c */ /* 0x000fe20003fa4070 */
[----:B------:R-:W-:Y:S02]  /*4b10*/  IMAD.MOV.U32 R154, RZ, RZ, R15 ;  /* 0x000000ffff9a7224 */ /* 0x000fe400078e000f */
[----:B------:R-:W-:-:S04]  /*4b20*/  IMAD.HI.U32 R15, R2, R8, RZ ;  /* 0x00000008020f7227 */ /* 0x000fc800078e00ff */
[C---:B------:R-:W-:Y:S01]  /*4b30*/  IMAD R14, R5.reuse, R11, R14 ;  /* 0x0000000b050e7224 */ /* 0x040fe200078e020e */
[----:B------:R-:W-:Y:S01]  /*4b40*/  IABS R11, R167 ;  /* 0x000000a7000b7213 */ /* 0x000fe20000000000 */
[--C-:B------:R-:W-:Y:S01]  /*4b50*/  @!P4 IMAD.IADD R34, R34, 0x1, -R5.reuse ;  /* 0x000000012222c824 */ /* 0x100fe200078e0a05 */
[C---:B------:R-:W-:Y:S01]  /*4b60*/  ISETP.GT.U32.AND P4, PT, R5.reuse, R20, PT ;  /* 0x000000140500720c */ /* 0x040fe20003f84070 */
[--C-:B------:R-:W-:Y:S01]  /*4b70*/  @!P3 IMAD.IADD R30, R30, 0x1, -R5.reuse ;  /* 0x000000011e1eb824 */ /* 0x100fe200078e0a05 */
[C---:B------:R-:W-:Y:S01]  /*4b80*/  ISETP.GT.U32.AND P3, PT, R5.reuse, R16, PT ;  /* 0x000000100500720c */ /* 0x040fe20003f64070 */
[----:B------:R-:W-:Y:S01]  /*4b90*/  @!P0 IMAD.IADD R24, R24, 0x1, -R5 ;  /* 0x0000000118188824 */ /* 0x000fe200078e0a05 */
[----:B------:R-:W-:Y:S01]  /*4ba0*/  ISETP.GT.U32.AND P0, PT, R5, R10, PT ;  /* 0x0000000a0500720c */ /* 0x000fe20003f04070 */
[----:B------:R-:W-:-:S04]  /*4bb0*/  IMAD.HI.U32 R17, R2, R9, RZ ;  /* 0x0000000902117227 */ /* 0x000fc800078e00ff */
[----:B------:R-:W-:Y:S02]  /*4bc0*/  IMAD.MOV R15, RZ, RZ, -R15 ;  /* 0x000000ffff0f7224 */ /* 0x000fe400078e0a0f */
[----:B------:R-:W-:Y:S02]  /*4bd0*/  VIADD R165, R0, 0x74 ;  /* 0x0000007400a57836 */ /* 0x000fe40000000000 */
[----:B------:R-:W-:Y:S01]  /*4be0*/  @!P6 IMAD.IADD R32, R32, 0x1, -R5 ;  /* 0x000000012020e824 */ /* 0x000fe200078e0a05 */
[----:B------:R-:W-:Y:S01]  /*4bf0*/  ISETP.GT.U32.AND P6, PT, R5, R18, PT ;  /* 0x000000120500720c */ /* 0x000fe20003fc4070 */
[----:B------:R-:W-:-:S04]  /*4c00*/  IMAD.HI.U32 R19, R2, R11, RZ ;  /* 0x0000000b02137227 */ /* 0x000fc800078e00ff */
[----:B------:R-:W-:Y:S02]  /*4c10*/  IMAD.MOV R138, RZ, RZ, -R17 ;  /* 0x000000ffff8a7224 */ /* 0x000fe400078e0a11 */
[C---:B------:R-:W-:Y:S01]  /*4c20*/  IMAD R8, R5.reuse, R15, R8 ;  /* 0x0000000f05087224 */ /* 0x040fe200078e0208 */
[----:B------:R-:W-:Y:S01]  /*4c30*/  IABS R15, R165 ;  /* 0x000000a5000f7213 */ /* 0x000fe20000000000 */
[----:B------:R-:W-:Y:S02]  /*4c40*/  IMAD.MOV R140, RZ, RZ, -R19 ;  /* 0x000000ffff8c7224 */ /* 0x000fe400078e0a13 */
[C---:B------:R-:W-:Y:S02]  /*4c50*/  IMAD R9, R5.reuse, R138, R9 ;  /* 0x0000008a05097224 */ /* 0x040fe400078e0209 */
[--C-:B------:R-:W-:Y:S01]  /*4c60*/  @!P1 IMAD.IADD R28, R28, 0x1, -R5.reuse ;  /* 0x000000011c1c9824 */ /* 0x100fe200078e0a05 */
[C---:B------:R-:W-:Y:S01]  /*4c70*/  ISETP.GT.U32.AND P1, PT, R5.reuse, R14, PT ;  /* 0x0000000e0500720c */ /* 0x040fe20003f24070 */
[----:B------:R-:W-:Y:S01]  /*4c80*/  @!P5 IMAD.IADD R22, R22, 0x1, -R5 ;  /* 0x000000011616d824 */ /* 0x000fe200078e0a05 */
[----:B------:R-:W-:Y:S01]  /*4c90*/  ISETP.GT.U32.AND P5, PT, R5, R8, PT ;  /* 0x000000080500720c */ /* 0x000fe20003fa4070 */
[----:B------:R-:W-:-:S02]  /*4ca0*/  VIADD R164, R0, 0x75 ;  /* 0x0000007500a47836 */ /* 0x000fc40000000000 */
[----:B------:R-:W-:Y:S02]  /*4cb0*/  VIADD R161, R0, 0x78 ;  /* 0x0000007800a17836 */ /* 0x000fe40000000000 */
[----:B------:R-:W-:Y:S01]  /*4cc0*/  IMAD.HI.U32 R27, R2, R15, RZ ;  /* 0x0000000f021b7227 */ /* 0x000fe200078e00ff */
[----:B------:R-:W-:Y:S02]  /*4cd0*/  IABS R17, R164 ;  /* 0x000000a400117213 */ /* 0x000fe40000000000 */
[----:B------:R-:W-:Y:S01]  /*4ce0*/  IABS R35, R161 ;  /* 0x000000a100237213 */ /* 0x000fe20000000000 */
[C---:B------:R-:W-:Y:S02]  /*4cf0*/  IMAD R11, R5.reuse, R140, R11 ;  /* 0x0000008c050b7224 */ /* 0x040fe400078e020b */
[--C-:B------:R-:W-:Y:S01]  /*4d00*/  @!P4 IMAD.IADD R20, R20, 0x1, -R5.reuse ;  /* 0x000000011414c824 */ /* 0x100fe200078e0a05 */
[C---:B------:R-:W-:Y:S01]  /*4d10*/  ISETP.GT.U32.AND P4, PT, R5.reuse, R9, PT ;  /* 0x000000090500720c */ /* 0x040fe20003f84070 */
[--C-:B------:R-:W-:Y:S01]  /*4d20*/  @!P3 IMAD.IADD R16, R16, 0x1, -R5.reuse ;  /* 0x000000011010b824 */ /* 0x100fe200078e0a05 */
[C---:B------:R-:W-:Y:S01]  /*4d30*/  ISETP.GT.U32.AND P3, PT, R5.reuse, R28, PT ;  /* 0x0000001c0500720c */ /* 0x040fe20003f64070 */
[----:B------:R-:W-:Y:S01]  /*4d40*/  @!P0 IMAD.IADD R10, R10, 0x1, -R5 ;  /* 0x000000010a0a8824 */ /* 0x000fe200078e0a05 */
[----:B------:R-:W-:Y:S01]  /*4d50*/  ISETP.GT.U32.AND P0, PT, R5, R22, PT ;  /* 0x000000160500720c */ /* 0x000fe20003f04070 */
[----:B------:R-:W-:-:S02]  /*4d60*/  IMAD.MOV R27, RZ, RZ, -R27 ;  /* 0x000000ffff1b7224 */ /* 0x000fc400078e0a1b */
[----:B------:R-:W-:Y:S01]  /*4d70*/  @!P6 IMAD.IADD R18, R18, 0x1, -R5 ;  /* 0x000000011212e824 */ /* 0x000fe200078e0a05 */
[C---:B------:R-:W-:Y:S01]  /*4d80*/  ISETP.GT.U32.AND P6, PT, R5.reuse, R11, PT ;  /* 0x0000000b0500720c */ /* 0x040fe20003fc4070 */
[C---:B------:R-:W-:Y:S02]  /*4d90*/  VIADD R163, R0.reuse, 0x76 ;  /* 0x0000007600a37836 */ /* 0x040fe40000000000 */
[----:B------:R-:W-:Y:S02]  /*4da0*/  IMAD R15, R5, R27, R15 ;  /* 0x0000001b050f7224 */ /* 0x000fe400078e020f */
[----:B------:R-:W-:Y:S01]  /*4db0*/  VIADD R160, R0, 0x79 ;  /* 0x0000007900a07836 */ /* 0x000fe20000000000 */
[----:B------:R-:W-:Y:S01]  /*4dc0*/  IABS R19, R163 ;  /* 0x000000a300137213 */ /* 0x000fe20000000000 */
[----:B------:R-:W-:-:S03]  /*4dd0*/  IMAD.HI.U32 R25, R2, R17, RZ ;  /* 0x0000001102197227 */ /* 0x000fc600078e00ff */
[----:B------:R-:W-:Y:S01]  /*4de0*/  IABS R33, R160 ;  /* 0x000000a000217213 */ /* 0x000fe20000000000 */
[----:B------:R-:W-:-:S04]  /*4df0*/  IMAD.HI.U32 R27, R2, R35, RZ ;  /* 0x00000023021b7227 */ /* 0x000fc800078e00ff */
[----:B------:R-:W-:Y:S02]  /*4e00*/  IMAD.MOV R25, RZ, RZ, -R25 ;  /* 0x000000ffff197224 */ /* 0x000fe400078e0a19 */
[----:B------:R-:W-:Y:S02]  /*4e10*/  IMAD.MOV R27, RZ, RZ, -R27 ;  /* 0x000000ffff1b7224 */ /* 0x000fe400078e0a1b */
[----:B------:R-:W-:Y:S02]  /*4e20*/  VIADD R157, R0, 0x7c ;  /* 0x0000007c009d7836 */ /* 0x000fe40000000000 */
[--C-:B------:R-:W-:Y:S01]  /*4e30*/  @!P4 IMAD.IADD R9, R9, 0x1, -R5.reuse ;  /* 0x000000010909c824 */ /* 0x100fe200078e0a05 */
[C---:B------:R-:W-:Y:S01]  /*4e40*/  ISETP.GT.U32.AND P4, PT, R5.reuse, R18, PT ;  /* 0x000000120500720c */ /* 0x040fe20003f84070 */
[--C-:B------:R-:W-:Y:S01]  /*4e50*/  @!P3 IMAD.IADD R28, R28, 0x1, -R5.reuse ;  /* 0x000000011c1cb824 */ /* 0x100fe200078e0a05 */
[C---:B------:R-:W-:Y:S01]  /*4e60*/  ISETP.GT.U32.AND P3, PT, R5.reuse, R16, PT ;  /* 0x000000100500720c */ /* 0x040fe20003f64070 */
[----:B------:R-:W-:Y:S01]  /*4e70*/  @!P0 IMAD.IADD R22, R22, 0x1, -R5 ;  /* 0x0000000116168824 */ /* 0x000fe200078e0a05 */
[C---:B------:R-:W-:Y:S01]  /*4e80*/  ISETP.GT.U32.AND P0, PT, R5.reuse, R10, PT ;  /* 0x0000000a0500720c */ /* 0x040fe20003f04070 */
[----:B------:R-:W-:-:S02]  /*4e90*/  IMAD R17, R5, R25, R17 ;  /* 0x0000001905117224 */ /* 0x000fc400078e0211 */
[----:B------:R-:W-:Y:S01]  /*4ea0*/  IMAD R35, R5, R27, R35 ;  /* 0x0000001b05237224 */ /* 0x000fe200078e0223 */
[----:B------:R-:W-:Y:S01]  /*4eb0*/  IABS R27, R157 ;  /* 0x0000009d001b7213 */ /* 0x000fe20000000000 */
[----:B------:R-:W-:-:S04]  /*4ec0*/  IMAD.HI.U32 R29, R2, R13, RZ ;  /* 0x0000000d021d7227 */ /* 0x000fc800078e00ff */
[----:B------:R-:W-:-:S04]  /*4ed0*/  IMAD.HI.U32 R23, R2, R19, RZ ;  /* 0x0000001302177227 */ /* 0x000fc800078e00ff */
[----:B------:R-:W-:-:S04]  /*4ee0*/  IMAD.HI.U32 R25, R2, R33, RZ ;  /* 0x0000002102197227 */ /* 0x000fc800078e00ff */
[----:B------:R-:W-:Y:S01]  /*4ef0*/  @!P6 IMAD.IADD R11, R11, 0x1, -R5 ;  /* 0x000000010b0be824 */ /* 0x000fe200078e0a05 */
[----:B------:R-:W-:Y:S01]  /*4f00*/  ISETP.GT.U32.AND P6, PT, R5, R9, PT ;  /* 0x000000090500720c */ /* 0x000fe20003fc4070 */
[----:B------:R-:W-:Y:S02]  /*4f10*/  IMAD.MOV R29, RZ, RZ, -R29 ;  /* 0x000000ffff1d7224 */ /* 0x000fe400078e0a1d */
[----:B------:R-:W-:Y:S02]  /*4f20*/  IMAD.MOV R23, RZ, RZ, -R23 ;  /* 0x000000ffff177224 */ /* 0x000fe400078e0a17 */
[----:B------:R-:W-:Y:S02]  /*4f30*/  IMAD.MOV R25, RZ, RZ, -R25 ;  /* 0x000000ffff197224 */ /* 0x000fe400078e0a19 */
[----:B------:R-:W-:Y:S02]  /*4f40*/  VIADD R156, R0, 0x7d ;  /* 0x0000007d009c7836 */ /* 0x000fe40000000000 */
[----:B------:R-:W-:-:S04]  /*4f50*/  IMAD.HI.U32 R6, R2, R27, RZ ;  /* 0x0000001b02067227 */ /* 0x000fc800078e00ff */
[C---:B------:R-:W-:Y:S01]  /*4f60*/  IMAD R13, R5.reuse, R29, R13 ;  /* 0x0000001d050d7224 */ /* 0x040fe200078e020d */
[----:B------:R-:W-:Y:S01]  /*4f70*/  IABS R29, R158 ;  /* 0x0000009e001d7213 */ /* 0x000fe20000000000 */
[C---:B------:R-:W-:Y:S02]  /*4f80*/  IMAD R19, R5.reuse, R23, R19 ;  /* 0x0000001705137224 */ /* 0x040fe400078e0213 */
[C---:B------:R-:W-:Y:S01]  /*4f90*/  IMAD R33, R5.reuse, R25, R33 ;  /* 0x0000001905217224 */ /* 0x040fe200078e0221 */
[----:B------:R-:W-:Y:S01]  /*4fa0*/  IABS R25, R156 ;  /* 0x0000009c00197213 */ /* 0x000fe20000000000 */
[----:B------:R-:W-:Y:S02]  /*4fb0*/  IMAD.MOV R6, RZ, RZ, -R6 ;  /* 0x000000ffff067224 */ /* 0x000fe400078e0a06 */
[--C-:B------:R-:W-:Y:S01]  /*4fc0*/  @!P3 IMAD.IADD R16, R16, 0x1, -R5.reuse ;  /* 0x000000011010b824 */ /* 0x100fe200078e0a05 */
[C---:B------:R-:W-:Y:S01]  /*4fd0*/  ISETP.GT.U32.AND P3, PT, R5.reuse, R13, PT ;  /* 0x0000000d0500720c */ /* 0x040fe20003f64070 */
[----:B------:R-:W-:Y:S01]  /*4fe0*/  @!P0 IMAD.IADD R10, R10, 0x1, -R5 ;  /* 0x000000010a0a8824 */ /* 0x000fe200078e0a05 */
[C---:B------:R-:W-:Y:S01]  /*4ff0*/  ISETP.GT.U32.AND P0, PT, R5.reuse, R19, PT ;  /* 0x000000130500720c */ /* 0x040fe20003f04070 */
[----:B------:R-:W-:-:S02]  /*5000*/  IMAD R27, R5, R6, R27 ;  /* 0x00000006051b7224 */ /* 0x000fc400078e021b */
[----:B------:R-:W-:-:S04]  /*5010*/  IMAD.HI.U32 R6, R2, R25, RZ ;  /* 0x0000001902067227 */ /* 0x000fc800078e00ff */
[----:B------:R-:W-:Y:S01]  /*5020*/  @!P6 IMAD.IADD R9, R9, 0x1, -R5 ;  /* 0x000000010909e824 */ /* 0x000fe200078e0a05 */
[C---:B------:R-:W-:Y:S01]  /*5030*/  ISETP.GT.U32.AND P6, PT, R5.reuse, R35, PT ;  /* 0x000000230500720c */ /* 0x040fe20003fc4070 */
[----:B------:R-:W-:Y:S02]  /*5040*/  IMAD.MOV R6, RZ, RZ, -R6 ;  /* 0x000000ffff067224 */ /* 0x000fe400078e0a06 */
[C---:B------:R-:W-:Y:S02]  /*5050*/  VIADD R171, R0.reuse, 0x6e ;  /* 0x0000006e00ab7836 */ /* 0x040fe40000000000 */
[----:B------:R-:W-:Y:S01]  /*5060*/  IMAD R25, R5, R6, R25 ;  /* 0x0000000605197224 */ /* 0x000fe200078e0219 */
[----:B------:R-:W-:Y:S01]  /*5070*/  LOP3.LUT R6, R251, 0x60, RZ, 0xc0, !PT ;  /* 0x00000060fb067812 */ /* 0x000fe200078ec0ff */
[--C-:B------:R-:W-:Y:S01]  /*5080*/  @!P3 IMAD.IADD R13, R13, 0x1, -R5.reuse ;  /* 0x000000010d0db824 */ /* 0x100fe200078e0a05 */
[----:B------:R-:W-:Y:S01]  /*5090*/  IABS R12, R171 ;  /* 0x000000ab000c7213 */ /* 0x000fe20000000000 */
[----:B------:R-:W-:Y:S01]  /*50a0*/  STL [R1+0x9c8], R171 ;  /* 0x0009c8ab01007387 */ /* 0x000fe20000100800 */
[----:B------:R-:W-:Y:S01]  /*50b0*/  @!P0 IMAD.IADD R19, R19, 0x1, -R5 ;  /* 0x0000000113138824 */ /* 0x000fe200078e0a05 */
[----:B------:R-:W-:Y:S01]  /*50c0*/  ISETP.GT.U32.AND P0, PT, R5, R25, PT ;  /* 0x000000190500720c */ /* 0x000fe20003f04070 */
[----:B------:R-:W-:Y:S01]  /*50d0*/  VIADD R162, R0, 0x77 ;  /* 0x0000007700a27836 */ /* 0x000fe20000000000 */
[----:B------:R-:W-:Y:S01]  /*50e0*/  STL [R1+0x9c4], R170 ;  /* 0x0009c4aa01007387 */ /* 0x000fe20000100800 */
[----:B------:R-:W-:-:S03]  /*50f0*/  IMAD.HI.U32 R7, R2, R12, RZ ;  /* 0x0000000c02077227 */ /* 0x000fc600078e00ff */
[----:B------:R-:W-:Y:S01]  /*5100*/  STL [R1+0x9c0], R169 ;  /* 0x0009c0a901007387 */ /* 0x000fe20000100800 */
[----:B------:R-:W-:Y:S01]  /*5110*/  @!P6 IMAD.IADD R35, R35, 0x1, -R5 ;  /* 0x000000012323e824 */ /* 0x000fe200078e0a05 */
[C---:B------:R-:W-:Y:S01]  /*5120*/  ISETP.GT.U32.AND P6, PT, R5.reuse, R13, PT ;  /* 0x0000000d0500720c */ /* 0x040fe20003fc4070 */
[----:B------:R-:W-:Y:S01]  /*5130*/  IMAD.MOV R7, RZ, RZ, -R7 ;  /* 0x000000ffff077224 */ /* 0x000fe200078e0a07 */
[----:B------:R-:W-:Y:S01]  /*5140*/  STL [R1+0x9bc], R168 ;  /* 0x0009bca801007387 */ /* 0x000fe20000100800 */
[----:B------:R-:W-:Y:S01]  /*5150*/  IABS R21, R162 ;  /* 0x000000a200157213 */ /* 0x000fe20000000000 */
[----:B------:R-:W-:Y:S02]  /*5160*/  VIADD R159, R0, 0x7a ;  /* 0x0000007a009f7836 */ /* 0x000fe40000000000 */
[----:B------:R-:W-:Y:S01]  /*5170*/  STL [R1+0x9b8], R167 ;  /* 0x0009b8a701007387 */ /* 0x000fe20000100800 */
[----:B------:R-:W-:Y:S02]  /*5180*/  IMAD R12, R5, R7, R12 ;  /* 0x00000007050c7224 */ /* 0x000fe400078e020c */
[----:B------:R-:W-:Y:S01]  /*5190*/  IMAD.HI.U32 R7, R2, R21, RZ ;  /* 0x0000001502077227 */ /* 0x000fe200078e00ff */
[----:B------:R-:W-:Y:S01]  /*51a0*/  STL [R1+0x9b4], R166 ;  /* 0x0009b4a601007387 */ /* 0x000fe20000100800 */
[----:B------:R-:W-:-:S02]  /*51b0*/  IABS R31, R159 ;  /* 0x0000009f001f7213 */ /* 0x000fc40000000000 */
[----:B------:R-:W-:Y:S01]  /*51c0*/  VIADD R155, R0, 0x7e ;  /* 0x0000007e009b7836 */ /* 0x000fe20000000000 */
[----:B------:R-:W-:Y:S01]  /*51d0*/  STL [R1+0x9b0], R165 ;  /* 0x0009b0a501007387 */ /* 0x000fe20000100800 */
[----:B------:R-:W-:Y:S02]  /*51e0*/  @!P0 IMAD.IADD R25, R25, 0x1, -R5 ;  /* 0x0000000119198824 */ /* 0x000fe400078e0a05 */
[----:B------:R-:W-:Y:S01]  /*51f0*/  IMAD.MOV R7, RZ, RZ, -R7 ;  /* 0x000000ffff077224 */ /* 0x000fe200078e0a07 */
[----:B------:R-:W-:Y:S01]  /*5200*/  STL [R1+0x9ac], R164 ;  /* 0x0009aca401007387 */ /* 0x000fe20000100800 */
[----:B------:R-:W-:Y:S01]  /*5210*/  IABS R37, R155 ;  /* 0x0000009b00257213 */ /* 0x000fe20000000000 */
[----:B------:R-:W-:Y:S02]  /*5220*/  IMAD.HI.U32 R23, R2, R31, RZ ;  /* 0x0000001f02177227 */ /* 0x000fe400078e00ff */
[----:B------:R-:W-:Y:S01]  /*5230*/  STL [R1+0x9a8], R163 ;  /* 0x0009a8a301007387 */ /* 0x000fe20000100800 */
[----:B------:R-:W-:Y:S01]  /*5240*/  @!P6 IADD3 R13, R13, -R5, RZ ;  /* 0x800000050d0de210 */ /* 0x000fe20007ffe0ff */
[----:B------:R-:W-:-:S02]  /*5250*/  IMAD R21, R5, R7, R21 ;  /* 0x0000000705157224 */ /* 0x000fc400078e0215 */
[----:B------:R-:W-:Y:S01]  /*5260*/  STL [R1+0x9a4], R162 ;  /* 0x0009a4a201007387 */ /* 0x000fe20000100800 */
[----:B------:R-:W-:Y:S01]  /*5270*/  ISETP.GT.U32.AND P6, PT, R5, R25, PT ;  /* 0x000000190500720c */ /* 0x000fe20003fc4070 */
[C---:B------:R-:W-:Y:S02]  /*5280*/  IMAD.HI.U32 R7, R2.reuse, R29, RZ ;  /* 0x0000001d02077227 */ /* 0x040fe400078e00ff */
[----:B------:R-:W-:Y:S02]  /*5290*/  STL [R1+0x9a0], R161 ;  /* 0x0009a0a101007387 */ /* 0x000fe40000100800 */
[----:B------:R-:W-:Y:S02]  /*52a0*/  IMAD.HI.U32 R2, R2, R37, RZ ;  /* 0x0000002502027227 */ /* 0x000fe400078e00ff */
[----:B------:R-:W-:Y:S02]  /*52b0*/  STL [R1+0x99c], R160 ;  /* 0x00099ca001007387 */ /* 0x000fe40000100800 */
[----:B------:R-:W-:-:S02]  /*52c0*/  IMAD.MOV R2, RZ, RZ, -R2 ;  /* 0x000000ffff027224 */ /* 0x000fc400078e0a02 */
[----:B------:R-:W-:Y:S01]  /*52d0*/  STL [R1+0x998], R159 ;  /* 0x0009989f01007387 */ /* 0x000fe20000100800 */
[----:B------:R-:W-:Y:S02]  /*52e0*/  IMAD.MOV R23, RZ, RZ, -R23 ;  /* 0x000000ffff177224 */ /* 0x000fe400078e0a17 */
[C---:B------:R-:W-:Y:S01]  /*52f0*/  IMAD R37, R5.reuse, R2, R37 ;  /* 0x0000000205257224 */ /* 0x040fe200078e0225 */
[----:B------:R-:W-:Y:S01]  /*5300*/  STL [R1+0x994], R158 ;  /* 0x0009949e01007387 */ /* 0x000fe20000100800 */
[----:B------:R-:W-:Y:S02]  /*5310*/  IMAD R31, R5, R23, R31 ;  /* 0x00000017051f7224 */ /* 0x000fe400078e021f */
[----:B------:R-:W-:Y:S01]  /*5320*/  IMAD.SHL.U32 R2, R251, 0x4, RZ ;  /* 0x00000004fb027824 */ /* 0x000fe200078e00ff */
[----:B------:R4:W-:Y:S01]  /*5330*/  STL [R1+0x980], R152 ;  /* 0x0009809801007387 */ /* 0x0009e20000100800 */
[----:B------:R-:W-:Y:S01]  /*5340*/  IMAD.MOV.U32 R23, RZ, RZ, R252 ;  /* 0x000000ffff177224 */ /* 0x000fe200078e00fc */
[----:B------:R-:W-:Y:S01]  /*5350*/  ISETP.GT.U32.AND P3, PT, R5, R31, PT ;  /* 0x0000001f0500720c */ /* 0x000fe20003f64070 */
[--C-:B------:R-:W-:Y:S01]  /*5360*/  @!P6 IMAD.IADD R25, R25, 0x1, -R5.reuse ;  /* 0x000000011919e824 */ /* 0x100fe200078e0a05 */
[----:B------:R-:W-:Y:S01]  /*5370*/  STL [R1+0x990], R157 ;  /* 0x0009909d01007387 */ /* 0x000fe20000100800 */
[--C-:B------:R-:W-:Y:S01]  /*5380*/  @!P2 IMAD.IADD R39, R39, 0x1, -R5.reuse ;  /* 0x000000012727a824 */ /* 0x100fe200078e0a05 */
[----:B------:R-:W-:Y:S01]  /*5390*/  ISETP.GE.AND P6, PT, R154, RZ, PT ;  /* 0x000000ff9a00720c */ /* 0x000fe20003fc6270 */
[--C-:B------:R-:W-:Y:S01]  /*53a0*/  @!P1 IMAD.IADD R14, R14, 0x1, -R5.reuse ;  /* 0x000000010e0e9824 */ /* 0x100fe200078e0a05 */
[----:B------:R4:W-:Y:S01]  /*53b0*/  STL [R1+0x98c], R156 ;  /* 0x00098c9c01007387 */ /* 0x0009e20000100800 */
[C---:B------:R-:W-:Y:S01]  /*53c0*/  ISETP.GT.U32.AND P2, PT, R5.reuse, R45, PT ;  /* 0x0000002d0500720c */ /* 0x040fe20003f44070 */
[--C-:B------:R-:W-:Y:S01]  /*53d0*/  @!P5 IMAD.IADD R8, R8, 0x1, -R5.reuse ;  /* 0x000000010808d824 */ /* 0x100fe200078e0a05 */
[C---:B------:R-:W-:Y:S01]  /*53e0*/  ISETP.GT.U32.AND P5, PT, R5.reuse, R20, PT ;  /* 0x000000140500720c */ /* 0x040fe20003fa4070 */
[----:B------:R-:W-:Y:S01]  /*53f0*/  STL [R1+0x988], R155 ;  /* 0x0009889b01007387 */ /* 0x000fe20000100800 */
[----:B------:R-:W-:Y:S01]  /*5400*/  @!P4 IMAD.IADD R18, R18, 0x1, -R5 ;  /* 0x000000011212c824 */ /* 0x000fe200078e0a05 */
[----:B------:R-:W-:Y:S01]  /*5410*/  ISETP.GT.U32.AND P4, PT, R5, R11, PT ;  /* 0x0000000b0500720c */ /* 0x000fe20003f84070 */
[----:B------:R-:W-:Y:S01]  /*5420*/  IMAD.MOV R7, RZ, RZ, -R7 ;  /* 0x000000ffff077224 */ /* 0x000fe200078e0a07 */
[----:B-1----:R-:W4:Y:S01]  /*5430*/  LDL R246, [R1+0x9f0] ;  /* 0x0009f00001f67983 */ /* 0x002f220000100800 */
[----:B------:R-:W-:-:S02]  /*5440*/  @!P3 IMAD.IADD R31, R31, 0x1, -R5 ;  /* 0x000000011f1fb824 */ /* 0x000fc400078e0a05 */
[----:B------:R-:W-:Y:S01]  /*5450*/  IMAD R29, R5, R7, R29 ;  /* 0x00000007051d7224 */ /* 0x000fe200078e021d */
[----:B------:R-:W4:Y:S02]  /*5460*/  LDL R248, [R1+0x9ec] ;  /* 0x0009ec0001f87983 */ /* 0x000f240000100800 */
[----:B------:R-:W-:Y:S02]  /*5470*/  @!P2 IADD3 R45, R45, -R5, RZ ;  /* 0x800000052d2da210 */ /* 0x000fe40007ffe0ff */
[----:B--2---:R-:W2:Y:S01]  /*5480*/  LDL R245, [R1+0x9e8] ;  /* 0x0009e80001f57983 */ /* 0x004ea20000100800 */
[C---:B------:R-:W-:Y:S01]  /*5490*/  ISETP.GT.U32.AND P2, PT, R5.reuse, R39, PT ;  /* 0x000000270500720c */ /* 0x040fe20003f44070 */
[--C-:B------:R-:W-:Y:S01]  /*54a0*/  @!P5 IMAD.IADD R20, R20, 0x1, -R5.reuse ;  /* 0x000000011414d824 */ /* 0x100fe200078e0a05 */
[----:B------:R-:W-:Y:S01]  /*54b0*/  ISETP.GT.U32.AND P5, PT, R5, R8, PT ;  /* 0x000000080500720c */ /* 0x000fe20003fa4070 */
[----:B------:R-:W2:Y:S01]  /*54c0*/  LDL R249, [R1+0xa80] ;  /* 0x000a800001f97983 */ /* 0x000ea20000100800 */
[----:B------:R-:W-:Y:S01]  /*54d0*/  @!P4 IMAD.IADD R11, R11, 0x1, -R5 ;  /* 0x000000010b0bc824 */ /* 0x000fe200078e0a05 */
[----:B------:R-:W-:-:S02]  /*54e0*/  ISETP.GT.U32.AND P4, PT, R5, R33, PT ;  /* 0x000000210500720c */ /* 0x000fc40003f84070 */
[----:B------:R-:W2:Y:S04]  /*54f0*/  LDL R250, [R1+0xa88] ;  /* 0x000a880001fa7983 */ /* 0x000ea80000100800 */
[----:B------:R-:W2:Y:S02]  /*5500*/  LDL R251, [R1+0xa90] ;  /* 0x000a900001fb7983 */ /* 0x000ea40000100800 */
[--C-:B------:R-:W-:Y:S01]  /*5510*/  @!P2 IMAD.IADD R39, R39, 0x1, -R5.reuse ;  /* 0x000000012727a824 */ /* 0x100fe200078e0a05 */
[C---:B------:R-:W-:Y:S01]  /*5520*/  ISETP.GT.U32.AND P2, PT, R5.reuse, R26, PT ;  /* 0x0000001a0500720c */ /* 0x040fe20003f44070 */
[----:B------:R-:W2:Y:S01]  /*5530*/  LDL R252, [R1+0xa94] ;  /* 0x000a940001fc7983 */ /* 0x000ea20000100800 */
[--C-:B------:R-:W-:Y:S01]  /*5540*/  @!P5 IMAD.IADD R8, R8, 0x1, -R5.reuse ;  /* 0x000000010808d824 */ /* 0x100fe200078e0a05 */
[----:B------:R-:W-:Y:S01]  /*5550*/  ISETP.GT.U32.AND P5, PT, R5, R21, PT ;  /* 0x000000150500720c */ /* 0x000fe20003fa4070 */
[----:B------:R-:W-:Y:S01]  /*5560*/  @!P4 IMAD.IADD R33, R33, 0x1, -R5 ;  /* 0x000000012121c824 */ /* 0x000fe200078e0a05 */
[----:B------:R-:W2:Y:S01]  /*5570*/  LDL R154, [R1+0xa98] ;  /* 0x000a9800019a7983 */ /* 0x000ea20000100800 */
[----:B------:R-:W-:-:S03]  /*5580*/  LOP3.LUT R2, R2, 0x7c, RZ, 0xc0, !PT ;  /* 0x0000007c02027812 */ /* 0x000fc600078ec0ff */
[----:B------:R-:W2:Y:S04]  /*5590*/  LDL R7, [R1+0xb08] ;  /* 0x000b080001077983 */ /* 0x000ea80000100800 */
[----:B------:R-:W-:Y:S02]  /*55a0*/  @!P2 IADD3 R26, R26, -R5, RZ ;  /* 0x800000051a1aa210 */ /* 0x000fe40007ffe0ff */
[----:B------:R-:W-:Y:S01]  /*55b0*/  ISETP.GT.U32.AND P2, PT, R5, R12, PT ;  /* 0x0000000c0500720c */ /* 0x000fe20003f44070 */
[----:B------:R-:W-:Y:S01]  /*55c0*/  @!P5 IMAD.IADD R21, R21, 0x1, -R5 ;  /* 0x000000011515d824 */ /* 0x000fe200078e0a05 */
[C---:B------:R-:W-:Y:S02]  /*55d0*/  ISETP.GT.U32.AND P1, PT, R5.reuse, R26, PT ;  /* 0x0000001a0500720c */ /* 0x040fe40003f24070 */
[----:B------:R-:W-:-:S09]  /*55e0*/  ISETP.GT.U32.AND P5, PT, R5, R37, PT ;  /* 0x000000250500720c */ /* 0x000fd20003fa4070 */
[----:B------:R-:W-:Y:S01]  /*55f0*/  @!P2 IMAD.IADD R12, R12, 0x1, -R5 ;  /* 0x000000010c0ca824 */ /* 0x000fe200078e0a05 */
[C---:B------:R-:W-:Y:S02]  /*5600*/  ISETP.GT.U32.AND P2, PT, R5.reuse, R24, PT ;  /* 0x000000180500720c */ /* 0x040fe40003f44070 */
[----:B------:R-:W-:Y:S02]  /*5610*/  @!P1 IADD3 R26, R26, -R5, RZ ;  /* 0x800000051a1a9210 */ /* 0x000fe40007ffe0ff */
[----:B------:R-:W-:-:S09]  /*5620*/  ISETP.GT.U32.AND P1, PT, R5, R14, PT ;  /* 0x0000000e0500720c */ /* 0x000fd20003f24070 */
[----:B------:R-:W-:Y:S01]  /*5630*/  @!P2 IMAD.IADD R24, R24, 0x1, -R5 ;  /* 0x000000011818a824 */ /* 0x000fe200078e0a05 */
[----:B------:R-:W-:-:S03]  /*5640*/  ISETP.GT.U32.AND P2, PT, R5, R12, PT ;  /* 0x0000000c0500720c */ /* 0x000fc60003f44070 */
[----:B------:R-:W-:Y:S01]  /*5650*/  @!P1 IMAD.IADD R14, R14, 0x1, -R5 ;  /* 0x000000010e0e9824 */ /* 0x000fe200078e0a05 */
[----:B------:R-:W-:-:S09]  /*5660*/  ISETP.GT.U32.AND P1, PT, R5, R15, PT ;  /* 0x0000000f0500720c */ /* 0x000fd20003f24070 */
[----:B------:R-:W-:Y:S01]  /*5670*/  @!P2 IMAD.IADD R12, R12, 0x1, -R5 ;  /* 0x000000010c0ca824 */ /* 0x000fe200078e0a05 */
[----:B------:R-:W-:-:S03]  /*5680*/  ISETP.GT.U32.AND P2, PT, R5, R17, PT ;  /* 0x000000110500720c */ /* 0x000fc60003f44070 */
[----:B------:R-:W-:Y:S02]  /*5690*/  @!P1 IADD3 R15, R15, -R5, RZ ;  /* 0x800000050f0f9210 */ /* 0x000fe40007ffe0ff */
[C---:B------:R-:W-:Y:S02]  /*56a0*/  ISETP.GT.U32.AND P1, PT, R5.reuse, R29, PT ;  /* 0x0000001d0500720c */ /* 0x040fe40003f24070 */
[----:B------:R-:W-:-:S06]  /*56b0*/  ISETP.GT.U32.AND P4, PT, R5, R15, PT ;  /* 0x0000000f0500720c */ /* 0x000fcc0003f84070 */
[----:B------:R-:W-:Y:S01]  /*56c0*/  @!P2 IMAD.IADD R17, R17, 0x1, -R5 ;  /* 0x000000011111a824 */ /* 0x000fe200078e0a05 */
[----:B------:R-:W-:-:S04]  /*56d0*/  ISETP.GT.U32.AND P2, PT, R5, R27, PT ;  /* 0x0000001b0500720c */ /* 0x000fc80003f44070 */
[----:B------:R-:W-:Y:S01]  /*56e0*/  @!P1 IMAD.IADD R29, R29, 0x1, -R5 ;  /* 0x000000011d1d9824 */ /* 0x000fe200078e0a05 */
[C---:B------:R-:W-:Y:S02]  /*56f0*/  ISETP.GT.U32.AND P1, PT, R5.reuse, R19, PT ;  /* 0x000000130500720c */ /* 0x040fe40003f24070 */
[----:B------:R-:W-:-:S06]  /*5700*/  ISETP.GT.U32.AND P3, PT, R5, R17, PT ;  /* 0x000000110500720c */ /* 0x000fcc0003f64070 */
[--C-:B------:R-:W-:Y:S01]  /*5710*/  @!P2 IMAD.IADD R27, R27, 0x1, -R5.reuse ;  /* 0x000000011b1ba824 */ /* 0x100fe200078e0a05 */
[----:B------:R-:W-:Y:S01]  /*5720*/  ISETP.GT.U32.AND P2, PT, R5, R21, PT ;  /* 0x000000150500720c */ /* 0x000fe20003f44070 */
[--C-:B------:R-:W-:Y:S01]  /*5730*/  @!P5 IMAD.IADD R37, R37, 0x1, -R5.reuse ;  /* 0x000000012525d824 */ /* 0x100fe200078e0a05 */
[----:B------:R-:W-:Y:S02]  /*5740*/  ISETP.GT.U32.AND P5, PT, R5, R33, PT ;  /* 0x000000210500720c */ /* 0x000fe40003fa4070 */
[--C-:B------:R-:W-:Y:S01]  /*5750*/  @!P1 IMAD.IADD R19, R19, 0x1, -R5.reuse ;  /* 0x0000000113139824 */ /* 0x100fe200078e0a05 */
[----:B------:R-:W-:Y:S01]  /*5760*/  ISETP.GT.U32.AND P1, PT, R5, R27, PT ;  /* 0x0000001b0500720c */ /* 0x000fe20003f24070 */
[--C-:B------:R-:W-:Y:S01]  /*5770*/  @!P3 IMAD.IADD R17, R17, 0x1, -R5.reuse ;  /* 0x000000011111b824 */ /* 0x100fe200078e0a05 */
[----:B------:R-:W-:Y:S01]  /*5780*/  ISETP.GT.U32.AND P3, PT, R5, R29, PT ;  /* 0x0000001d0500720c */ /* 0x000fe20003f64070 */
[----:B------:R-:W-:Y:S01]  /*5790*/  @!P4 IMAD.IADD R15, R15, 0x1, -R5 ;  /* 0x000000010f0fc824 */ /* 0x000fe200078e0a05 */
[----:B------:R-:W-:-:S04]  /*57a0*/  ISETP.GT.U32.AND P4, PT, R5, R31, PT ;  /* 0x0000001f0500720c */ /* 0x000fc80003f84070 */
[--C-:B------:R-:W-:Y:S01]  /*57b0*/  @!P2 IMAD.IADD R21, R21, 0x1, -R5.reuse ;  /* 0x000000011515a824 */ /* 0x100fe200078e0a05 */
[----:B------:R-:W-:Y:S01]  /*57c0*/  ISETP.GT.U32.AND P2, PT, R5, R37, PT ;  /* 0x000000250500720c */ /* 0x000fe20003f44070 */
[--C-:B------:R-:W-:Y:S01]  /*57d0*/  @!P5 IMAD.IADD R33, R33, 0x1, -R5.reuse ;  /* 0x000000012121d824 */ /* 0x100fe200078e0a05 */
[----:B------:R-:W-:Y:S02]  /*57e0*/  ISETP.GE.AND P5, PT, R0, RZ, PT ;  /* 0x000000ff0000720c */ /* 0x000fe40003fa6270 */
[--C-:B------:R-:W-:Y:S01]  /*57f0*/  @!P1 IMAD.IADD R27, R27, 0x1, -R5.reuse ;  /* 0x000000011b1b9824 */ /* 0x100fe200078e0a05 */
[----:B------:R-:W-:Y:S01]  /*5800*/  ISETP.GE.AND P1, PT, R23, RZ, PT ;  /* 0x000000ff1700720c */ /* 0x000fe20003f26270 */
[----:B------:R-:W-:Y:S01]  /*5810*/  IMAD R2, R6, 0x200, R2 ;  /* 0x0000020006027824 */ /* 0x000fe200078e0202 */
[----:B------:R-:W2:Y:S01]  /*5820*/  LDL R23, [R1+0xacc] ;  /* 0x000acc0001177983 */ /* 0x000ea20000100800 */
[--C-:B------:R-:W-:Y:S02]  /*5830*/  @!P3 IMAD.IADD R29, R29, 0x1, -R5.reuse ;  /* 0x000000011d1db824 */ /* 0x100fe400078e0a05 */
[----:B------:R-:W-:-:S03]  /*5840*/  @!P4 IMAD.IADD R31, R31, 0x1, -R5 ;  /* 0x000000011f1fc824 */ /* 0x000fc600078e0a05 */
[----:B------:R-:W-:Y:S02]  /*5850*/  @!P2 IMAD.IADD R37, R37, 0x1, -R5 ;  /* 0x000000012525a824 */ /* 0x000fe400078e0a05 */
[----:B---3--:R-:W-:Y:S02]  /*5860*/  IMAD R6, R247, R185, RZ ;  /* 0x000000b9f7067224 */ /* 0x008fe400078e02ff */
[----:B------:R-:W3:Y:S01]  /*5870*/  LDL R247, [R1+0xaa8] ;  /* 0x000aa80001f77983 */ /* 0x000ee20000100800 */
[----:B------:R-:W-:Y:S02]  /*5880*/  @!P5 IMAD.MOV R136, RZ, RZ, -R136 ;  /* 0x000000ffff88d224 */ /* 0x000fe400078e0a88 */
[----:B------:R-:W-:Y:S01]  /*5890*/  @!P1 IMAD.MOV R134, RZ, RZ, -R134 ;  /* 0x000000ffff869224 */ /* 0x000fe200078e0a86 */
[----:B----4-:R-:W-:Y:S02]  /*58a0*/  ISETP.GE.AND P2, PT, R246, RZ, PT ;  /* 0x000000fff600720c */ /* 0x010fe40003f46270 */
[----:B------:R-:W4:Y:S01]  /*58b0*/  LDL R246, [R1+0xaa0] ;  /* 0x000aa00001f67983 */ /* 0x000f220000100800 */
[----:B------:R-:W-:-:S03]  /*58c0*/  ISETP.GE.AND P3, PT, R248, RZ, PT ;  /* 0x000000fff800720c */ /* 0x000fc60003f66270 */
[----:B------:R-:W4:Y:S01]  /*58d0*/  LDL R248, [R1+0xaac] ;  /* 0x000aac0001f87983 */ /* 0x000f220000100800 */
[----:B--2---:R-:W-:-:S03]  /*58e0*/  ISETP.GE.AND P4, PT, R245, RZ, PT ;  /* 0x000000fff500720c */ /* 0x004fc60003f86270 */
[----:B------:R-:W2:Y:S01]  /*58f0*/  LDL R245, [R1+0xad4] ;  /* 0x000ad40001f57983 */ /* 0x000ea20000100800 */
[----:B------:R-:W-:Y:S02]  /*5900*/  ISETP.GE.AND P5, PT, R249, RZ, PT ;  /* 0x000000fff900720c */ /* 0x000fe40003fa6270 */
[----:B------:R-:W-:Y:S01]  /*5910*/  @!P2 IMAD.MOV R133, RZ, RZ, -R133 ;  /* 0x000000ffff85a224 */ /* 0x000fe200078e0a85 */
[----:B------:R-:W2:Y:S01]  /*5920*/  LDL R249, [R1+0xab0] ;  /* 0x000ab00001f97983 */ /* 0x000ea20000100800 */
[----:B------:R-:W-:Y:S01]  /*5930*/  ISETP.GE.AND P1, PT, R250, RZ, PT ;  /* 0x000000fffa00720c */ /* 0x000fe20003f26270 */
[----:B------:R-:W-:Y:S02]  /*5940*/  @!P3 IMAD.MOV R132, RZ, RZ, -R132 ;  /* 0x000000ffff84b224 */ /* 0x000fe400078e0a84 */
[----:B------:R-:W2:Y:S01]  /*5950*/  LDL R250, [R1+0xab8] ;  /* 0x000ab80001fa7983 */ /* 0x000ea20000100800 */
[----:B------:R-:W-:Y:S01]  /*5960*/  ISETP.GE.AND P2, PT, R251, RZ, PT ;  /* 0x000000fffb00720c */ /* 0x000fe20003f46270 */
[----:B------:R-:W-:-:S02]  /*5970*/  @!P4 IMAD.MOV R131, RZ, RZ, -R131 ;  /* 0x000000ffff83c224 */ /* 0x000fc400078e0a83 */
[----:B------:R-:W2:Y:S01]  /*5980*/  LDL R251, [R1+0xac4] ;  /* 0x000ac40001fb7983 */ /* 0x000ea20000100800 */
[----:B------:R-:W-:-:S03]  /*5990*/  ISETP.GE.AND P3, PT, R252, RZ, PT ;  /* 0x000000fffc00720c */ /* 0x000fc60003f66270 */
[----:B------:R-:W2:Y:S01]  /*59a0*/  LDL R252, [R1+0xac0] ;  /* 0x000ac00001fc7983 */ /* 0x000ea20000100800 */
[----:B------:R-:W-:-:S03]  /*59b0*/  ISETP.GE.AND P4, PT, R154, RZ, PT ;  /* 0x000000ff9a00720c */ /* 0x000fc60003f86270 */
[----:B------:R-:W2:Y:S01]  /*59c0*/  LDL R154, [R1+0xad0] ;  /* 0x000ad000019a7983 */ /* 0x000ea20000100800 */
[----:B------:R-:W-:Y:S02]  /*59d0*/  @!P5 IMAD.MOV R130, RZ, RZ, -R130 ;  /* 0x000000ffff82d224 */ /* 0x000fe400078e0a82 */
[----:B------:R-:W-:Y:S02]  /*59e0*/  @!P1 IMAD.MOV R129, RZ, RZ, -R129 ;  /* 0x000000ffff819224 */ /* 0x000fe400078e0a81 */
[----:B------:R-:W-:Y:S02]  /*59f0*/  @!P2 IMAD.MOV R128, RZ, RZ, -R128 ;  /* 0x000000ffff80a224 */ /* 0x000fe400078e0a80 */
[----:B------:R-:W-:-:S03]  /*5a00*/  @!P3 IMAD.MOV R127, RZ, RZ, -R127 ;  /* 0x000000ffff7fb224 */ /* 0x000fc600078e0a7f */
[----:B------:R-:W-:Y:S01]  /*5a10*/  @!P4 IMAD.MOV R126, RZ, RZ, -R126 ;  /* 0x000000ffff7ec224 */ /* 0x000fe200078e0a7e */
[----:B---3--:R-:W-:Y:S02]  /*5a20*/  ISETP.GE.AND P1, PT, R247, RZ, PT ;  /* 0x000000fff700720c */ /* 0x008fe40003f26270 */
[----:B------:R-:W3:Y:S11]  /*5a30*/  LDL R247, [R1+0xae0] ;  /* 0x000ae00001f77983 */ /* 0x000ef60000100800 */
[----:B------:R-:W-:-:S02]  /*5a40*/  @!P1 IADD3 R124, -R124, RZ, RZ ;  /* 0x000000ff7c7c9210 */ /* 0x000fc40007ffe1ff */
[----:B----4-:R-:W-:Y:S02]  /*5a50*/  ISETP.GE.AND P5, PT, R246, RZ, PT ;  /* 0x000000fff600720c */ /* 0x010fe40003fa6270 */
[----:B------:R-:W4:Y:S01]  /*5a60*/  LDL R246, [R1+0xad8] ;  /* 0x000ad80001f67983 */ /* 0x000f220000100800 */
[----:B------:R-:W-:-:S03]  /*5a70*/  ISETP.GE.AND P2, PT, R248, RZ, PT ;  /* 0x000000fff800720c */ /* 0x000fc60003f46270 */
[----:B------:R-:W4:Y:S01]  /*5a80*/  LDL R248, [R1+0xadc] ;  /* 0x000adc0001f87983 */ /* 0x000f220000100800 */
[----:B--2---:R-:W-:-:S06]  /*5a90*/  ISETP.GE.AND P3, PT, R249, RZ, PT ;  /* 0x000000fff900720c */ /* 0x004fcc0003f66270 */
[----:B------:R-:W-:Y:S01]  /*5aa0*/  @!P5 IMAD.MOV R125, RZ, RZ, -R125 ;  /* 0x000000ffff7dd224 */ /* 0x000fe200078e0a7d */
[----:B------:R-:W2:Y:S01]  /*5ab0*/  LDL R249, [R1+0xae8] ;  /* 0x000ae80001f97983 */ /* 0x000ea20000100800 */
[----:B------:R-:W-:Y:S01]  /*5ac0*/  ISETP.GE.AND P4, PT, R250, RZ, PT ;  /* 0x000000fffa00720c */ /* 0x000fe20003f86270 */
[----:B------:R-:W-:Y:S02]  /*5ad0*/  @!P2 IMAD.MOV R123, RZ, RZ, -R123 ;  /* 0x000000ffff7ba224 */ /* 0x000fe400078e0a7b */
[----:B------:R-:W2:Y:S01]  /*5ae0*/  LDL R250, [R1+0xaf0] ;  /* 0x000af00001fa7983 */ /* 0x000ea20000100800 */
[----:B------:R-:W-:-:S03]  /*5af0*/  ISETP.GE.AND P5, PT, R251, RZ, PT ;  /* 0x000000fffb00720c */ /* 0x000fc60003fa6270 */
[----:B------:R-:W2:Y:S01]  /*5b00*/  LDL R251, [R1+0xaf8] ;  /* 0x000af80001fb7983 */ /* 0x000ea20000100800 */
[----:B------:R-:W-:-:S03]  /*5b10*/  ISETP.GE.AND P1, PT, R252, RZ, PT ;  /* 0x000000fffc00720c */ /* 0x000fc60003f26270 */
[----:B------:R-:W2:Y:S01]  /*5b20*/  LDL R252, [R1+0xaf4] ;  /* 0x000af40001fc7983 */ /* 0x000ea20000100800 */
[----:B------:R-:W-:-:S03]  /*5b30*/  ISETP.GE.AND P2, PT, R154, RZ, PT ;  /* 0x000000ff9a00720c */ /* 0x000fc60003f46270 */
[----:B------:R-:W2:Y:S01]  /*5b40*/  LDL R154, [R1+0xb00] ;  /* 0x000b0000019a7983 */ /* 0x000ea20000100800 */
[----:B------:R-:W-:Y:S01]  /*5b50*/  @!P3 IMAD.MOV R122, RZ, RZ, -R122 ;  /* 0x000000ffff7ab224 */ /* 0x000fe200078e0a7a */
[----:B------:R-:W-:Y:S01]  /*5b60*/  ISETP.GE.AND P3, PT, R23, RZ, PT ;  /* 0x000000ff1700720c */ /* 0x000fe20003f66270 */
[----:B------:R-:W-:Y:S01]  /*5b70*/  @!P4 IMAD.MOV R121, RZ, RZ, -R121 ;  /* 0x000000ffff79c224 */ /* 0x000fe200078e0a79 */
[----:B------:R-:W-:Y:S01]  /*5b80*/  ISETP.GE.AND P4, PT, R245, RZ, PT ;  /* 0x000000fff500720c */ /* 0x000fe20003f86270 */
[----:B------:R-:W-:Y:S01]  /*5b90*/  @!P5 IMAD.MOV R120, RZ, RZ, -R120 ;  /* 0x000000ffff78d224 */ /* 0x000fe200078e0a78 */
[----:B------:R-:W2:Y:S01]  /*5ba0*/  LDL R23, [R1+0xb10] ;  /* 0x000b100001177983 */ /* 0x000ea20000100800 */
[----:B------:R-:W-:-:S03]  /*5bb0*/  @!P1 IMAD.MOV R119, RZ, RZ, -R119 ;  /* 0x000000ffff779224 */ /* 0x000fc600078e0a77 */
[----:B------:R-:W2:Y:S01]  /*5bc0*/  LDL.LU R245, [R1+0xcbc] ;  /* 0x000cbc0001f57983 */ /* 0x000ea20000300800 */
[----:B------:R-:W-:-:S04]  /*5bd0*/  @!P2 IMAD.MOV R118, RZ, RZ, -R118 ;  /* 0x000000ffff76a224 */ /* 0x000fc800078e0a76 */
[----:B------:R-:W-:Y:S02]  /*5be0*/  @!P3 IMAD.MOV R117, RZ, RZ, -R117 ;  /* 0x000000ffff75b224 */ /* 0x000fe400078e0a75 */
[----:B------:R-:W-:Y:S01]  /*5bf0*/  @!P4 IMAD.MOV R116, RZ, RZ, -R116 ;  /* 0x000000ffff74c224 */ /* 0x000fe200078e0a74 */
[----:B---3--:R-:W-:-:S13]  /*5c00*/  ISETP.GE.AND P1, PT, R247, RZ, PT ;  /* 0x000000fff700720c */ /* 0x008fda0003f26270 */
[----:B------:R-:W-:Y:S01]  /*5c10*/  @!P1 IMAD.MOV R114, RZ, RZ, -R114 ;  /* 0x000000ffff729224 */ /* 0x000fe200078e0a72 */
[----:B----4-:R-:W-:Y:S02]  /*5c20*/  ISETP.GE.AND P5, PT, R246, RZ, PT ;  /* 0x000000fff600720c */ /* 0x010fe40003fa6270 */
[----:B------:R-:W3:Y:S01]  /*5c30*/  LDL.LU R246, [R1+0xcb8] ;  /* 0x000cb80001f67983 */ /* 0x000ee20000300800 */
[----:B------:R-:W-:-:S03]  /*5c40*/  ISETP.GE.AND P2, PT, R248, RZ, PT ;  /* 0x000000fff800720c */ /* 0x000fc60003f46270 */
[----:B------:R-:W4:Y:S04]  /*5c50*/  LDL.LU R247, [R1+0xcb4] ;  /* 0x000cb40001f77983 */ /* 0x000f280000300800 */
[----:B------:R-:W3:Y:S01]  /*5c60*/  LDL.LU R248, [R1+0xcb0] ;  /* 0x000cb00001f87983 */ /* 0x000ee20000300800 */
[----:B--2---:R-:W-:Y:S02]  /*5c70*/  ISETP.GE.AND P3, PT, R249, RZ, PT ;  /* 0x000000fff900720c */ /* 0x004fe40003f66270 */
[----:B------:R-:W-:Y:S01]  /*5c80*/  @!P5 IMAD.MOV R115, RZ, RZ, -R115 ;  /* 0x000000ffff73d224 */ /* 0x000fe200078e0a73 */
[----:B------:R-:W2:Y:S01]  /*5c90*/  LDL.LU R249, [R1+0xcac] ;  /* 0x000cac0001f97983 */ /* 0x000ea20000300800 */
[----:B------:R-:W-:Y:S01]  /*5ca0*/  ISETP.GE.AND P4, PT, R250, RZ, PT ;  /* 0x000000fffa00720c */ /* 0x000fe20003f86270 */
[----:B------:R-:W-:-:S02]  /*5cb0*/  @!P2 IMAD.MOV R113, RZ, RZ, -R113 ;  /* 0x000000ffff71a224 */ /* 0x000fc400078e0a71 */
[----:B------:R-:W4:Y:S01]  /*5cc0*/  LDL.LU R250, [R1+0xca8] ;  /* 0x000ca80001fa7983 */ /* 0x000f220000300800 */
[----:B------:R-:W-:-:S03]  /*5cd0*/  ISETP.GE.AND P5, PT, R251, RZ, PT ;  /* 0x000000fffb00720c */ /* 0x000fc60003fa6270 */
[----:B------:R-:W3:Y:S01]  /*5ce0*/  LDL.LU R251, [R1+0xca4] ;  /* 0x000ca40001fb7983 */ /* 0x000ee20000300800 */
[----:B------:R-:W-:-:S03]  /*5cf0*/  ISETP.GE.AND P1, PT, R252, RZ, PT ;  /* 0x000000fffc00720c */ /* 0x000fc60003f26270 */
[----:B------:R-:W2:Y:S01]  /*5d00*/  LDL.LU R252, [R1+0xca0] ;  /* 0x000ca00001fc7983 */ /* 0x000ea20000300800 */
[----:B------:R-:W-:-:S03]  /*5d10*/  ISETP.GE.AND P2, PT, R154, RZ, PT ;  /* 0x000000ff9a00720c */ /* 0x000fc60003f46270 */
[----:B------:R-:W4:Y:S02]  /*5d20*/  LDL.LU R154, [R1+0xc9c] ;  /* 0x000c9c00019a7983 */ /* 0x000f240000300800 */
[----:B------:R-:W-:Y:S01]  /*5d30*/  @!P5 IMAD.MOV R110, RZ, RZ, -R110 ;  /* 0x000000ffff6ed224 */ /* 0x000fe200078e0a6e */
[----:B------:R-:W-:Y:S01]  /*5d40*/  @!P4 IADD3 R111, -R111, RZ, RZ ;  /* 0x000000ff6f6fc210 */ /* 0x000fe20007ffe1ff */
[----:B------:R-:W-:Y:S01]  /*5d50*/  @!P3 IMAD.MOV R112, RZ, RZ, -R112 ;  /* 0x000000ffff70b224 */ /* 0x000fe200078e0a70 */
[----:B------:R-:W-:Y:S01]  /*5d60*/  ISETP.GE.AND P3, PT, R7, RZ, PT ;  /* 0x000000ff0700720c */ /* 0x000fe20003f66270 */
[----:B------:R-:W-:Y:S01]  /*5d70*/  @!P1 IMAD.MOV R109, RZ, RZ, -R109 ;  /* 0x000000ffff6d9224 */ /* 0x000fe200078e0a6d */
[----:B------:R-:W-:-:S03]  /*5d80*/  ISETP.GE.AND P4, PT, R23, RZ, PT ;  /* 0x000000ff1700720c */ /* 0x000fc60003f86270 */
[----:B------:R-:W-:-:S08]  /*5d90*/  @!P2 IMAD.MOV R108, RZ, RZ, -R108 ;  /* 0x000000ffff6ca224 */ /* 0x000fd000078e0a6c */
[----:B------:R-:W-:Y:S02]  /*5da0*/  @!P3 IMAD.MOV R107, RZ, RZ, -R107 ;  /* 0x000000ffff6bb224 */ /* 0x000fe400078e0a6b */
[----:B------:R-:W-:Y:S01]  /*5db0*/  @!P4 IMAD.MOV R106, RZ, RZ, -R106 ;  /* 0x000000ffff6ac224 */ /* 0x000fe200078e0a6a */
[----:B------:R-:W-:Y:S02]  /*5dc0*/  ISETP.GT.U32.AND P0, PT, R5, R35, PT ;  /* 0x000000230500720c */ /* 0x000fe40003f04070 */
[----:B----4-:R-:W-:Y:S02]  /*5dd0*/  ISETP.GE.AND P5, PT, R154, RZ, PT ;  /* 0x000000ff9a00720c */ /* 0x010fe40003fa6270 */
[----:B------:R-:W4:Y:S01]  /*5de0*/  LDL.LU R154, [R1+0xc98] ;  /* 0x000c9800019a7983 */ /* 0x000f220000300800 */
[----:B--2---:R-:W-:Y:S02]  /*5df0*/  ISETP.GE.AND P1, PT, R252, RZ, PT ;  /* 0x000000fffc00720c */ /* 0x004fe40003f26270 */
[----:B---3--:R-:W-:-:S02]  /*5e00*/  ISETP.GE.AND P2, PT, R251, RZ, PT ;  /* 0x000000fffb00720c */ /* 0x008fc40003f46270 */
[----:B------:R-:W-:Y:S02]  /*5e10*/  ISETP.GE.AND P3, PT, R250, RZ, PT ;  /* 0x000000fffa00720c */ /* 0x000fe40003f66270 */
[----:B------:R-:W-:-:S04]  /*5e20*/  ISETP.GE.AND P4, PT, R249, RZ, PT ;  /* 0x000000fff900720c */ /* 0x000fc80003f86270 */
[----:B------:R-:W-:Y:S01]  /*5e30*/  @!P5 IMAD.MOV R105, RZ, RZ, -R105 ;  /* 0x000000ffff69d224 */ /* 0x000fe200078e0a69 */
[----:B------:R-:W-:Y:S02]  /*5e40*/  ISETP.GE.AND P5, PT, R248, RZ, PT ;  /* 0x000000fff800720c */ /* 0x000fe40003fa6270 */
[----:B------:R-:W-:Y:S01]  /*5e50*/  @!P1 IMAD.MOV R104, RZ, RZ, -R104 ;  /* 0x000000ffff689224 */ /* 0x000fe200078e0a68 */
[----:B------:R-:W-:Y:S01]  /*5e60*/  ISETP.GE.AND P1, PT, R247, RZ, PT ;  /* 0x000000fff700720c */ /* 0x000fe20003f26270 */
[----:B------:R-:W-:Y:S01]  /*5e70*/  @!P2 IMAD.MOV R103, RZ, RZ, -R103 ;  /* 0x000000ffff67a224 */ /* 0x000fe200078e0a67 */
[----:B------:R-:W-:Y:S01]  /*5e80*/  ISETP.GE.AND P2, PT, R246, RZ, PT ;  /* 0x000000fff600720c */ /* 0x000fe20003f46270 */
[----:B------:R-:W-:Y:S01]  /*5e90*/  @!P3 IMAD.MOV R102, RZ, RZ, -R102 ;  /* 0x000000ffff66b224 */ /* 0x000fe200078e0a66 */
[----:B------:R-:W-:Y:S01]  /*5ea0*/  ISETP.GE.AND P3, PT, R245, RZ, PT ;  /* 0x000000fff500720c */ /* 0x000fe20003f66270 */
[----:B------:R-:W-:Y:S01]  /*5eb0*/  @!P4 IMAD.MOV R101, RZ, RZ, -R101 ;  /* 0x000000ffff65c224 */ /* 0x000fe200078e0a65 */
[----:B------:R-:W-:-:S04]  /*5ec0*/  ISETP.GE.AND P4, PT, R244, RZ, PT ;  /* 0x000000fff400720c */ /* 0x000fc80003f86270 */
[----:B------:R-:W-:Y:S01]  /*5ed0*/  @!P5 IMAD.MOV R100, RZ, RZ, -R100 ;  /* 0x000000ffff64d224 */ /* 0x000fe200078e0a64 */
[----:B------:R-:W-:Y:S02]  /*5ee0*/  ISETP.GE.AND P5, PT, R243, RZ, PT ;  /* 0x000000fff300720c */ /* 0x000fe40003fa6270 */
[----:B------:R-:W-:Y:S01]  /*5ef0*/  @!P1 IMAD.MOV R99, RZ, RZ, -R99 ;  /* 0x000000ffff639224 */ /* 0x000fe200078e0a63 */
[----:B------:R-:W-:Y:S02]  /*5f00*/  ISETP.GE.AND P1, PT, R242, RZ, PT ;  /* 0x000000fff200720c */ /* 0x000fe40003f26270 */
[----:B------:R-:W-:Y:S01]  /*5f10*/  @!P2 IADD3 R98, -R98, RZ, RZ ;  /* 0x000000ff6262a210 */ /* 0x000fe20007ffe1ff */
[----:B------:R-:W-:Y:S01]  /*5f20*/  @!P3 IMAD.MOV R97, RZ, RZ, -R97 ;  /* 0x000000ffff61b224 */ /* 0x000fe200078e0a61 */
[----:B------:R-:W-:Y:S01]  /*5f30*/  ISETP.GE.AND P2, PT, R241, RZ, PT ;  /* 0x000000fff100720c */ /* 0x000fe20003f46270 */
[----:B------:R-:W-:Y:S01]  /*5f40*/  @!P4 IMAD.MOV R96, RZ, RZ, -R96 ;  /* 0x000000ffff60c224 */ /* 0x000fe200078e0a60 */
[----:B------:R-:W-:-:S02]  /*5f50*/  ISETP.GE.AND P3, PT, R240, RZ, PT ;  /* 0x000000fff000720c */ /* 0x000fc40003f66270 */
[----:B------:R-:W-:Y:S02]  /*5f60*/  ISETP.GE.AND P4, PT, R239, RZ, PT ;  /* 0x000000ffef00720c */ /* 0x000fe40003f86270 */
[----:B------:R-:W-:Y:S01]  /*5f70*/  @!P5 IMAD.MOV R95, RZ, RZ, -R95 ;  /* 0x000000ffff5fd224 */ /* 0x000fe200078e0a5f */
[----:B------:R-:W-:Y:S02]  /*5f80*/  ISETP.GE.AND P5, PT, R238, RZ, PT ;  /* 0x000000ffee00720c */ /* 0x000fe40003fa6270 */
[----:B------:R-:W-:Y:S01]  /*5f90*/  @!P1 IMAD.MOV R94, RZ, RZ, -R94 ;  /* 0x000000ffff5e9224 */ /* 0x000fe200078e0a5e */
[----:B------:R-:W-:-:S03]  /*5fa0*/  ISETP.GE.AND P1, PT, R237, RZ, PT ;  /* 0x000000ffed00720c */ /* 0x000fc60003f26270 */
[----:B------:R-:W-:Y:S01]  /*5fb0*/  @!P2 IMAD.MOV R93, RZ, RZ, -R93 ;  /* 0x000000ffff5da224 */ /* 0x000fe200078e0a5d */
[----:B------:R-:W-:Y:S01]  /*5fc0*/  ISETP.GE.AND P2, PT, R236, RZ, PT ;  /* 0x000000ffec00720c */ /* 0x000fe20003f46270 */
[----:B------:R-:W-:Y:S01]  /*5fd0*/  @!P3 IMAD.MOV R92, RZ, RZ, -R92 ;  /* 0x000000ffff5cb224 */ /* 0x000fe200078e0a5c */
[----:B------:R-:W-:Y:S01]  /*5fe0*/  ISETP.GE.AND P3, PT, R235, RZ, PT ;  /* 0x000000ffeb00720c */ /* 0x000fe20003f66270 */
[----:B------:R-:W-:Y:S01]  /*5ff0*/  @!P4 IMAD.MOV R91, RZ, RZ, -R91 ;  /* 0x000000ffff5bc224 */ /* 0x000fe200078e0a5b */
        /* <DEDUP_REMOVED lines=11> */
[----:B------:R-:W-:Y:S02]  /*60b0*/  @!P5 IADD3 R85, -R85, RZ, RZ ;  /* 0x000000ff5555d210 */ /* 0x000fe40007ffe1ff */
[----:B------:R-:W-:Y:S01]  /*60c0*/  ISETP.GE.AND P5, PT, R228, RZ, PT ;  /* 0x000000ffe400720c */ /* 0x000fe20003fa6270 */
[----:B------:R-:W-:Y:S01]  /*60d0*/  @!P1 IMAD.MOV R84, RZ, RZ, -R84 ;  /* 0x000000ffff549224 */ /* 0x000fe200078e0a54 */
[----:B------:R-:W-:-:S03]  /*60e0*/  ISETP.GE.AND P1, PT, R227, RZ, PT ;  /* 0x000000ffe300720c */ /* 0x000fc60003f26270 */
[----:B------:R-:W-:Y:S01]  /*60f0*/  @!P2 IMAD.MOV R83, RZ, RZ, -R83 ;  /* 0x000000ffff53a224 */ /* 0x000fe200078e0a53 */
[----:B------:R-:W-:Y:S01]  /*6100*/  ISETP.GE.AND P2, PT, R226, RZ, PT ;  /* 0x000000ffe200720c */ /* 0x000fe20003f46270 */
[----:B------:R-:W-:Y:S01]  /*6110*/  @!P3 IMAD.MOV R82, RZ, RZ, -R82 ;  /* 0x000000ffff52b224 */ /* 0x000fe200078e0a52 */
[----:B------:R-:W-:Y:S01]  /*6120*/  ISETP.GE.AND P3, PT, R225, RZ, PT ;  /* 0x000000ffe100720c */ /* 0x000fe20003f66270 */
[----:B------:R-:W-:Y:S01]  /*6130*/  @!P4 IMAD.MOV R81, RZ, RZ, -R81 ;  /* 0x000000ffff51c224 */ /* 0x000fe200078e0a51 */
[----:B------:R-:W-:-:S03]  /*6140*/  ISETP.GE.AND P4, PT, R224, RZ, PT ;  /* 0x000000ffe000720c */ /* 0x000fc60003f86270 */
[----:B------:R-:W-:Y:S01]  /*6150*/  @!P5 IMAD.MOV R80, RZ, RZ, -R80 ;  /* 0x000000ffff50d224 */ /* 0x000fe200078e0a50 */
        /* <DEDUP_REMOVED lines=14> */
[----:B------:R-:W-:Y:S02]  /*6240*/  ISETP.GE.AND P2, PT, R216, RZ, PT ;  /* 0x000000ffd800720c */ /* 0x000fe40003f46270 */
[----:B------:R-:W-:Y:S01]  /*6250*/  @!P3 IADD3 R72, -R72, RZ, RZ ;  /* 0x000000ff4848b210 */ /* 0x000fe20007ffe1ff */
[----:B------:R-:W-:Y:S01]  /*6260*/  @!P4 IMAD.MOV R71, RZ, RZ, -R71 ;  /* 0x000000ffff47c224 */ /* 0x000fe200078e0a47 */
[----:B------:R-:W-:Y:S02]  /*6270*/  ISETP.GE.AND P3, PT, R215, RZ, PT ;  /* 0x000000ffd700720c */ /* 0x000fe40003f66270 */
[----:B------:R-:W-:Y:S01]  /*6280*/  ISETP.GE.AND P4, PT, R214, RZ, PT ;  /* 0x000000ffd600720c */ /* 0x000fe20003f86270 */
[----:B------:R-:W-:Y:S01]  /*6290*/  @!P5 IMAD.MOV R70, RZ, RZ, -R70 ;  /* 0x000000ffff46d224 */ /* 0x000fe200078e0a46 */
[----:B------:R-:W-:Y:S01]  /*62a0*/  ISETP.GE.AND P5, PT, R213, RZ, PT ;  /* 0x000000ffd500720c */ /* 0x000fe20003fa6270 */
[----:B------:R-:W-:Y:S01]  /*62b0*/  @!P1 IMAD.MOV R69, RZ, RZ, -R69 ;  /* 0x000000ffff459224 */ /* 0x000fe200078e0a45 */
[----:B------:R-:W-:-:S03]  /*62c0*/  ISETP.GE.AND P1, PT, R212, RZ, PT ;  /* 0x000000ffd400720c */ /* 0x000fc60003f26270 */
[----:B------:R-:W-:Y:S01]  /*62d0*/  @!P2 IMAD.MOV R68, RZ, RZ, -R68 ;  /* 0x000000ffff44a224 */ /* 0x000fe200078e0a44 */
[----:B------:R-:W-:-:S03]  /*62e0*/  ISETP.GE.AND P2, PT, R211, RZ, PT ;  /* 0x000000ffd300720c */ /* 0x000fc60003f46270 */
[----:B------:R-:W-:Y:S01]  /*62f0*/  @!P3 IMAD.MOV R67, RZ, RZ, -R67 ;  /* 0x000000ffff43b224 */ /* 0x000fe200078e0a43 */
[----:B------:R-:W-:Y:S01]  /*6300*/  ISETP.GE.AND P3, PT, R210, RZ, PT ;  /* 0x000000ffd200720c */ /* 0x000fe20003f66270 */
[----:B------:R-:W-:Y:S01]  /*6310*/  @!P4 IMAD.MOV R66, RZ, RZ, -R66 ;  /* 0x000000ffff42c224 */ /* 0x000fe200078e0a42 */
        /* <DEDUP_REMOVED lines=95> */
[----:B------:R-:W-:Y:S01]  /*6910*/  @!P0 IMAD.IADD R35, R35, 0x1, -R5 ;  /* 0x0000000123238824 */ /* 0x000fe200078e0a05 */
[----:B------:R-:W-:Y:S01]  /*6920*/  ISETP.GT.U32.AND P0, PT, R4, R3, PT ;  /* 0x000000030400720c */ /* 0x000fe20003f04070 */
        /* <DEDUP_REMOVED lines=9> */
[----:B------:R-:W-:Y:S02]  /*69c0*/  ISETP.GE.AND P1, PT, R155, RZ, PT ;  /* 0x000000ff9b00720c */ /* 0x000fe40003f26270 */
[----:B------:R-:W-:Y:S02]  /*69d0*/  @!P0 IADD3 R3, R3, -R4, RZ ;  /* 0x8000000403038210 */ /* 0x000fe40007ffe0ff */
[----:B------:R-:W-:Y:S02]  /*69e0*/  ISETP.NE.AND P0, PT, R153, RZ, PT ;  /* 0x000000ff9900720c */ /* 0x000fe40003f05270 */
[----:B------:R-:W-:Y:S01]  /*69f0*/  LOP3.LUT R23, RZ, R153, RZ, 0x33, !PT ;  /* 0x00000099ff177212 */ /* 0x000fe200078e33ff */
[----:B------:R-:W-:-:S02]  /*6a00*/  @!P6 IMAD.MOV R135, RZ, RZ, -R135 ;  /* 0x000000ffff87e224 */ /* 0x000fc400078e0a87 */
[----:B------:R-:W-:Y:S02]  /*6a10*/  @!P2 IMAD.MOV R31, RZ, RZ, -R31 ;  /* 0x000000ffff1fa224 */ /* 0x000fe400078e0a1f */
[----:B------:R-:W-:Y:S02]  /*6a20*/  @!P3 IMAD.MOV R29, RZ, RZ, -R29 ;  /* 0x000000ffff1db224 */ /* 0x000fe400078e0a1d */
[----:B------:R-:W-:Y:S02]  /*6a30*/  @!P4 IMAD.MOV R27, RZ, RZ, -R27 ;  /* 0x000000ffff1bc224 */ /* 0x000fe400078e0a1b */
[----:B------:R-:W-:Y:S01]  /*6a40*/  @!P5 IMAD.MOV R25, RZ, RZ, -R25 ;  /* 0x000000ffff19d224 */ /* 0x000fe200078e0a19 */
[C---:B------:R-:W-:Y:S01]  /*6a50*/  SEL R136, R23.reuse, R136, !P0 ;  /* 0x0000008817887207 */ /* 0x040fe20004000000 */
[----:B------:R-:W-:Y:S01]  /*6a60*/  @!P1 IMAD.MOV R37, RZ, RZ, -R37 ;  /* 0x000000ffff259224 */ /* 0x000fe200078e0a25 */
[----:B------:R-:W-:Y:S01]  /*6a70*/  LEA R7, P6, R6, UR4, 0x2 ;  /* 0x0000000406077c11 */ /* 0x000fe2000f8c10ff */
[----:B------:R-:W-:Y:S01]  /*6a80*/  ULDC UR4, c[0x0][0x240] ;  /* 0x0000900000047ab9 */ /* 0x000fe20000000800 */
[----:B------:R-:W-:Y:S01]  /*6a90*/  ISETP.GE.AND P2, PT, R152, RZ, PT ;  /* 0x000000ff9800720c */ /* 0x000fe20003f46270 */
[----:B------:R-:W1:Y:S01]  /*6aa0*/  LDC.64 R4, c[0x0][0x230] ;  /* 0x00008c00ff047b82 */ /* 0x000e620000000a00 */
[----:B------:R-:W-:-:S02]  /*6ab0*/  SEL R135, R23, R135, !P0 ;  /* 0x0000008717877207 */ /* 0x000fc40004000000 */
[C---:B------:R-:W-:Y:S02]  /*6ac0*/  SEL R134, R23.reuse, R134, !P0 ;  /* 0x0000008617867207 */ /* 0x040fe40004000000 */
[C---:B------:R-:W-:Y:S02]  /*6ad0*/  SEL R133, R23.reuse, R133, !P0 ;  /* 0x0000008517857207 */ /* 0x040fe40004000000 */
[C---:B------:R-:W-:Y:S02]  /*6ae0*/  SEL R132, R23.reuse, R132, !P0 ;  /* 0x0000008417847207 */ /* 0x040fe40004000000 */
[C---:B------:R-:W-:Y:S02]  /*6af0*/  SEL R131, R23.reuse, R131, !P0 ;  /* 0x0000008317837207 */ /* 0x040fe40004000000 */
[C---:B------:R-:W-:Y:S02]  /*6b00*/  SEL R130, R23.reuse, R130, !P0 ;  /* 0x0000008217827207 */ /* 0x040fe40004000000 */
        /* <DEDUP_REMOVED lines=119> */
[C---:B------:R-:W-:Y:S01]  /*7280*/  SEL R25, R23.reuse, R25, !P0 ;  /* 0x0000001917197207 */ /* 0x040fe20004000000 */
[----:B------:R-:W-:Y:S01]  /*7290*/  IMAD R136, R136, UR4, RZ ;  /* 0x0000000488887c24 */ /* 0x000fe2000f8e02ff */
[----:B------:R-:W-:-:S02]  /*72a0*/  SEL R23, R23, R37, !P0 ;  /* 0x0000002517177207 */ /* 0x000fc40004000000 */
[----:B----4-:R-:W-:Y:S01]  /*72b0*/  ISETP.NE.AND P0, PT, R154, RZ, PT ;  /* 0x000000ff9a00720c */ /* 0x010fe20003f05270 */
[----:B------:R-:W-:Y:S01]  /*72c0*/  IMAD R135, R135, UR4, RZ ;  /* 0x0000000487877c24 */ /* 0x000fe2000f8e02ff */
[----:B------:R-:W-:Y:S02]  /*72d0*/  LEA.HI.X.SX32 R6, R6, UR5, 0x2, P6 ;  /* 0x0000000506067c11 */ /* 0x000fe4000b0f16ff */
[-C--:B------:R-:W-:Y:S01]  /*72e0*/  LEA R152, P1, R136, R7.reuse, 0x2 ;  /* 0x0000000788987211 */ /* 0x080fe200078210ff */
[----:B------:R-:W-:Y:S02]  /*72f0*/  IMAD R134, R134, UR4, RZ ;  /* 0x0000000486867c24 */ /* 0x000fe4000f8e02ff */
[----:B------:R-:W-:Y:S01]  /*7300*/  IMAD R133, R133, UR4, RZ ;  /* 0x0000000485857c24 */ /* 0x000fe2000f8e02ff */
[----:B------:R-:W-:Y:S01]  /*7310*/  LEA.HI.X.SX32 R153, R136, R6, 0x2, P1 ;  /* 0x0000000688997211 */ /* 0x000fe200008f16ff */
[----:B------:R-:W-:Y:S01]  /*7320*/  IMAD R132, R132, UR4, RZ ;  /* 0x0000000484847c24 */ /* 0x000fe2000f8e02ff */
[----:B------:R-:W-:Y:S01]  /*7330*/  @!P2 IADD3 R3, -R3, RZ, RZ ;  /* 0x000000ff0303a210 */ /* 0x000fe20007ffe1ff */
[----:B------:R-:W-:Y:S01]  /*7340*/  IMAD R131, R131, UR4, RZ ;  /* 0x0000000483837c24 */ /* 0x000fe2000f8e02ff */
[----:B------:R-:W-:-:S02]  /*7350*/  LEA R160, P3, R135, R7, 0x2 ;  /* 0x0000000787a07211 */ /* 0x000fc400078610ff */
[-C--:B------:R-:W-:Y:S01]  /*7360*/  LEA R158, P2, R134, R7.reuse, 0x2 ;  /* 0x00000007869e7211 */ /* 0x080fe200078410ff */
[----:B------:R-:W-:Y:S01]  /*7370*/  IMAD R130, R130, UR4, RZ ;  /* 0x0000000482827c24 */ /* 0x000fe2000f8e02ff */
[----:B------:R-:W-:Y:S01]  /*7380*/  @!P0 LOP3.LUT R3, RZ, R154, RZ, 0x33, !PT ;  /* 0x0000009aff038212 */ /* 0x000fe200078e33ff */
[----:B------:R2:W-:Y:S01]  /*7390*/  STL.64 [R1+0x460], R152 ;  /* 0x0004609801007387 */ /* 0x0005e20000100a00 */
[-C--:B------:R-:W-:Y:S01]  /*73a0*/  LEA R156, P1, R133, R7.reuse, 0x2 ;  /* 0x00000007859c7211 */ /* 0x080fe200078210ff */
[----:B------:R-:W-:Y:S01]  /*73b0*/  IMAD R129, R129, UR4, RZ ;  /* 0x0000000481817c24 */ /* 0x000fe2000f8e02ff */
[----:B------:R-:W-:Y:S01]  /*73c0*/  LEA R154, P0, R132, R7, 0x2 ;  /* 0x00000007849a7211 */ /* 0x000fe200078010ff */
[----:B------:R-:W-:Y:S01]  /*73d0*/  IMAD R128, R128, UR4, RZ ;  /* 0x0000000480807c24 */ /* 0x000fe2000f8e02ff */
[-C--:B------:R-:W-:Y:S01]  /*73e0*/  LEA.HI.X.SX32 R161, R135, R6.reuse, 0x2, P3 ;  /* 0x0000000687a17211 */ /* 0x080fe200018f16ff */
[----:B------:R-:W-:Y:S01]  /*73f0*/  IMAD R127, R127, UR4, RZ ;  /* 0x000000047f7f7c24 */ /* 0x000fe2000f8e02ff */
[-C--:B------:R-:W-:Y:S01]  /*7400*/  LEA.HI.X.SX32 R159, R134, R6.reuse, 0x2, P2 ;  /* 0x00000006869f7211 */ /* 0x080fe200010f16ff */
[----:B------:R-:W-:Y:S01]  /*7410*/  IMAD R126, R126, UR4, RZ ;  /* 0x000000047e7e7c24 */ /* 0x000fe2000f8e02ff */
[----:B------:R-:W-:-:S02]  /*7420*/  LEA.HI.X.SX32 R157, R133, R6, 0x2, P1 ;  /* 0x00000006859d7211 */ /* 0x000fc400008f16ff */
[-C--:B--2---:R-:W-:Y:S01]  /*7430*/  LEA R152, P6, R131, R7.reuse, 0x2 ;  /* 0x0000000783987211 */ /* 0x084fe200078c10ff */
[----:B------:R-:W-:Y:S01]  /*7440*/  IMAD R125, R125, UR4, RZ ;  /* 0x000000047d7d7c24 */ /* 0x000fe2000f8e02ff */
[-C--:B------:R-:W-:Y:S01]  /*7450*/  LEA.HI.X.SX32 R155, R132, R6.reuse, 0x2, P0 ;  /* 0x00000006849b7211 */ /* 0x080fe200000f16ff */
[----:B------:R-:W-:Y:S01]  /*7460*/  IMAD R124, R124, UR4, RZ ;  /* 0x000000047c7c7c24 */ /* 0x000fe2000f8e02ff */
[CC--:B------:R-:W-:Y:S01]  /*7470*/  LEA R164, P5, R130.reuse, R7.reuse, 0x2 ;  /* 0x0000000782a47211 */ /* 0x0c0fe200078a10ff */
[----:B------:R2:W-:Y:S01]  /*7480*/  STL.64 [R1+0x68], R160 ;  /* 0x000068a001007387 */ /* 0x0005e20000100a00 */
[-C--:B------:R-:W-:Y:S02]  /*7490*/  LEA.HI.X.SX32 R153, R131, R6.reuse, 0x2, P6 ;  /* 0x0000000683997211 */ /* 0x080fe400030f16ff */
[----:B------:R-:W-:Y:S01]  /*74a0*/  LEA R162, P4, R129, R7, 0x2 ;  /* 0x0000000781a27211 */ /* 0x000fe200078810ff */
[----:B------:R3:W-:Y:S01]  /*74b0*/  STL.64 [R1+0x458], R158 ;  /* 0x0004589e01007387 */ /* 0x0007e20000100a00 */
[----:B------:R-:W-:Y:S01]  /*74c0*/  LEA.HI.X.SX32 R165, R130, R6, 0x2, P5 ;  /* 0x0000000682a57211 */ /* 0x000fe200028f16ff */
[----:B------:R-:W-:-:S02]  /*74d0*/  IMAD R123, R123, UR4, RZ ;  /* 0x000000047b7b7c24 */ /* 0x000fc4000f8e02ff */
[----:B------:R4:W-:Y:S01]  /*74e0*/  STL.64 [R1+0x450], R156 ;  /* 0x0004509c01007387 */ /* 0x0009e20000100a00 */
[----:B------:R-:W-:Y:S02]  /*74f0*/  LEA.HI.X.SX32 R163, R129, R6, 0x2, P4 ;  /* 0x0000000681a37211 */ /* 0x000fe400020f16ff */
[-C--:B--2---:R-:W-:Y:S01]  /*7500*/  LEA R160, P3, R128, R7.reuse, 0x2 ;  /* 0x0000000780a07211 */ /* 0x084fe200078610ff */
[----:B------:R2:W-:Y:S01]  /*7510*/  STL.64 [R1+0x448], R154 ;  /* 0x0004489a01007387 */ /* 0x0005e20000100a00 */
[----:B---3--:R-:W-:-:S03]  /*7520*/  LEA R158, P2, R127, R7, 0x2 ;  /* 0x000000077f9e7211 */ /* 0x008fc600078410ff */
[----:B------:R3:W-:Y:S01]  /*7530*/  STL.64 [R1+0x440], R152 ;  /* 0x0004409801007387 */ /* 0x0007e20000100a00 */
[----:B------:R-:W-:Y:S01]  /*7540*/  IMAD R122, R122, UR4, RZ ;  /* 0x000000047a7a7c24 */ /* 0x000fe2000f8e02ff */
[-C--:B----4-:R-:W-:Y:S01]  /*7550*/  LEA R156, P1, R126, R7.reuse, 0x2 ;  /* 0x000000077e9c7211 */ /* 0x090fe200078210ff */
[----:B------:R-:W-:Y:S01]  /*7560*/  IMAD R121, R121, UR4, RZ ;  /* 0x0000000479797c24 */ /* 0x000fe2000f8e02ff */
[-C--:B------:R-:W-:Y:S02]  /*7570*/  LEA.HI.X.SX32 R161, R128, R6.reuse, 0x2, P3 ;  /* 0x0000000680a17211 */ /* 0x080fe400018f16ff */
[-C--:B--2---:R-:W-:Y:S01]  /*7580*/  LEA R154, P0, R125, R7.reuse, 0x2 ;  /* 0x000000077d9a7211 */ /* 0x084fe200078010ff */
[----:B------:R-:W-:Y:S01]  /*7590*/  IMAD R120, R120, UR4, RZ ;  /* 0x0000000478787c24 */ /* 0x000fe2000f8e02ff */
[-C--:B------:R-:W-:Y:S02]  /*75a0*/  LEA.HI.X.SX32 R159, R127, R6.reuse, 0x2, P2 ;  /* 0x000000067f9f7211 */ /* 0x080fe400010f16ff */
[----:B---3--:R-:W-:Y:S01]  /*75b0*/  LEA R152, P6, R124, R7, 0x2 ;  /* 0x000000077c987211 */ /* 0x008fe200078c10ff */
[----:B------:R-:W-:Y:S01]  /*75c0*/  IMAD R119, R119, UR4, RZ ;  /* 0x0000000477777c24 */ /* 0x000fe2000f8e02ff */
[-C--:B------:R-:W-:Y:S01]  /*75d0*/  LEA.HI.X.SX32 R157, R126, R6.reuse, 0x2, P1 ;  /* 0x000000067e9d7211 */ /* 0x080fe200008f16ff */
[----:B------:R2:W-:Y:S01]  /*75e0*/  STL.64 [R1+0x438], R164 ;  /* 0x000438a401007387 */ /* 0x0005e20000100a00 */
[-C--:B------:R-:W-:Y:S01]  /*75f0*/  LEA.HI.X.SX32 R155, R125, R6.reuse, 0x2, P0 ;  /* 0x000000067d9b7211 */ /* 0x080fe200000f16ff */
[----:B------:R-:W-:Y:S01]  /*7600*/  IMAD R118, R118, UR4, RZ ;  /* 0x0000000476767c24 */ /* 0x000fe2000f8e02ff */
[----:B------:R-:W-:Y:S01]  /*7610*/  LEA.HI.X.SX32 R153, R124, R6, 0x2, P6 ;  /* 0x000000067c997211 */ /* 0x000fe200030f16ff */
[----:B------:R3:W-:Y:S01]  /*7620*/  STL.64 [R1+0x430], R162 ;  /* 0x000430a201007387 */ /* 0x0007e20000100a00 */
[----:B------:R-:W-:-:S03]  /*7630*/  IMAD R117, R117, UR4, RZ ;  /* 0x0000000475757c24 */ /* 0x000fc6000f8e02ff */
[----:B------:R4:W-:Y:S01]  /*7640*/  STL.64 [R1+0x428], R160 ;  /* 0x000428a001007387 */ /* 0x0009e20000100a00 */
[----:B--2---:R-:W-:-:S03]  /*7650*/  LEA R164, P5, R123, R7, 0x2 ;  /* 0x000000077ba47211 */ /* 0x004fc600078a10ff */
[----:B------:R2:W-:Y:S01]  /*7660*/  STL.64 [R1+0x420], R158 ;  /* 0x0004209e01007387 */ /* 0x0005e20000100a00 */
[----:B---3--:R-:W-:-:S03]  /*7670*/  LEA R162, P4, R122, R7, 0x2 ;  /* 0x000000077aa27211 */ /* 0x008fc600078810ff */
[----:B------:R3:W-:Y:S01]  /*7680*/  STL.64 [R1+0x418], R156 ;  /* 0x0004189c01007387 */ /* 0x0007e20000100a00 */
[-C--:B------:R-:W-:Y:S02]  /*7690*/  LEA.HI.X.SX32 R165, R123, R6.reuse, 0x2, P5 ;  /* 0x000000067ba57211 */ /* 0x080fe400028f16ff */
[-C--:B----4-:R-:W-:Y:S01]  /*76a0*/  LEA R160, P3, R121, R7.reuse, 0x2 ;  /* 0x0000000779a07211 */ /* 0x090fe200078610ff */
[----:B------:R4:W-:Y:S01]  /*76b0*/  STL.64 [R1+0x410], R154 ;  /* 0x0004109a01007387 */ /* 0x0009e20000100a00 */
[----:B------:R-:W-:Y:S01]  /*76c0*/  IMAD R116, R116, UR4, RZ ;  /* 0x0000000474747c24 */ /* 0x000fe2000f8e02ff */
[-C--:B------:R-:W-:Y:S02]  /*76d0*/  LEA.HI.X.SX32 R163, R122, R6.reuse, 0x2, P4 ;  /* 0x000000067aa37211 */ /* 0x080fe400020f16ff */
[-C--:B--2---:R-:W-:Y:S01]  /*76e0*/  LEA R158, P2, R120, R7.reuse, 0x2 ;  /* 0x00000007789e7211 */ /* 0x084fe200078410ff */
[----:B------:R2:W-:Y:S01]  /*76f0*/  STL.64 [R1+0x408], R152 ;  /* 0x0004089801007387 */ /* 0x0005e20000100a00 */
[----:B------:R-:W-:Y:S01]  /*7700*/  IMAD R115, R115, UR4, RZ ;  /* 0x0000000473737c24 */ /* 0x000fe2000f8e02ff */
[----:B---3--:R-:W-:Y:S01]  /*7710*/  LEA R156, P1, R119, R7, 0x2 ;  /* 0x00000007779c7211 */ /* 0x008fe200078210ff */
[----:B------:R-:W-:Y:S01]  /*7720*/  IMAD R114, R114, UR4, RZ ;  /* 0x0000000472727c24 */ /* 0x000fe2000f8e02ff */
[----:B------:R-:W-:-:S02]  /*7730*/  LEA.HI.X.SX32 R161, R121, R6, 0x2, P3 ;  /* 0x0000000679a17211 */ /* 0x000fc400018f16ff */
[-C--:B----4-:R-:W-:Y:S01]  /*7740*/  LEA R154, P0, R118, R7.reuse, 0x2 ;  /* 0x00000007769a7211 */ /* 0x090fe200078010ff */
[----:B------:R-:W-:Y:S01]  /*7750*/  IMAD R113, R113, UR4, RZ ;  /* 0x0000000471717c24 */ /* 0x000fe2000f8e02ff */
[-C--:B------:R-:W-:Y:S02]  /*7760*/  LEA.HI.X.SX32 R159, R120, R6.reuse, 0x2, P2 ;  /* 0x00000006789f7211 */ /* 0x080fe400010f16ff */
[----:B--2---:R-:W-:Y:S01]  /*7770*/  LEA R152, P6, R117, R7, 0x2 ;  /* 0x0000000775987211 */ /* 0x004fe200078c10ff */
        /* <DEDUP_REMOVED lines=399> */
[----:B------:R-:W-:-:S02]  /*9070*/  IMAD R29, R29, UR4, RZ ;  /* 0x000000041d1d7c24 */ /* 0x000fc4000f8e02ff */
[----:B------:R-:W-:Y:S01]  /*9080*/  IMAD R27, R27, UR4, RZ ;  /* 0x000000041b1b7c24 */ /* 0x000fe2000f8e02ff */
[----:B------:R4:W-:Y:S01]  /*9090*/  STL.64 [R1+0xe0], R160 ;  /* 0x0000e0a001007387 */ /* 0x0009e20000100a00 */
[----:B------:R-:W-:Y:S01]  /*90a0*/  IMAD R25, R25, UR4, RZ ;  /* 0x0000000419197c24 */ /* 0x000fe2000f8e02ff */
[-C--:B--2---:R-:W-:Y:S02]  /*90b0*/  LEA R164, P5, R17, R7.reuse, 0x2 ;  /* 0x0000000711a47211 */ /* 0x084fe400078a10ff */
[----:B------:R2:W-:Y:S01]  /*90c0*/  STL.64 [R1+0xd8], R158 ;  /* 0x0000d89e01007387 */ /* 0x0005e20000100a00 */
[----:B---3--:R-:W-:-:S03]  /*90d0*/  LEA R162, P4, R19, R7, 0x2 ;  /* 0x0000000713a27211 */ /* 0x008fc600078810ff */
[----:B------:R3:W-:Y:S01]  /*90e0*/  STL.64 [R1+0xd0], R156 ;  /* 0x0000d09c01007387 */ /* 0x0007e20000100a00 */
[----:B------:R-:W-:Y:S01]  /*90f0*/  IMAD R23, R23, UR4, RZ ;  /* 0x0000000417177c24 */ /* 0x000fe2000f8e02ff */
[----:B----4-:R-:W-:Y:S02]  /*9100*/  LEA R160, P3, R21, R7, 0x2 ;  /* 0x0000000715a07211 */ /* 0x010fe400078610ff */
[----:B------:R4:W-:Y:S01]  /*9110*/  STL.64 [R1+0xc8], R154 ;  /* 0x0000c89a01007387 */ /* 0x0009e20000100a00 */
[-C--:B------:R-:W-:Y:S01]  /*9120*/  LEA.HI.X.SX32 R165, R17, R6.reuse, 0x2, P5 ;  /* 0x0000000611a57211 */ /* 0x080fe200028f16ff */
[----:B-1----:R-:W-:Y:S01]  /*9130*/  IMAD R5, R3, R5, RZ ;  /* 0x0000000503057224 */ /* 0x002fe200078e02ff */
[-C--:B--2---:R-:W-:Y:S01]  /*9140*/  LEA R158, P2, R35, R7.reuse, 0x2 ;  /* 0x00000007239e7211 */ /* 0x084fe200078410ff */
[----:B------:R1:W-:Y:S01]  /*9150*/  STL.64 [R1+0xc0], R152 ;  /* 0x0000c09801007387 */ /* 0x0003e20000100a00 */
[----:B------:R-:W-:Y:S01]  /*9160*/  LEA.HI.X.SX32 R163, R19, R6, 0x2, P4 ;  /* 0x0000000613a37211 */ /* 0x000fe200020f16ff */
[----:B------:R-:W-:Y:S01]  /*9170*/  ULDC.64 UR4, c[0x0][0x210] ;  /* 0x0000840000047ab9 */ /* 0x000fe20000000a00 */
[----:B---3--:R-:W-:-:S02]  /*9180*/  LEA R156, P1, R33, R7, 0x2 ;  /* 0x00000007219c7211 */ /* 0x008fc400078210ff */
[-C--:B------:R-:W-:Y:S02]  /*9190*/  LEA.HI.X.SX32 R161, R21, R6.reuse, 0x2, P3 ;  /* 0x0000000615a17211 */ /* 0x080fe400018f16ff */
[-C--:B----4-:R-:W-:Y:S02]  /*91a0*/  LEA R154, P0, R31, R7.reuse, 0x2 ;  /* 0x000000071f9a7211 */ /* 0x090fe400078010ff */
[-C--:B------:R-:W-:Y:S02]  /*91b0*/  LEA R12, P5, R27, R7.reuse, 0x2 ;  /* 0x000000071b0c7211 */ /* 0x080fe400078a10ff */
[----:B------:R-:W-:Y:S02]  /*91c0*/  LEA.HI.X.SX32 R159, R35, R6, 0x2, P2 ;  /* 0x00000006239f7211 */ /* 0x000fe400010f16ff */
[-C--:B-1----:R-:W-:Y:S01]  /*91d0*/  LEA R152, P6, R29, R7.reuse, 0x2 ;  /* 0x000000071d987211 */ /* 0x082fe200078c10ff */
[----:B------:R-:W-:Y:S01]  /*91e0*/  STL.64 [R1+0xb8], R164 ;  /* 0x0000b8a401007387 */ /* 0x000fe20000100a00 */
[----:B------:R-:W-:-:S02]  /*91f0*/  LEA R10, P4, R25, R7, 0x2 ;  /* 0x00000007190a7211 */ /* 0x000fc400078810ff */
[-C--:B------:R-:W-:Y:S01]  /*9200*/  LEA.HI.X.SX32 R157, R33, R6.reuse, 0x2, P1 ;  /* 0x00000006219d7211 */ /* 0x080fe200008f16ff */
[----:B------:R-:W-:Y:S01]  /*9210*/  STL.64 [R1+0xb0], R162 ;  /* 0x0000b0a201007387 */ /* 0x000fe20000100a00 */
[----:B------:R-:W-:Y:S02]  /*9220*/  LEA R8, P3, R23, R7, 0x2 ;  /* 0x0000000717087211 */ /* 0x000fe400078610ff */
[-C--:B------:R-:W-:Y:S01]  /*9230*/  LEA.HI.X.SX32 R155, R31, R6.reuse, 0x2, P0 ;  /* 0x000000061f9b7211 */ /* 0x080fe200000f16ff */
[----:B------:R-:W-:Y:S01]  /*9240*/  STL.64 [R1+0xa8], R160 ;  /* 0x0000a8a001007387 */ /* 0x000fe20000100a00 */
[-C--:B------:R-:W-:Y:S02]  /*9250*/  LEA.HI.X.SX32 R153, R29, R6.reuse, 0x2, P6 ;  /* 0x000000061d997211 */ /* 0x080fe400030f16ff */
[-C--:B------:R-:W-:Y:S01]  /*9260*/  LEA.HI.X.SX32 R13, R27, R6.reuse, 0x2, P5 ;  /* 0x000000061b0d7211 */ /* 0x080fe200028f16ff */
[----:B------:R-:W-:Y:S01]  /*9270*/  STL.64 [R1+0xa0], R158 ;  /* 0x0000a09e01007387 */ /* 0x000fe20000100a00 */
[----:B------:R-:W-:-:S02]  /*9280*/  LEA.HI.X.SX32 R11, R25, R6, 0x2, P4 ;  /* 0x00000006190b7211 */ /* 0x000fc400020f16ff */
[----:B------:R-:W-:Y:S01]  /*9290*/  LEA.HI.X.SX32 R9, R23, R6, 0x2, P3 ;  /* 0x0000000617097211 */ /* 0x000fe200018f16ff */
[----:B------:R-:W-:Y:S01]  /*92a0*/  STL.64 [R1+0x98], R156 ;  /* 0x0000989c01007387 */ /* 0x000fe20000100a00 */
[----:B------:R-:W-:-:S03]  /*92b0*/  VIADD R3, R4, 0xfffffffc ;  /* 0xfffffffc04037836 */ /* 0x000fc60000000000 */
[----:B------:R-:W-:Y:S01]  /*92c0*/  STL.64 [R1+0x90], R154 ;  /* 0x0000909a01007387 */ /* 0x000fe20000100a00 */
[----:B------:R-:W-:-:S03]  /*92d0*/  LEA R240, P0, R5, UR4, 0x2 ;  /* 0x0000000405f07c11 */ /* 0x000fc6000f8010ff */
[----:B------:R-:W-:Y:S04]  /*92e0*/  STL.64 [R1+0x88], R152 ;  /* 0x0000889801007387 */ /* 0x000fe80000100a00 */
[----:B------:R-:W-:Y:S04]  /*92f0*/  STL.64 [R1+0x80], R12 ;  /* 0x0000800c01007387 */ /* 0x000fe80000100a00 */
[----:B------:R-:W-:Y:S01]  /*9300*/  STL.64 [R1+0x78], R10 ;  /* 0x0000780a01007387 */ /* 0x000fe20000100a00 */
[----:B------:R-:W-:-:S03]  /*9310*/  ISETP.GE.U32.AND P3, PT, R3, 0x7fffff7d, PT ;  /* 0x7fffff7d0300780c */ /* 0x000fc60003f66070 */
[----:B------:R1:W-:Y:S01]  /*9320*/  STL.64 [R1+0x70], R8 ;  /* 0x0000700801007387 */ /* 0x0003e20000100a00 */
[----:B------:R-:W-:Y:S01]  /*9330*/  LEA.HI.X.SX32 R241, R5, UR5, 0x2, P0 ;  /* 0x0000000505f17c11 */ /* 0x000fe200080f16ff */
[C---:B------:R-:W-:Y:S01]  /*9340*/  IMAD.SHL.U32 R3, R184.reuse, 0x2, RZ ;  /* 0x00000002b8037824 */ /* 0x040fe200078e00ff */
[C---:B------:R-:W-:Y:S01]  /*9350*/  LEA R204, P0, R184.reuse, R240, 0x3 ;  /* 0x000000f0b8cc7211 */ /* 0x040fe200078018ff */
[C---:B------:R-:W-:Y:S02]  /*9360*/  IMAD R5, R184.reuse, 0x3, RZ ;  /* 0x00000003b8057824 */ /* 0x040fe400078e02ff */
[----:B-1----:R-:W-:Y:S01]  /*9370*/  IMAD R9, R184, 0xc, RZ ;  /* 0x0000000cb8097824 */ /* 0x002fe200078e02ff */
[----:B------:R-:W-:Y:S01]  /*9380*/  LEA.HI.X.SX32 R205, R3, R241, 0x2, P0 ;  /* 0x000000f103cd7211 */ /* 0x000fe200000f16ff */
[----:B------:R-:W-:-:S03]  /*9390*/  VIADD R6, R4, 0xfffffffd ;  /* 0xfffffffd04067836 */ /* 0x000fc60000000000 */
[----:B------:R-:W-:Y:S01]  /*93a0*/  IADD3 R202, P5, R9, R240, RZ ;  /* 0x000000f009ca7210 */ /* 0x000fe20007fbe0ff */
[----:B------:R-:W-:Y:S02]  /*93b0*/  VIADD R7, R4, 0xfffffffe ;  /* 0xfffffffe04077836 */ /* 0x000fe40000000000 */
[C---:B------:R-:W-:Y:S01]  /*93c0*/  IMAD R17, R184.reuse, 0x14, RZ ;  /* 0x00000014b8117824 */ /* 0x040fe200078e02ff */
[----:B------:R-:W-:Y:S01]  /*93d0*/  LEA.HI.X.SX32 R203, R5, R241, 0x2, P5 ;  /* 0x000000f105cb7211 */ /* 0x000fe200028f16ff */
[----:B------:R-:W-:Y:S01]  /*93e0*/  IMAD R21, R184, 0x18, RZ ;  /* 0x00000018b8157824 */ /* 0x000fe200078e02ff */
[----:B------:R-:W-:Y:S01]  /*93f0*/  ISETP.GE.U32.AND P4, PT, R6, 0x7fffff7e, PT ;  /* 0x7fffff7e0600780c */ /* 0x000fe20003f86070 */
[C---:B------:R-:W-:Y:S01]  /*9400*/  IMAD R6, R184.reuse, 0x5, RZ ;  /* 0x00000005b8067824 */ /* 0x040fe200078e02ff */
[----:B------:R-:W-:Y:S01]  /*9410*/  ISETP.GE.U32.AND P2, PT, R7, 0x7fffff7f, PT ;  /* 0x7fffff7f0700780c */ /* 0x000fe20003f46070 */
[----:B------:R1:W-:Y:S01]  /*9420*/  STL.64 [R1+0x58], R204 ;  /* 0x000058cc01007387 */ /* 0x0003e20000100a00 */
[----:B------:R-:W-:-:S03]  /*9430*/  IMAD R7, R184, 0x6, RZ ;  /* 0x00000006b8077824 */ /* 0x000fc600078e02ff */
[----:B------:R2:W-:Y:S01]  /*9440*/  STL.64 [R1+0x50], R202 ;  /* 0x000050ca01007387 */ /* 0x0005e20000100a00 */
[-C--:B-1----:R-:W-:Y:S02]  /*9450*/  IADD3 R204, P0, R17, R240.reuse, RZ ;  /* 0x000000f011cc7210 */ /* 0x082fe40007f1e0ff */
[----:B--2---:R-:W-:Y:S02]  /*9460*/  IADD3 R202, P5, R21, R240, RZ ;  /* 0x000000f015ca7210 */ /* 0x004fe40007fbe0ff */
[-C--:B------:R-:W-:Y:S02]  /*9470*/  LEA.HI.X.SX32 R205, R6, R241.reuse, 0x2, P0 ;  /* 0x000000f106cd7211 */ /* 0x080fe400000f16ff */
[----:B------:R-:W-:Y:S01]  /*9480*/  LEA.HI.X.SX32 R203, R7, R241, 0x2, P5 ;  /* 0x000000f107cb7211 */ /* 0x000fe200028f16ff */
[----:B------:R-:W-:Y:S02]  /*9490*/  VIADD R37, R4, 0xffffffff ;  /* 0xffffffff04257836 */ /* 0x000fe40000000000 */
[----:B------:R1:W-:Y:S01]  /*94a0*/  STL.64 [R1+0x40], R204 ;  /* 0x000040cc01007387 */ /* 0x0003e20000100a00 */
[----:B------:R-:W-:-:S02]  /*94b0*/  IMAD R25, R184, 0x1c, RZ ;  /* 0x0000001cb8197824 */ /* 0x000fc400078e02ff */
[C---:B------:R-:W-:Y:S01]  /*94c0*/  IMAD.SHL.U32 R10, R184.reuse, 0x8, RZ ;  /* 0x00000008b80a7824 */ /* 0x040fe200078e00ff */
[----:B------:R2:W-:Y:S01]  /*94d0*/  STL.64 [R1+0x38], R202 ;  /* 0x000038ca01007387 */ /* 0x0005e20000100a00 */
[C---:B------:R-:W-:Y:S01]  /*94e0*/  IMAD R8, R184.reuse, 0x7, RZ ;  /* 0x00000007b8087824 */ /* 0x040fe200078e02ff */
[----:B------:R-:W-:Y:S01]  /*94f0*/  ISETP.GE.U32.AND P1, PT, R37, 0x7fffff80, PT ;  /* 0x7fffff802500780c */ /* 0x000fe20003f26070 */
[C---:B------:R-:W-:Y:S02]  /*9500*/  IMAD R32, R184.reuse, 0x24, RZ ;  /* 0x00000024b8207824 */ /* 0x040fe400078e02ff */
[C---:B------:R-:W-:Y:S01]  /*9510*/  IMAD R37, R184.reuse, 0x28, RZ ;  /* 0x00000028b8257824 */ /* 0x040fe200078e02ff */
[-C--:B-1----:R-:W-:Y:S02]  /*9520*/  IADD3 R204, P0, R25, R240.reuse, RZ ;  /* 0x000000f019cc7210 */ /* 0x082fe40007f1e0ff */
[----:B--2---:R-:W-:-:S04]  /*9530*/  LEA R202, P5, R184, R240, 0x5 ;  /* 0x000000f0b8ca7211 */ /* 0x004fc800078a28ff */
[-C--:B------:R-:W-:Y:S01]  /*9540*/  LEA.HI.X.SX32 R203, R10, R241.reuse, 0x2, P5 ;  /* 0x000000f10acb7211 */ /* 0x080fe200028f16ff */
[----:B------:R-:W-:Y:S01]  /*9550*/  IMAD R11, R184, 0x9, RZ ;  /* 0x00000009b80b7824 */ /* 0x000fe200078e02ff */
[-C--:B------:R-:W-:Y:S01]  /*9560*/  LEA.HI.X.SX32 R205, R8, R241.reuse, 0x2, P0 ;  /* 0x000000f108cd7211 */ /* 0x080fe200000f16ff */
[----:B------:R-:W-:Y:S01]  /*9570*/  IMAD R12, R184, 0xa, RZ ;  /* 0x0000000ab80c7824 */ /* 0x000fe200078e02ff */
[-C--:B------:R-:W-:Y:S01]  /*9580*/  IADD3 R6, P0, R32, R240.reuse, RZ ;  /* 0x000000f020067210 */ /* 0x080fe20007f1e0ff */
[----:B------:R1:W-:Y:S01]  /*9590*/  STL.64 [R1+0x28], R202 ;  /* 0x000028ca01007387 */ /* 0x0003e20000100a00 */
[----:B------:R-:W-:Y:S02]  /*95a0*/  IMAD R44, R184, 0x30, RZ ;  /* 0x00000030b82c7824 */ /* 0x000fe400078e02ff */
[----:B------:R-:W-:Y:S01]  /*95b0*/  LEA.HI.X.SX32 R7, R11, R241, 0x2, P0 ;  /* 0x000000f10b077211 */ /* 0x000fe200000f16ff */
[----:B------:R-:W-:Y:S01]  /*95c0*/  STL.64 [R1+0x30], R204 ;  /* 0x000030cc01007387 */ /* 0x000fe20000100a00 */
[----:B-1----:R-:W-:-:S04]  /*95d0*/  IADD3 R202, P5, R37, R240, RZ ;  /* 0x000000f025ca7210 */ /* 0x002fc80007fbe0ff */
[----:B------:R-:W-:Y:S01]  /*95e0*/  LEA.HI.X.SX32 R203, R12, R241, 0x2, P5 ;  /* 0x000000f10ccb7211 */ /* 0x000fe200028f16ff */
[----:B------:R-:W-:Y:S01]  /*95f0*/  STL.64 [R1+0x20], R6 ;  /* 0x0000200601007387 */ /* 0x000fe20000100a00 */
[----:B------:R-:W-:-:S03]  /*9600*/  IMAD R52, R184, 0x38, RZ ;  /* 0x00000038b8347824 */ /* 0x000fc600078e02ff */
[----:B------:R1:W-:Y:S01]  /*9610*/  STL.64 [R1+0x18], R202 ;  /* 0x000018ca01007387 */ /* 0x0003e20000100a00 */
[C---:B------:R-:W-:Y:S02]  /*9620*/  IMAD R15, R184.reuse, 0xe, RZ ;  /* 0x0000000eb80f7824 */ /* 0x040fe400078e02ff */
[----:B------:R-:W-:Y:S01]  /*9630*/  IMAD R40, R184, 0x2c, RZ ;  /* 0x0000002cb8287824 */ /* 0x000fe200078e02ff */
[----:B-1----:R-:W-:-:S04]  /*9640*/  IADD3 R202, P5, R44, R240, RZ ;  /* 0x000000f02cca7210 */ /* 0x002fc80007fbe0ff */
[-C--:B------:R-:W-:Y:S02]  /*9650*/  LEA.HI.X.SX32 R203, R9, R241.reuse, 0x2, P5 ;  /* 0x000000f109cb7211 */ /* 0x080fe400028f16ff */
[-C--:B------:R-:W-:Y:S01]  /*9660*/  IADD3 R238, P5, R52, R240.reuse, RZ ;  /* 0x000000f034ee7210 */ /* 0x080fe20007fbe0ff */
[----:B------:R-:W-:Y:S01]  /*9670*/  IMAD R13, R184, 0xb, RZ ;  /* 0x0000000bb80d7824 */ /* 0x000fe200078e02ff */
[-C--:B------:R-:W-:Y:S01]  /*9680*/  IADD3 R6, P0, R40, R240.reuse, RZ ;  /* 0x000000f028067210 */ /* 0x080fe20007f1e0ff */
[C---:B------:R-:W-:Y:S01]  /*9690*/  IMAD.SHL.U32 R18, R184.reuse, 0x10, RZ ;  /* 0x00000010b8127824 */ /* 0x040fe200078e00ff */
[-C--:B------:R-:W-:Y:S01]  /*96a0*/  LEA.HI.X.SX32 R239, R15, R241.reuse, 0x2, P5 ;  /* 0x000000f10fef7211 */ /* 0x080fe200028f16ff */
[C---:B------:R-:W-:Y:S01]  /*96b0*/  IMAD R68, R184.reuse, 0x48, RZ ;  /* 0x00000048b8447824 */ /* 0x040fe200078e02ff */
[CC--:B------:R-:W-:Y:S01]  /*96c0*/  LEA R234, P5, R184.reuse, R240.reuse, 0x6 ;  /* 0x000000f0b8ea7211 */ /* 0x0c0fe200078a30ff */
[C---:B------:R-:W-:Y:S01]  /*96d0*/  IMAD R20, R184.reuse, 0x12, RZ ;  /* 0x00000012b8147824 */ /* 0x040fe200078e02ff */
[-C--:B------:R-:W-:Y:S01]  /*96e0*/  LEA.HI.X.SX32 R7, R13, R241.reuse, 0x2, P0 ;  /* 0x000000f10d077211 */ /* 0x080fe200000f16ff */
[----:B------:R-:W-:Y:S01]  /*96f0*/  IMAD R48, R184, 0x34, RZ ;  /* 0x00000034b8307824 */ /* 0x000fe200078e02ff */
[-C--:B------:R-:W-:Y:S01]  /*9700*/  LEA.HI.X.SX32 R235, R18, R241.reuse, 0x2, P5 ;  /* 0x000000f112eb7211 */ /* 0x080fe200028f16ff */
[----:B------:R-:W-:Y:S01]  /*9710*/  IMAD R76, R184, 0x50, RZ ;  /* 0x00000050b84c7824 */ /* 0x000fe200078e02ff */
[-C--:B------:R-:W-:Y:S01]  /*9720*/  IADD3 R230, P5, R68, R240.reuse, RZ ;  /* 0x000000f044e67210 */ /* 0x080fe20007fbe0ff */
[C---:B------:R-:W-:Y:S01]  /*9730*/  IMAD R14, R184.reuse, 0xd, RZ ;  /* 0x0000000db80e7824 */ /* 0x040fe200078e02ff */
[----:B------:R1:W-:Y:S01]  /*9740*/  STL.64 [R1+0x10], R6 ;  /* 0x0000100601007387 */ /* 0x0003e20000100a00 */
[----:B------:R-:W-:Y:S01]  /*9750*/  IMAD R55, R184, 0x3c, RZ ;  /* 0x0000003cb8377824 */ /* 0x000fe200078e02ff */
[----:B------:R-:W-:Y:S01]  /*9760*/  LEA.HI.X.SX32 R231, R20, R241, 0x2, P5 ;  /* 0x000000f114e77211 */ /* 0x000fe200028f16ff */
[----:B------:R-:W-:Y:S01]  /*9770*/  IMAD R83, R184, 0x58, RZ ;  /* 0x00000058b8537824 */ /* 0x000fe200078e02ff */
[----:B------:R-:W-:Y:S01]  /*9780*/  IADD3 R226, P5, R76, R240, RZ ;  /* 0x000000f04ce27210 */ /* 0x000fe20007fbe0ff */
[----:B------:R-:W-:-:S02]  /*9790*/  IMAD R16, R184, 0xf, RZ ;  /* 0x0000000fb8107824 */ /* 0x000fc400078e02ff */
[----:B------:R-:W-:Y:S01]  /*97a0*/  IMAD R24, R184, 0x16, RZ ;  /* 0x00000016b8187824 */ /* 0x000fe200078e02ff */
[-C--:B------:R-:W-:Y:S02]  /*97b0*/  LEA.HI.X.SX32 R227, R17, R241.reuse, 0x2, P5 ;  /* 0x000000f111e37211 */ /* 0x080fe400028f16ff */
[-C--:B-1----:R-:W-:Y:S01]  /*97c0*/  IADD3 R6, P0, R48, R240.reuse, RZ ;  /* 0x000000f030067210 */ /* 0x082fe20007f1e0ff */
[C---:B------:R-:W-:Y:S01]  /*97d0*/  IMAD R62, R184.reuse, 0x44, RZ ;  /* 0x00000044b83e7824 */ /* 0x040fe200078e02ff */
[-C--:B------:R-:W-:Y:S01]  /*97e0*/  IADD3 R222, P5, R83, R240.reuse, RZ ;  /* 0x000000f053de7210 */ /* 0x080fe20007fbe0ff */
[----:B------:R-:W-:Y:S01]  /*97f0*/  IMAD R248, R184, 0x60, RZ ;  /* 0x00000060b8f87824 */ /* 0x000fe200078e02ff */
[-C--:B------:R-:W-:Y:S02]  /*9800*/  LEA.HI.X.SX32 R7, R14, R241.reuse, 0x2, P0 ;  /* 0x000000f10e077211 */ /* 0x080fe400000f16ff */
[-C--:B------:R-:W-:Y:S01]  /*9810*/  IADD3 R236, P0, R55, R240.reuse, RZ ;  /* 0x000000f037ec7210 */ /* 0x080fe20007f1e0ff */
[----:B------:R-:W-:Y:S01]  /*9820*/  IMAD R19, R184, 0x11, RZ ;  /* 0x00000011b8137824 */ /* 0x000fe200078e02ff */
[-C--:B------:R-:W-:Y:S01]  /*9830*/  LEA.HI.X.SX32 R223, R24, R241.reuse, 0x2, P5 ;  /* 0x000000f118df7211 */ /* 0x080fe200028f16ff */
[----:B------:R-:W-:Y:S01]  /*9840*/  IMAD R72, R184, 0x4c, RZ ;  /* 0x0000004cb8487824 */ /* 0x000fe200078e02ff */
[----:B------:R-:W-:Y:S01]  /*9850*/  LEA.HI.X.SX32 R237, R16, R241, 0x2, P0 ;  /* 0x000000f110ed7211 */ /* 0x000fe200000f16ff */
[----:B------:R-:W-:Y:S01]  /*9860*/  IMAD R155, R184, 0x68, RZ ;  /* 0x00000068b89b7824 */ /* 0x000fe200078e02ff */
[-C--:B------:R-:W-:Y:S01]  /*9870*/  IADD3 R232, P0, R62, R240.reuse, RZ ;  /* 0x000000f03ee87210 */ /* 0x080fe20007f1e0ff */
[----:B------:R-:W-:Y:S01]  /*9880*/  STL.64 [R1+0x8], R202 ;  /* 0x000008ca01007387 */ /* 0x000fe20000100a00 */
[----:B------:R-:W-:Y:S01]  /*9890*/  IADD3 R218, P5, R248, R240, RZ ;  /* 0x000000f0f8da7210 */ /* 0x000fe20007fbe0ff */
[----:B------:R-:W-:-:S02]  /*98a0*/  IMAD R22, R184, 0x13, RZ ;  /* 0x00000013b8167824 */ /* 0x000fc400078e02ff */
[----:B------:R-:W-:Y:S01]  /*98b0*/  STL.64 [R1], R6 ;  /* 0x0000000601007387 */ /* 0x000fe20000100a00 */
[C---:B------:R-:W-:Y:S01]  /*98c0*/  IMAD R28, R184.reuse, 0x1a, RZ ;  /* 0x0000001ab81c7824 */ /* 0x040fe200078e02ff */
[-C--:B------:R-:W-:Y:S02]  /*98d0*/  LEA.HI.X.SX32 R233, R19, R241.reuse, 0x2, P0 ;  /* 0x000000f113e97211 */ /* 0x080fe400000f16ff */
[----:B------:R-:W-:Y:S01]  /*98e0*/  STL.64 [R1+0xc88], R238 ;  /* 0x000c88ee01007387 */ /* 0x000fe20000100a00 */
[-C--:B------:R-:W-:Y:S01]  /*98f0*/  LEA.HI.X.SX32 R219, R21, R241.reuse, 0x2, P5 ;  /* 0x000000f115db7211 */ /* 0x080fe200028f16ff */
[----:B------:R-:W-:Y:S01]  /*9900*/  IMAD R80, R184, 0x54, RZ ;  /* 0x00000054b8507824 */ /* 0x000fe200078e02ff */
[-C--:B------:R-:W-:Y:S01]  /*9910*/  IADD3 R228, P0, R72, R240.reuse, RZ ;  /* 0x000000f048e47210 */ /* 0x080fe20007f1e0ff */
[----:B------:R1:W-:Y:S01]  /*9920*/  STL.64 [R1+0xc90], R236 ;  /* 0x000c90ec01007387 */ /* 0x0003e20000100a00 */
[----:B------:R-:W-:Y:S01]  /*9930*/  IADD3 R214, P5, R155, R240, RZ ;  /* 0x000000f09bd67210 */ /* 0x000fe20007fbe0ff */
[----:B------:R-:W-:Y:S01]  /*9940*/  IMAD R23, R184, 0x15, RZ ;  /* 0x00000015b8177824 */ /* 0x000fe200078e02ff */
[-C--:B------:R-:W-:Y:S01]  /*9950*/  LEA.HI.X.SX32 R229, R22, R241.reuse, 0x2, P0 ;  /* 0x000000f116e57211 */ /* 0x080fe200000f16ff */
[----:B------:R-:W-:Y:S01]  /*9960*/  IMAD R242, R184, 0x5c, RZ ;  /* 0x0000005cb8f27824 */ /* 0x000fe200078e02ff */
[----:B------:R-:W-:-:S02]  /*9970*/  LEA.HI.X.SX32 R215, R28, R241, 0x2, P5 ;  /* 0x000000f11cd77211 */ /* 0x000fc400028f16ff */
[----:B------:R-:W-:Y:S01]  /*9980*/  IADD3 R224, P0, R80, R240, RZ ;  /* 0x000000f050e07210 */ /* 0x000fe20007f1e0ff */
[C---:B-1----:R-:W-:Y:S02]  /*9990*/  IMAD R236, R184.reuse, 0x70, RZ ;  /* 0x00000070b8ec7824 */ /* 0x042fe400078e02ff */
[----:B------:R-:W-:-:S03]  /*99a0*/  IMAD R238, R184, 0x78, RZ ;  /* 0x00000078b8ee7824 */ /* 0x000fc600078e02ff */
[-C--:B------:R-:W-:Y:S01]  /*99b0*/  IADD3 R210, P5, R236, R240.reuse, RZ ;  /* 0x000000f0ecd27210 */ /* 0x080fe20007fbe0ff */
[C---:B------:R-:W-:Y:S01]  /*99c0*/  IMAD R26, R184.reuse, 0x17, RZ ;  /* 0x00000017b81a7824 */ /* 0x040fe200078e02ff */
[-C--:B------:R-:W-:Y:S01]  /*99d0*/  LEA.HI.X.SX32 R225, R23, R241.reuse, 0x2, P0 ;  /* 0x000000f117e17211 */ /* 0x080fe200000f16ff */
[C---:B------:R-:W-:Y:S01]  /*99e0*/  IMAD R31, R184.reuse, 0x1e, RZ ;  /* 0x0000001eb81f7824 */ /* 0x040fe200078e02ff */
[-C--:B------:R-:W-:Y:S01]  /*99f0*/  LEA.HI.X.SX32 R211, R25, R241.reuse, 0x2, P5 ;  /* 0x000000f119d37211 */ /* 0x080fe200028f16ff */
[----:B------:R-:W-:Y:S01]  /*9a00*/  IMAD R157, R184, 0x64, RZ ;  /* 0x00000064b89d7824 */ /* 0x000fe200078e02ff */
[-C--:B------:R-:W-:Y:S02]  /*9a10*/  IADD3 R220, P0, R242, R240.reuse, RZ ;  /* 0x000000f0f2dc7210 */ /* 0x080fe40007f1e0ff */
[-C--:B------:R-:W-:Y:S01]  /*9a20*/  IADD3 R206, P5, R238, R240.reuse, RZ ;  /* 0x000000f0eece7210 */ /* 0x080fe20007fbe0ff */
[----:B------:R-:W-:Y:S01]  /*9a30*/  IMAD R27, R184, 0x19, RZ ;  /* 0x00000019b81b7824 */ /* 0x000fe200078e02ff */
[-C--:B------:R-:W-:Y:S01]  /*9a40*/  LEA.HI.X.SX32 R221, R26, R241.reuse, 0x2, P0 ;  /* 0x000000f11add7211 */ /* 0x080fe200000f16ff */
[C---:B------:R-:W-:Y:S01]  /*9a50*/  IMAD.SHL.U32 R34, R184.reuse, 0x20, RZ ;  /* 0x00000020b8227824 */ /* 0x040fe200078e00ff */
[-C--:B------:R-:W-:Y:S01]  /*9a60*/  LEA.HI.X.SX32 R207, R31, R241.reuse, 0x2, P5 ;  /* 0x000000f11fcf7211 */ /* 0x080fe200028f16ff */
[C---:B------:R-:W-:Y:S01]  /*9a70*/  IMAD R153, R184.reuse, 0x6c, RZ ;  /* 0x0000006cb8997824 */ /* 0x040fe200078e02ff */
[-C--:B------:R-:W-:Y:S01]  /*9a80*/  IADD3 R216, P0, R157, R240.reuse, RZ ;  /* 0x000000f09dd87210 */ /* 0x080fe20007f1e0ff */
[C---:B------:R-:W-:Y:S01]  /*9a90*/  IMAD R198, R184.reuse, 0x88, RZ ;  /* 0x00000088b8c67824 */ /* 0x040fe200078e02ff */
[CC--:B------:R-:W-:Y:S01]  /*9aa0*/  LEA R202, P5, R184.reuse, R240.reuse, 0x7 ;  /* 0x000000f0b8ca7211 */ /* 0x0c0fe200078a38ff */
[C---:B------:R-:W-:Y:S01]  /*9ab0*/  IMAD R29, R184.reuse, 0x1b, RZ ;  /* 0x0000001bb81d7824 */ /* 0x040fe200078e02ff */
[-C--:B------:R-:W-:Y:S01]  /*9ac0*/  LEA.HI.X.SX32 R217, R27, R241.reuse, 0x2, P0 ;  /* 0x000000f11bd97211 */ /* 0x080fe200000f16ff */
[----:B------:R-:W-:Y:S01]  /*9ad0*/  IMAD R36, R184, 0x22, RZ ;  /* 0x00000022b8247824 */ /* 0x000fe200078e02ff */
[-C--:B------:R-:W-:Y:S01]  /*9ae0*/  LEA.HI.X.SX32 R203, R34, R241.reuse, 0x2, P5 ;  /* 0x000000f122cb7211 */ /* 0x080fe200028f16ff */
[C---:B------:R-:W-:Y:S01]  /*9af0*/  IMAD R194, R184.reuse, 0x90, RZ ;  /* 0x00000090b8c27824 */ /* 0x040fe200078e02ff */
[-C--:B------:R-:W-:Y:S01]  /*9b00*/  IADD3 R212, P0, R153, R240.reuse, RZ ;  /* 0x000000f099d47210 */ /* 0x080fe20007f1e0ff */
[----:B------:R-:W-:Y:S01]  /*9b10*/  IMAD R237, R184, 0x74, RZ ;  /* 0x00000074b8ed7824 */ /* 0x000fe200078e02ff */
[-C--:B------:R-:W-:Y:S01]  /*9b20*/  IADD3 R198, P5, R198, R240.reuse, RZ ;  /* 0x000000f0c6c67210 */ /* 0x080fe20007fbe0ff */
[C---:B------:R-:W-:Y:S01]  /*9b30*/  IMAD R30, R184.reuse, 0x1d, RZ ;  /* 0x0000001db81e7824 */ /* 0x040fe200078e02ff */
[-C--:B------:R-:W-:Y:S01]  /*9b40*/  LEA.HI.X.SX32 R213, R29, R241.reuse, 0x2, P0 ;  /* 0x000000f11dd57211 */ /* 0x080fe200000f16ff */
[----:B------:R-:W-:Y:S01]  /*9b50*/  IMAD R190, R184, 0x98, RZ ;  /* 0x00000098b8be7824 */ /* 0x000fe200078e02ff */
[----:B------:R-:W-:Y:S01]  /*9b60*/  LEA.HI.X.SX32 R199, R36, R241, 0x2, P5 ;  /* 0x000000f124c77211 */ /* 0x000fe200028f16ff */
[----:B------:R-:W-:Y:S01]  /*9b70*/  IMAD R239, R184, 0x7c, RZ ;  /* 0x0000007cb8ef7824 */ /* 0x000fe200078e02ff */
[----:B------:R-:W-:-:S02]  /*9b80*/  IADD3 R208, P0, R237, R240, RZ ;  /* 0x000000f0edd07210 */ /* 0x000fc40007f1e0ff */
[-C--:B------:R-:W-:Y:S01]  /*9b90*/  IADD3 R194, P5, R194, R240.reuse, RZ ;  /* 0x000000f0c2c27210 */ /* 0x080fe20007fbe0ff */
[----:B------:R-:W-:Y:S01]  /*9ba0*/  IMAD R33, R184, 0x1f, RZ ;  /* 0x0000001fb8217824 */ /* 0x000fe200078e02ff */
        /* <DEDUP_REMOVED lines=9> */
[C---:B------:R-:W-:Y:S01]  /*9c40*/  IMAD R196, R184.reuse, 0x8c, RZ ;  /* 0x0000008cb8c47824 */ /* 0x040fe200078e02ff */
[----:B------:R-:W-:Y:S01]  /*9c50*/  LEA.HI.X.SX32 R191, R41, R241, 0x2, P5 ;  /* 0x000000f129bf7211 */ /* 0x000fe200028f16ff */
[----:B------:R-:W-:Y:S01]  /*9c60*/  IMAD R180, R184, 0xa8, RZ ;  /* 0x000000a8b8b47824 */ /* 0x000fe200078e02ff */
[----:B------:R-:W-:-:S02]  /*9c70*/  IADD3 R200, P0, R200, R240, RZ ;  /* 0x000000f0c8c87210 */ /* 0x000fc40007f1e0ff */
[-C--:B------:R-:W-:Y:S01]  /*9c80*/  IADD3 R186, P5, R186, R240.reuse, RZ ;  /* 0x000000f0baba7210 */ /* 0x080fe20007fbe0ff */
[C---:B------:R-:W-:Y:S01]  /*9c90*/  IMAD R38, R184.reuse, 0x23, RZ ;  /* 0x00000023b8267824 */ /* 0x040fe200078e02ff */
[-C--:B------:R-:W-:Y:S01]  /*9ca0*/  LEA.HI.X.SX32 R201, R35, R241.reuse, 0x2, P0 ;  /* 0x000000f123c97211 */ /* 0x080fe200000f16ff */
[C---:B------:R-:W-:Y:S01]  /*9cb0*/  IMAD R45, R184.reuse, 0x2a, RZ ;  /* 0x0000002ab82d7824 */ /* 0x040fe200078e02ff */
[-C--:B------:R-:W-:Y:S01]  /*9cc0*/  LEA.HI.X.SX32 R187, R37, R241.reuse, 0x2, P5 ;  /* 0x000000f125bb7211 */ /* 0x080fe200028f16ff */
[----:B------:R-:W-:Y:S01]  /*9cd0*/  IMAD R192, R184, 0x94, RZ ;  /* 0x00000094b8c07824 */ /* 0x000fe200078e02ff */
[-C--:B------:R-:W-:Y:S01]  /*9ce0*/  IADD3 R196, P0, R196, R240.reuse, RZ ;  /* 0x000000f0c4c47210 */ /* 0x080fe20007f1e0ff */
[----:B------:R-:W-:Y:S01]  /*9cf0*/  IMAD R176, R184, 0xb0, RZ ;  /* 0x000000b0b8b07824 */ /* 0x000fe200078e02ff */
[-C--:B------:R-:W-:Y:S01]  /*9d00*/  IADD3 R180, P5, R180, R240.reuse, RZ ;  /* 0x000000f0b4b47210 */ /* 0x080fe20007fbe0ff */
[----:B------:R-:W-:Y:S01]  /*9d10*/  IMAD R39, R184, 0x25, RZ ;  /* 0x00000025b8277824 */ /* 0x000fe200078e02ff */
        /* <DEDUP_REMOVED lines=8> */
[----:B------:R-:W-:Y:S01]  /*9da0*/  IMAD R49, R184, 0x2e, RZ ;  /* 0x0000002eb8317824 */ /* 0x000fe200078e02ff */
        /* <DEDUP_REMOVED lines=66> */
[----:B------:R-:W-:Y:S01]  /*a1d0*/  IMAD.SHL.U32 R66, R184, 0x40, RZ ;  /* 0x00000040b8427824 */ /* 0x000fe200078e00ff */
[-C--:B------:R-:W-:Y:S01]  /*a1e0*/  LEA.HI.X.SX32 R141, R64, R241.reuse, 0x2, P5 ;  /* 0x000000f1408d7211 */ /* 0x080fe200028f16ff */
[----:B------:R-:W-:Y:S01]  /*a1f0*/  IMAD R146, R184, 0xec, RZ ;  /* 0x000000ecb8927824 */ /* 0x000fe200078e02ff */
[-C--:B------:R-:W-:Y:S01]  /*a200*/  IADD3 R150, P0, R150, R240.reuse, RZ ;  /* 0x000000f096967210 */ /* 0x080fe20007f1e0ff */
        /* <DEDUP_REMOVED lines=92> */
[----:B------:R-:W-:Y:S01]  /*a7d0*/  IMAD R86, R184, 0x53, RZ ;  /* 0x00000053b8567824 */ /* 0x000fe200078e02ff */
[-C--:B------:R-:W-:Y:S02]  /*a7e0*/  LEA.HI.X.SX32 R103, R84, R241.reuse, 0x2, P0 ;  /* 0x000000f154677211 */ /* 0x080fe400000f16ff */
[-C--:B------:R-:W-:Y:S01]  /*a7f0*/  LEA.HI.X.SX32 R89, R83, R241.reuse, 0x2, P5 ;  /* 0x000000f153597211 */ /* 0x080fe200028f16ff */
[C---:B------:R-:W-:Y:S01]  /*a800*/  IMAD R94, R184.reuse, 0x154, RZ ;  /* 0x00000154b85e7824 */ /* 0x040fe200078e02ff */
[-C--:B------:R-:W-:Y:S01]  /*a810*/  IADD3 R84, P5, R247, R240.reuse, RZ ;  /* 0x000000f0f7547210 */ /* 0x080fe20007fbe0ff */
[----:B------:R-:W-:Y:S01]  /*a820*/  IMAD R247, R184, 0x5a, RZ ;  /* 0x0000005ab8f77824 */ /* 0x000fe200078e02ff */
[-C--:B------:R-:W-:Y:S01]  /*a830*/  IADD3 R98, P0, R98, R240.reuse, RZ ;  /* 0x000000f062627210 */ /* 0x080fe20007f1e0ff */
[C---:B------:R-:W-:Y:S02]  /*a840*/  IMAD R250, R184.reuse, 0x170, RZ ;  /* 0x00000170b8fa7824 */ /* 0x040fe400078e02ff */
[----:B------:R-:W-:Y:S01]  /*a850*/  IMAD R87, R184, 0x55, RZ ;  /* 0x00000055b8577824 */ /* 0x000fe200078e02ff */
[-C--:B------:R-:W-:Y:S01]  /*a860*/  LEA.HI.X.SX32 R99, R86, R241.reuse, 0x2, P0 ;  /* 0x000000f156637211 */ /* 0x080fe200000f16ff */
[----:B------:R-:W-:Y:S01]  /*a870*/  IMAD R90, R184, 0x15c, RZ ;  /* 0x0000015cb85a7824 */ /* 0x000fe200078e02ff */
[----:B------:R-:W-:Y:S01]  /*a880*/  IADD3 R94, P0, R94, R240, RZ ;  /* 0x000000f05e5e7210 */ /* 0x000fe20007f1e0ff */
[----:B------:R-:W-:Y:S01]  /*a890*/  IMAD R246, R184, 0x178, RZ ;  /* 0x00000178b8f67824 */ /* 0x000fe200078e02ff */
[----:B------:R-:W-:-:S02]  /*a8a0*/  LEA.HI.X.SX32 R85, R247, R241, 0x2, P5 ;  /* 0x000000f1f7557211 */ /* 0x000fc400028f16ff */
[-C--:B------:R-:W-:Y:S01]  /*a8b0*/  IADD3 R80, P5, R250, R240.reuse, RZ ;  /* 0x000000f0fa507210 */ /* 0x080fe20007fbe0ff */
[C---:B------:R-:W-:Y:S01]  /*a8c0*/  IMAD R91, R184.reuse, 0x57, RZ ;  /* 0x00000057b85b7824 */ /* 0x040fe200078e02ff */
[-C--:B------:R-:W-:Y:S01]  /*a8d0*/  LEA.HI.X.SX32 R95, R87, R241.reuse, 0x2, P0 ;  /* 0x000000f1575f7211 */ /* 0x080fe200000f16ff */
[----:B------:R-:W-:Y:S01]  /*a8e0*/  IMAD R244, R184, 0x164, RZ ;  /* 0x00000164b8f47824 */ /* 0x000fe200078e02ff */
[-C--:B------:R-:W-:Y:S01]  /*a8f0*/  IADD3 R90, P0, R90, R240.reuse, RZ ;  /* 0x000000f05a5a7210 */ /* 0x080fe20007f1e0ff */
[----:B------:R-:W-:Y:S01]  /*a900*/  IMAD R247, R184, 0x5e, RZ ;  /* 0x0000005eb8f77824 */ /* 0x000fe200078e02ff */
[-C--:B------:R-:W-:Y:S01]  /*a910*/  LEA.HI.X.SX32 R81, R242, R241.reuse, 0x2, P5 ;  /* 0x000000f1f2517211 */ /* 0x080fe200028f16ff */
[----:B------:R-:W-:Y:S01]  /*a920*/  IMAD R245, R184, 0x180, RZ ;  /* 0x00000180b8f57824 */ /* 0x000fe200078e02ff */
[-C--:B------:R-:W-:Y:S01]  /*a930*/  IADD3 R76, P5, R246, R240.reuse, RZ ;  /* 0x000000f0f64c7210 */ /* 0x080fe20007fbe0ff */
[C---:B------:R-:W-:Y:S01]  /*a940*/  IMAD R251, R184.reuse, 0x59, RZ ;  /* 0x00000059b8fb7824 */ /* 0x040fe200078e02ff */
[-C--:B------:R-:W-:Y:S01]  /*a950*/  LEA.HI.X.SX32 R91, R91, R241.reuse, 0x2, P0 ;  /* 0x000000f15b5b7211 */ /* 0x080fe200000f16ff */
[----:B------:R-:W-:Y:S01]  /*a960*/  IMAD R249, R184, 0x16c, RZ ;  /* 0x0000016cb8f97824 */ /* 0x000fe200078e02ff */
[-C--:B------:R-:W-:Y:S01]  /*a970*/  IADD3 R86, P0, R244, R240.reuse, RZ ;  /* 0x000000f0f4567210 */ /* 0x080fe20007f1e0ff */
[C---:B------:R-:W-:Y:S01]  /*a980*/  IMAD R10, R184.reuse, 0x174, RZ ;  /* 0x00000174b80a7824 */ /* 0x040fe200078e02ff */
[-C--:B------:R-:W-:Y:S01]  /*a990*/  LEA.HI.X.SX32 R77, R247, R241.reuse, 0x2, P5 ;  /* 0x000000f1f74d7211 */ /* 0x080fe200028f16ff */
[C---:B------:R-:W-:Y:S01]  /*a9a0*/  IMAD R243, R184.reuse, 0x17c, RZ ;  /* 0x0000017cb8f37824 */ /* 0x040fe200078e02ff */
[-C--:B------:R-:W-:Y:S01]  /*a9b0*/  IADD3 R72, P5, R245, R240.reuse, RZ ;  /* 0x000000f0f5487210 */ /* 0x080fe20007fbe0ff */
[C---:B------:R-:W-:Y:S01]  /*a9c0*/  IMAD R244, R184.reuse, 0x5b, RZ ;  /* 0x0000005bb8f47824 */ /* 0x040fe200078e02ff */
[-C--:B------:R-:W-:Y:S01]  /*a9d0*/  LEA.HI.X.SX32 R87, R251, R241.reuse, 0x2, P0 ;  /* 0x000000f1fb577211 */ /* 0x080fe200000f16ff */
[----:B------:R-:W-:Y:S01]  /*a9e0*/  IMAD R11, R184, 0x184, RZ ;  /* 0x00000184b80b7824 */ /* 0x000fe200078e02ff */
[----:B------:R-:W-:Y:S01]  /*a9f0*/  IADD3 R82, P0, R249, R240, RZ ;  /* 0x000000f0f9527210 */ /* 0x000fe20007f1e0ff */
[----:B------:R-:W2:Y:S01]  /*aa00*/  LDL.64 R250, [R1+0x50] ;  /* 0x0000500001fa7983 */ /* 0x000ea20000100a00 */
[----:B------:R-:W-:Y:S01]  /*aa10*/  LEA.HI.X.SX32 R73, R248, R241, 0x2, P5 ;  /* 0x000000f1f8497211 */ /* 0x000fe200028f16ff */
[----:B------:R-:W-:-:S02]  /*aa20*/  IMAD R24, R184, 0x188, RZ ;  /* 0x00000188b8187824 */ /* 0x000fc400078e02ff */
[----:B------:R-:W-:Y:S01]  /*aa30*/  IMAD R252, R184, 0x61, RZ ;  /* 0x00000061b8fc7824 */ /* 0x000fe200078e02ff */
[----:B------:R-:W3:Y:S01]  /*aa40*/  LDL.64 R248, [R1+0x58] ;  /* 0x0000580001f87983 */ /* 0x000ee20000100a00 */
[-C--:B------:R-:W-:Y:S01]  /*aa50*/  LEA.HI.X.SX32 R83, R244, R241.reuse, 0x2, P0 ;  /* 0x000000f1f4537211 */ /* 0x080fe200000f16ff */
[----:B------:R-:W-:Y:S01]  /*aa60*/  IMAD R244, R184, 0x5d, RZ ;  /* 0x0000005db8f47824 */ /* 0x000fe200078e02ff */
[-C--:B------:R-:W-:Y:S01]  /*aa70*/  IADD3 R78, P0, R10, R240.reuse, RZ ;  /* 0x000000f00a4e7210 */ /* 0x080fe20007f1e0ff */
[----:B------:R-:W-:Y:S01]  /*aa80*/  IMAD R22, R184, 0x18c, RZ ;  /* 0x0000018cb8167824 */ /* 0x000fe200078e02ff */
[----:B------:R-:W1:Y:S02]  /*aa90*/  S2UR UR5, SR_CgaCtaId ;  /* 0x00000000000579c3 */ /* 0x000e640000008800 */
[----:B------:R-:W-:Y:S01]  /*aaa0*/  LEA.HI.X.SX32 R79, R244, R241, 0x2, P0 ;  /* 0x000000f1f44f7211 */ /* 0x000fe200000f16ff */
[C---:B------:R-:W-:Y:S01]  /*aab0*/  IMAD R244, R184.reuse, 0x5f, RZ ;  /* 0x0000005fb8f47824 */ /* 0x040fe200078e02ff */
[----:B------:R-:W-:Y:S01]  /*aac0*/  IADD3 R74, P0, R243, R240, RZ ;  /* 0x000000f0f34a7210 */ /* 0x000fe20007f1e0ff */
[----:B------:R-:W-:-:S03]  /*aad0*/  IMAD R26, R184, 0x62, RZ ;  /* 0x00000062b81a7824 */ /* 0x000fc600078e02ff */
[-C--:B------:R-:W-:Y:S01]  /*aae0*/  LEA.HI.X.SX32 R75, R244, R241.reuse, 0x2, P0 ;  /* 0x000000f1f44b7211 */ /* 0x080fe200000f16ff */
[C---:B------:R-:W-:Y:S01]  /*aaf0*/  IMAD R21, R184.reuse, 0x190, RZ ;  /* 0x00000190b8157824 */ /* 0x040fe200078e02ff */
[-C--:B------:R-:W-:Y:S01]  /*ab00*/  IADD3 R70, P0, R11, R240.reuse, RZ ;  /* 0x000000f00b467210 */ /* 0x080fe20007f1e0ff */
[----:B------:R-:W-:Y:S01]  /*ab10*/  IMAD R25, R184, 0x63, RZ ;  /* 0x00000063b8197824 */ /* 0x000fe200078e02ff */
[-C--:B------:R-:W-:Y:S01]  /*ab20*/  IADD3 R68, P5, R24, R240.reuse, RZ ;  /* 0x000000f018447210 */ /* 0x080fe20007fbe0ff */
[----:B------:R-:W-:Y:S01]  /*ab30*/  IMAD R12, R184, 0x194, RZ ;  /* 0x00000194b80c7824 */ /* 0x000fe200078e02ff */
[-C--:B------:R-:W-:Y:S01]  /*ab40*/  LEA.HI.X.SX32 R71, R252, R241.reuse, 0x2, P0 ;  /* 0x000000f1fc477211 */ /* 0x080fe200000f16ff */
[----:B------:R-:W-:Y:S01]  /*ab50*/  IMAD R244, R184, 0x64, RZ ;  /* 0x00000064b8f47824 */ /* 0x000fe200078e02ff */
[-C--:B------:R-:W-:Y:S01]  /*ab60*/  IADD3 R66, P0, R22, R240.reuse, RZ ;  /* 0x000000f016427210 */ /* 0x080fe20007f1e0ff */
[----:B------:R-:W-:Y:S01]  /*ab70*/  IMAD R18, R184, 0x198, RZ ;  /* 0x00000198b8127824 */ /* 0x000fe200078e02ff */
[-C--:B------:R-:W-:Y:S01]  /*ab80*/  LEA.HI.X.SX32 R69, R26, R241.reuse, 0x2, P5 ;  /* 0x000000f11a457211 */ /* 0x080fe200028f16ff */
[C---:B------:R-:W-:Y:S01]  /*ab90*/  IMAD R23, R184.reuse, 0x65, RZ ;  /* 0x00000065b8177824 */ /* 0x040fe200078e02ff */
        /* <DEDUP_REMOVED lines=81> */
[----:B------:R-:W4:Y:S01]  /*b0b0*/  S2R R244, SR_TID.X ;  /* 0x0000000000f47919 */ /* 0x000f220000002100 */
[-C--:B------:R-:W-:Y:S01]  /*b0c0*/  LEA.HI.X.SX32 R27, R12, R241.reuse, 0x2, P0 ;  /* 0x000000f10c1b7211 */ /* 0x080fe200000f16ff */
[----:B------:R-:W-:Y:S01]  /*b0d0*/  IMAD R5, R184, 0x7b, RZ ;  /* 0x0000007bb8057824 */ /* 0x000fe200078e02ff */
[-C--:B------:R-:W-:Y:S01]  /*b0e0*/  IADD3 R22, P0, R22, R240.reuse, RZ ;  /* 0x000000f016167210 */ /* 0x080fe20007f1e0ff */
[----:B------:R-:W-:Y:S01]  /*b0f0*/  VIADD R3, R4, 0xfffffffb ;  /* 0xfffffffb04037836 */ /* 0x000fe20000000000 */
[-C--:B------:R-:W-:Y:S01]  /*b100*/  LEA.HI.X.SX32 R25, R238, R241.reuse, 0x2, P5 ;  /* 0x000000f1ee197211 */ /* 0x080fe200028f16ff */
[----:B------:R-:W-:Y:S01]  /*b110*/  IMAD R14, R184, 0x1f4, RZ ;  /* 0x000001f4b80e7824 */ /* 0x000fe200078e02ff */
[-C--:B------:R-:W-:Y:S01]  /*b120*/  IADD3 R20, P5, R20, R240.reuse, RZ ;  /* 0x000000f014147210 */ /* 0x080fe20007fbe0ff */
[----:B------:R-:W-:Y:S01]  /*b130*/  IMAD R6, R184, 0x7f, RZ ;  /* 0x0000007fb8067824 */ /* 0x000fe200078e02ff */
[-C--:B------:R-:W-:Y:S01]  /*b140*/  LEA.HI.X.SX32 R23, R13, R241.reuse, 0x2, P0 ;  /* 0x000000f10d177211 */ /* 0x080fe200000f16ff */
[----:B------:R-:W-:Y:S01]  /*b150*/  UMOV UR4, 0x400 ;  /* 0x0000040000047882 */ /* 0x000fe20000000000 */
[-C--:B------:R-:W-:Y:S01]  /*b160*/  IADD3 R18, P0, R18, R240.reuse, RZ ;  /* 0x000000f012127210 */ /* 0x080fe20007f1e0ff */
[----:B------:R-:W-:Y:S01]  /*b170*/  ULDC.64 UR60, c[0x0][0x208] ;  /* 0x00008200003c7ab9 */ /* 0x000fe20000000a00 */
[----:B------:R-:W-:Y:S01]  /*b180*/  LEA.HI.X.SX32 R21, R8, R241, 0x2, P5 ;  /* 0x000000f108157211 */ /* 0x000fe200028f16ff */
[----:B------:R-:W2:Y:S01]  /*b190*/  LDC R7, c[0x0][0x230] ;  /* 0x00008c00ff077b82 */ /* 0x000ea20000000800 */
[----:B------:R-:W-:-:S02]  /*b1a0*/  IADD3 R16, P5, R16, R240, RZ ;  /* 0x000000f010107210 */ /* 0x000fc40007fbe0ff */
[-C--:B------:R-:W-:Y:S02]  /*b1b0*/  LEA.HI.X.SX32 R19, R5, R241.reuse, 0x2, P0 ;  /* 0x000000f105137211 */ /* 0x080fe400000f16ff */
[----:B------:R-:W-:Y:S01]  /*b1c0*/  ISETP.GE.U32.AND P0, PT, R3, 0x7fffff7c, PT ;  /* 0x7fffff7c0300780c */ /* 0x000fe20003f06070 */
[C---:B------:R-:W-:Y:S01]  /*b1d0*/  IMAD R3, R184.reuse, 0x7d, RZ ;  /* 0x0000007db8037824 */ /* 0x040fe200078e02ff */
[-C--:B------:R-:W-:Y:S01]  /*b1e0*/  LEA.HI.X.SX32 R17, R239, R241.reuse, 0x2, P5 ;  /* 0x000000f1ef117211 */ /* 0x080fe200028f16ff */
[----:B------:R-:W-:Y:S01]  /*b1f0*/  IMAD R12, R184, 0x1f8, RZ ;  /* 0x000001f8b80c7824 */ /* 0x000fe200078e02ff */
[----:B------:R-:W-:Y:S01]  /*b200*/  IADD3 R14, P5, R14, R240, RZ ;  /* 0x000000f00e0e7210 */ /* 0x000fe20007fbe0ff */
[C---:B------:R-:W-:Y:S01]  /*b210*/  IMAD R5, R184.reuse, 0x7e, RZ ;  /* 0x0000007eb8057824 */ /* 0x040fe200078e02ff */
[----:B------:R-:W2:Y:S01]  /*b220*/  LDC R242, c[0x0][0x230] ;  /* 0x00008c00fff27b82 */ /* 0x000ea20000000800 */
[----:B------:R-:W-:Y:S01]  /*b230*/  IMAD R10, R184, 0x1fc, RZ ;  /* 0x000001fcb80a7824 */ /* 0x000fe200078e02ff */
[----:B------:R-:W-:-:S02]  /*b240*/  LEA.HI.X.SX32 R15, R3, R241, 0x2, P5 ;  /* 0x000000f1030f7211 */ /* 0x000fc400028f16ff */
[----:B------:R-:W-:-:S04]  /*b250*/  IADD3 R12, P5, R12, R240, RZ ;  /* 0x000000f00c0c7210 */ /* 0x000fc80007fbe0ff */
[-C--:B------:R-:W-:Y:S01]  /*b260*/  LEA.HI.X.SX32 R13, R5, R241.reuse, 0x2, P5 ;  /* 0x000000f1050d7211 */ /* 0x080fe200028f16ff */
[----:B-1----:R-:W-:Y:S01]  /*b270*/  ULEA UR6, UR5, UR4, 0x18 ;  /* 0x0000000405067291 */ /* 0x002fe2000f8ec03f */
[-C--:B------:R-:W-:Y:S01]  /*b280*/  IADD3 R10, P5, R10, R240.reuse, RZ ;  /* 0x000000f00a0a7210 */ /* 0x080fe20007fbe0ff */
[----:B------:R-:W-:Y:S01]  /*b290*/  IMAD.SHL.U32 R3, R184, 0x4, RZ ;  /* 0x00000004b8037824 */ /* 0x000fe200078e00ff */
[----:B------:R-:W1:Y:S01]  /*b2a0*/  LDC R9, c[0x0][0x230] ;  /* 0x00008c00ff097b82 */ /* 0x000e620000000800 */
[----:B------:R-:W-:Y:S01]  /*b2b0*/  ULDC UR4, c[0x0][0x230] ;  /* 0x00008c0000047ab9 */ /* 0x000fe20000000800 */
[----:B------:R-:W-:Y:S02]  /*b2c0*/  LEA.HI.X.SX32 R11, R6, R241, 0x2, P5 ;  /* 0x000000f1060b7211 */ /* 0x000fe400028f16ff */
[----:B------:R-:W-:Y:S01]  /*b2d0*/  LEA R238, P5, R184, R240, 0x4 ;  /* 0x000000f0b8ee7211 */ /* 0x000fe200078a20ff */
[----:B------:R-:W-:-:S03]  /*b2e0*/  IMAD.U32 R5, RZ, RZ, UR6 ;  /* 0x00000006ff057e24 */ /* 0x000fc6000f8e00ff */
[C---:B------:R-:W-:Y:S01]  /*b2f0*/  LEA.HI.X.SX32 R239, R3.reuse, R241, 0x2, P5 ;  /* 0x000000f103ef7211 */ /* 0x040fe200028f16ff */
[----:B----4-:R-:W-:Y:S01]  /*b300*/  IMAD.SHL.U32 R6, R244, 0x10, RZ ;  /* 0x00000010f4067824 */ /* 0x010fe200078e00ff */
[----:B------:R-:W-:Y:S01]  /*b310*/  IADD3 R236, P5, R3, R240, RZ ;  /* 0x000000f003ec7210 */ /* 0x000fe20007fbe0ff */
[----:B------:R-:W4:Y:S02]  /*b320*/  LDC R247, c[0x0][0x230] ;  /* 0x00008c00fff77b82 */ /* 0x000f240000000800 */
[----:B------:R-:W-:Y:S01]  /*b330*/  STL.64 [R1+0x48], R238 ;  /* 0x000048ee01007387 */ /* 0x000fe20000100a00 */
[----:B------:R-:W-:-:S03]  /*b340*/  IADD3 R3, R4, -0x6, RZ ;  /* 0xfffffffa04037810 */ /* 0x000fc60007ffe0ff */
[----:B------:R-:W-:Y:S01]  /*b350*/  STL [R1+0x658], R5 ;  /* 0x0006580501007387 */ /* 0x000fe20000100800 */
[----:B------:R-:W-:Y:S01]  /*b360*/  LOP3.LUT R6, R6, 0x70, RZ, 0xc0, !PT ;  /* 0x0000007006067812 */ /* 0x000fe200078ec0ff */
[----:B------:R-:W4:Y:S02]  /*b370*/  LDC R245, c[0x0][0x230] ;  /* 0x00008c00fff57b82 */ /* 0x000f240000000800 */
[----:B------:R1:W-:Y:S01]  /*b380*/  STL.64 [R1+0xba0], R184 ;  /* 0x000ba0b801007387 */ /* 0x0003e20000100a00 */
[----:B------:R-:W-:Y:S02]  /*b390*/  ISETP.GE.U32.AND P6, PT, R3, 0x7fffff7b, PT ;  /* 0x7fffff7b0300780c */ /* 0x000fe40003fc6070 */
[----:B------:R-:W-:-:S03]  /*b3a0*/  LEA.HI.X.SX32 R237, R184, R241, 0x2, P5 ;  /* 0x000000f1b8ed7211 */ /* 0x000fc600028f16ff */
[----:B------:R-:W4:Y:S01]  /*b3b0*/  LDC R8, c[0x0][0x230] ;  /* 0x00008c00ff087b82 */ /* 0x000f220000000800 */
[----:B-1----:R-:W-:-:S07]  /*b3c0*/  LOP3.LUT R185, R244, 0x7f, RZ, 0xc0, !PT ;  /* 0x0000007ff4b97812 */ /* 0x002fce00078ec0ff */
[----:B------:R-:W1:Y:S01]  /*b3d0*/  LDC R246, c[0x0][0x230] ;  /* 0x00008c00fff67b82 */ /* 0x000e620000000800 */
[----:B------:R-:W-:-:S04]  /*b3e0*/  IMAD R3, R185, 0x80, R6 ;  /* 0x00000080b9037824 */ /* 0x000fc800078e0206 */
[----:B------:R-:W-:Y:S01]  /*b3f0*/  VIADD R244, R3, UR6 ;  /* 0x0000000603f47c36 */ /* 0x000fe20008000000 */
[----:B------:R4:W-:Y:S02]  /*b400*/  STL.64 [R1+0x60], R236 ;  /* 0x000060ec01007387 */ /* 0x0009e40000100a00 */
[----:B------:R-:W1:Y:S02]  /*b410*/  LDC R243, c[0x0][0x230] ;  /* 0x00008c00fff37b82 */ /* 0x000e640000000800 */
[----:B------:R-:W-:Y:S01]  /*b420*/  @!PT LDS RZ, [RZ] ;  /* 0x00000000fffff984 */ /* 0x000fe20000000800 */
[----:B------:R-:W-:Y:S01]  /*b430*/  @!PT LDS RZ, [RZ] ;  /* 0x00000000fffff984 */ /* 0x000fe20000000800 */
[----:B------:R-:W-:Y:S01]  /*b440*/  @!PT LDS RZ, [RZ] ;  /* 0x00000000fffff984 */ /* 0x000fe20000000800 */
[----:B------:R-:W-:Y:S04]  /*b450*/  LDGSTS.E [R244], desc[UR60][R240.64], !P1 ;  /* 0x00000000f0f47fae */ /* 0x000fe8000c92187c */
[----:B------:R4:W-:Y:S02]  /*b460*/  STL.64 [R1+0xba8], R240 ;  /* 0x000ba8f001007387 */ /* 0x0009e40000100a00 */
[----:B------:R-:W1:Y:S02]  /*b470*/  LDC R252, c[0x0][0x230] ;  /* 0x00008c00fffc7b82 */ /* 0x000e640000000800 */
[----:B------:R-:W-:Y:S04]  /*b480*/  LDGSTS.E [R244+0x4], desc[UR60][R236.64], !P2 ;  /* 0x00004000ecf47fae */ /* 0x000fe8000d12187c */
[----:B----4-:R-:W4:Y:S04]  /*b490*/  LDL.LU.64 R236, [R1+0xc90] ;  /* 0x000c900001ec7983 */ /* 0x010f280000300a00 */
[----:B------:R-:W4:Y:S04]  /*b4a0*/  LDL.64 R240, [R1+0x40] ;  /* 0x0000400001f07983 */ /* 0x000f280000100a00 */
[----:B---3--:R-:W-:Y:S04]  /*b4b0*/  LDGSTS.E [R244+0x8], desc[UR60][R248.64], !P4 ;  /* 0x00008000f8f47fae */ /* 0x008fe8000e12187c */
[----:B--2---:R-:W-:Y:S04]  /*b4c0*/  LDGSTS.E [R244+0xc], desc[UR60][R250.64], !P3 ;  /* 0x0000c000faf47fae */ /* 0x004fe8000d92187c */
[----:B------:R-:W2:Y:S04]  /*b4d0*/  LDL.64 R248, [R1+0x38] ;  /* 0x0000380001f87983 */ /* 0x000ea80000100a00 */
[----:B------:R-:W3:Y:S01]  /*b4e0*/  LDL.64 R250, [R1+0x30] ;  /* 0x0000300001fa7983 */ /* 0x000ee20000100a00 */
[----:B------:R-:W-:-:S02]  /*b4f0*/  VIADD R5, R4, 0xfffffff9 ;  /* 0xfffffff904057836 */ /* 0x000fc40000000000 */
[----:B------:R-:W-:Y:S02]  /*b500*/  VIADD R6, R7, 0xffffffdf ;  /* 0xffffffdf07067836 */ /* 0x000fe40000000000 */
[----:B------:R-:W1:Y:S01]  /*b510*/  LDC R7, c[0x0][0x230] ;  /* 0x00008c00ff077b82 */ /* 0x000e620000000800 */
[----:B------:R-:W-:Y:S01]  /*b520*/  ISETP.GE.U32.AND P5, PT, R5, 0x7fffff7a, PT ;  /* 0x7fffff7a0500780c */ /* 0x000fe20003fa6070 */
[----:B------:R-:W-:Y:S01]  /*b530*/  VIADD R5, R242, 0xffffffde ;  /* 0xffffffdef2057836 */ /* 0x000fe20000000000 */
[----:B------:R-:W-:-:S05]  /*b540*/  ISETP.GE.U32.AND P1, PT, R6, 0x7fffff60, PT ;  /* 0x7fffff600600780c */ /* 0x000fca0003f26070 */
[----:B------:R-:W1:Y:S01]  /*b550*/  LDC R242, c[0x0][0x230] ;  /* 0x00008c00fff27b82 */ /* 0x000e620000000800 */
[----:B------:R-:W-:Y:S01]  /*b560*/  ISETP.GE.U32.AND P2, PT, R5, 0x7fffff5f, PT ;  /* 0x7fffff5f0500780c */ /* 0x000fe20003f46070 */
[----:B------:R-:W-:Y:S02]  /*b570*/  VIADD R5, R9, 0xffffffdd ;  /* 0xffffffdd09057836 */ /* 0x000fe40000000000 */
[----:B------:R-:W-:-:S03]  /*b580*/  VIADD R6, R247, 0xffffffdc ;  /* 0xffffffdcf7067836 */ /* 0x000fc60000000000 */
[----:B------:R-:W-:Y:S01]  /*b590*/  ISETP.GE.U32.AND P4, PT, R5, 0x7fffff5e, PT ;  /* 0x7fffff5e0500780c */ /* 0x000fe20003f86070 */
[----:B------:R-:W-:Y:S01]  /*b5a0*/  VIADD R5, R245, 0xffffffbf ;  /* 0xffffffbff5057836 */ /* 0x000fe20000000000 */
[----:B------:R-:W1:Y:S01]  /*b5b0*/  LDC R9, c[0x0][0x230] ;  /* 0x00008c00ff097b82 */ /* 0x000e620000000800 */
[----:B------:R-:W-:Y:S01]  /*b5c0*/  ISETP.GE.U32.AND P3, PT, R6, 0x7fffff5d, PT ;  /* 0x7fffff5d0600780c */ /* 0x000fe20003f66070 */
[----:B------:R-:W-:Y:S01]  /*b5d0*/  LDGSTS.E [R244+0x4000], desc[UR60][R202.64], !P1 ;  /* 0x04000000caf47fae */ /* 0x000fe2000c92187c */
[----:B------:R-:W-:Y:S01]  /*b5e0*/  VIADD R6, R8, 0xffffffbe ;  /* 0xffffffbe08067836 */ /* 0x000fe20000000000 */
[----:B------:R-:W-:Y:S01]  /*b5f0*/  ISETP.GE.U32.AND P1, PT, R5, 0x7fffff40, PT ;  /* 0x7fffff400500780c */ /* 0x000fe20003f26070 */
[----:B-1----:R-:W-:Y:S01]  /*b600*/  VIADD R5, R246, 0xffffffbd ;  /* 0xffffffbdf6057836 */ /* 0x002fe20000000000 */
[----:B------:R-:W-:Y:S02]  /*b610*/  LDGSTS.E [R244+0x4004], desc[UR60][R200.64], !P2 ;  /* 0x04004000c8f47fae */ /* 0x000fe4000d12187c */
[----:B------:R-:W1:Y:S01]  /*b620*/  LDC R245, c[0x0][0x230] ;  /* 0x00008c00fff57b82 */ /* 0x000e620000000800 */
[----:B------:R-:W-:-:S02]  /*b630*/  ISETP.GE.U32.AND P2, PT, R6, 0x7fffff3f, PT ;  /* 0x7fffff3f0600780c */ /* 0x000fc40003f46070 */
[----:B------:R-:W-:Y:S01]  /*b640*/  LDGSTS.E [R244+0x4008], desc[UR60][R198.64], !P4 ;  /* 0x04008000c6f47fae */ /* 0x000fe2000e12187c */
[----:B------:R-:W-:Y:S01]  /*b650*/  ISETP.GE.U32.AND P4, PT, R5, 0x7fffff3e, PT ;  /* 0x7fffff3e0500780c */ /* 0x000fe20003f86070 */
[----:B------:R-:W-:Y:S02]  /*b660*/  VIADD R6, R7, 0xffffffbc ;  /* 0xffffffbc07067836 */ /* 0x000fe40000000000 */
[----:B------:R-:W-:Y:S01]  /*b670*/  VIADD R5, R242, 0xffffff9f ;  /* 0xffffff9ff2057836 */ /* 0x000fe20000000000 */
[----:B------:R-:W-:Y:S01]  /*b680*/  LDGSTS.E [R244+0x400c], desc[UR60][R196.64], !P3 ;  /* 0x0400c000c4f47fae */ /* 0x000fe2000d92187c */
[----:B------:R-:W3:Y:S01]  /*b690*/  LDC R242, c[0x0][0x230] ;  /* 0x00008c00fff27b82 */ /* 0x000ee20000000800 */
[----:B------:R-:W-:Y:S02]  /*b6a0*/  ISETP.GE.U32.AND P3, PT, R6, 0x7fffff3d, PT ;  /* 0x7fffff3d0600780c */ /* 0x000fe40003f66070 */
[----:B------:R-:W-:Y:S01]  /*b6b0*/  LDGSTS.E [R244+0x8000], desc[UR60][R136.64], !P1 ;  /* 0x0800000088f47fae */ /* 0x000fe2000c92187c */
[----:B------:R-:W-:Y:S01]  /*b6c0*/  ISETP.GE.U32.AND P1, PT, R5, 0x7fffff20, PT ;  /* 0x7fffff200500780c */ /* 0x000fe20003f26070 */
[----:B------:R-:W-:Y:S01]  /*b6d0*/  VIADD R6, R243, 0xffffff9e ;  /* 0xffffff9ef3067836 */ /* 0x000fe20000000000 */
[----:B------:R-:W-:Y:S01]  /*b6e0*/  IADD3 R5, R4, -0x8, RZ ;  /* 0xfffffff804057810 */ /* 0x000fe20007ffe0ff */
[----:B------:R-:W-:Y:S01]  /*b6f0*/  LDGSTS.E [R244+0x8004], desc[UR60][R134.64], !P2 ;  /* 0x0800400086f47fae */ /* 0x000fe2000d12187c */
[----:B------:R-:W3:Y:S03]  /*b700*/  LDC R8, c[0x0][0x230] ;  /* 0x00008c00ff087b82 */ /* 0x000ee60000000800 */
[----:B------:R-:W-:Y:S01]  /*b710*/  LDGSTS.E [R244+0x8008], desc[UR60][R132.64], !P4 ;  /* 0x0800800084f47fae */ /* 0x000fe2000e12187c */
[----:B------:R-:W-:Y:S01]  /*b720*/  ISETP.GE.U32.AND P4, PT, R6, 0x7fffff1f, PT ;  /* 0x7fffff1f0600780c */ /* 0x000fe20003f86070 */
[----:B------:R-:W-:Y:S01]  /*b730*/  VIADD R6, R9, 0xffffff9d ;  /* 0xffffff9d09067836 */ /* 0x000fe20000000000 */
[----:B------:R-:W-:Y:S01]  /*b740*/  ISETP.GE.U32.AND P2, PT, R5, 0x7fffff79, PT ;  /* 0x7fffff790500780c */ /* 0x000fe20003f46070 */
[----:B-1----:R-:W-:Y:S01]  /*b750*/  VIADD R5, R245, 0xffffff9c ;  /* 0xffffff9cf5057836 */ /* 0x002fe20000000000 */
[----:B------:R-:W-:Y:S01]  /*b760*/  LDGSTS.E [R244+0x800c], desc[UR60][R130.64], !P3 ;  /* 0x0800c00082f47fae */ /* 0x000fe2000d92187c */
[----:B------:R-:W1:Y:S01]  /*b770*/  LDC R7, c[0x0][0x230] ;  /* 0x00008c00ff077b82 */ /* 0x000e620000000800 */
[----:B------:R-:W-:-:S02]  /*b780*/  ISETP.GE.U32.AND P3, PT, R6, 0x7fffff1e, PT ;  /* 0x7fffff1e0600780c */ /* 0x000fc40003f66070 */
[----:B------:R-:W-:Y:S01]  /*b790*/  LDGSTS.E [R244+0xc000], desc[UR60][R72.64], !P1 ;  /* 0x0c00000048f47fae */ /* 0x000fe2000c92187c */
[----:B------:R-:W-:Y:S02]  /*b7a0*/  ISETP.GE.U32.AND P1, PT, R5, 0x7fffff1d, PT ;  /* 0x7fffff1d0500780c */ /* 0x000fe40003f26070 */
[----:B------:R-:W-:Y:S01]  /*b7b0*/  LOP3.LUT R245, R3, 0x10, RZ, 0x3c, !PT ;  /* 0x0000001003f57812 */ /* 0x000fe200078e3cff */
[----:B------:R-:W-:Y:S01]  /*b7c0*/  STL.64 [R1+0xb98], R202 ;  /* 0x000b98ca01007387 */ /* 0x000fe20000100a00 */
[----:B------:R-:W1:Y:S03]  /*b7d0*/  LDC R6, c[0x0][0x230] ;  /* 0x00008c00ff067b82 */ /* 0x000e660000000800 */
[----:B------:R-:W-:Y:S01]  /*b7e0*/  VIADD R245, R245, UR6 ;  /* 0x00000006f5f57c36 */ /* 0x000fe20008000000 */
[----:B------:R-:W-:Y:S04]  /*b7f0*/  LDGSTS.E [R244+0xc004], desc[UR60][R70.64], !P4 ;  /* 0x0c00400046f47fae */ /* 0x000fe8000e12187c */
[----:B------:R1:W-:Y:S01]  /*b800*/  STL.64 [R1+0xbb0], R200 ;  /* 0x000bb0c801007387 */ /* 0x0003e20000100a00 */
[----:B------:R-:W3:Y:S03]  /*b810*/  LDC R247, c[0x0][0x230] ;  /* 0x00008c00fff77b82 */ /* 0x000ee60000000800 */
[----:B------:R-:W-:Y:S04]  /*b820*/  LDGSTS.E [R244+0xc008], desc[UR60][R68.64], !P3 ;  /* 0x0c00800044f47fae */ /* 0x000fe8000d92187c */
[----:B------:R-:W-:Y:S01]  /*b830*/  STL.64 [R1+0xbb8], R198 ;  /* 0x000bb8c601007387 */ /* 0x000fe20000100a00 */
[----:B------:R-:W3:Y:S03]  /*b840*/  LDC R246, c[0x0][0x230] ;  /* 0x00008c00fff67b82 */ /* 0x000ee60000000800 */
[----:B------:R-:W-:Y:S04]  /*b850*/  LDGSTS.E [R244+0xc00c], desc[UR60][R66.64], !P1 ;  /* 0x0c00c00042f47fae */ /* 0x000fe8000c92187c */
[----:B------:R-:W-:Y:S01]  /*b860*/  STL.64 [R1+0xbc0], R196 ;  /* 0x000bc0c401007387 */ /* 0x000fe20000100a00 */
[----:B------:R-:W3:Y:S03]  /*b870*/  LDC R243, c[0x0][0x230] ;  /* 0x00008c00fff37b82 */ /* 0x000ee60000000800 */
[----:B------:R-:W-:Y:S05]  /*b880*/  LDGSTS.E [R245], desc[UR60][R238.64], !P0 ;  /* 0x00000000eef57fae */ /* 0x000fea000c12187c */
[----:B------:R-:W3:Y:S01]  /*b890*/  LDC R9, c[0x0][0x230] ;  /* 0x00008c00ff097b82 */ /* 0x000ee20000000800 */
[----:B------:R-:W3:Y:S04]  /*b8a0*/  LDL.LU.64 R238, [R1+0xc88] ;  /* 0x000c880001ee7983 */ /* 0x000ee80000300a00 */
[----:B-1----:R-:W3:Y:S04]  /*b8b0*/  LDL.64 R200, [R1+0x28] ;  /* 0x0000280001c87983 */ /* 0x002ee80000100a00 */
[----:B------:R-:W3:Y:S04]  /*b8c0*/  LDL.64 R202, [R1+0x20] ;  /* 0x0000200001ca7983 */ /* 0x000ee80000100a00 */
[----:B----4-:R-:W-:Y:S04]  /*b8d0*/  LDGSTS.E [R245+0x4], desc[UR60][R240.64], !P6 ;  /* 0x00004000f0f57fae */ /* 0x010fe8000f12187c */
[----:B------:R-:W4:Y:S04]  /*b8e0*/  LDL.64 R240, [R1+0x18] ;  /* 0x0000180001f07983 */ /* 0x000f280000100a00 */
[----:B--2---:R1:W-:Y:S04]  /*b8f0*/  LDGSTS.E [R245+0x8], desc[UR60][R248.64], !P5 ;  /* 0x00008000f8f57fae */ /* 0x0043e8000e92187c */
[----:B---3--:R-:W-:Y:S01]  /*b900*/  LDGSTS.E [R245+0xc], desc[UR60][R250.64], !P2 ;  /* 0x0000c000faf57fae */ /* 0x008fe2000d12187c */
[----:B------:R-:W-:-:S02]  /*b910*/  VIADD R5, R4, 0xfffffff7 ;  /* 0xfffffff704057836 */ /* 0x000fc40000000000 */
[----:B------:R-:W-:Y:S02]  /*b920*/  VIADD R6, R6, 0xffffffda ;  /* 0xffffffda06067836 */ /* 0x000fe40000000000 */
[C---:B------:R-:W-:Y:S01]  /*b930*/  VIADD R184, R4.reuse, 0x7f ;  /* 0x0000007f04b87836 */ /* 0x040fe20000000000 */
[----:B-1----:R-:W1:Y:S01]  /*b940*/  LDC R248, c[0x0][0x230] ;  /* 0x00008c00fff87b82 */ /* 0x002e620000000800 */
[----:B------:R-:W2:Y:S01]  /*b950*/  LDL.64 R250, [R1+0x10] ;  /* 0x0000100001fa7983 */ /* 0x000ea20000100a00 */
[----:B------:R-:W-:Y:S01]  /*b960*/  ISETP.GE.U32.AND P4, PT, R5, 0x7fffff78, PT ;  /* 0x7fffff780500780c */ /* 0x000fe20003f86070 */
[----:B------:R-:W-:-:S05]  /*b970*/  VIADD R5, R4, 0xfffffff6 ;  /* 0xfffffff604057836 */ /* 0x000fca0000000000 */
[----:B------:R-:W3:Y:S01]  /*b980*/  LDC R249, c[0x0][0x230] ;  /* 0x00008c00fff97b82 */ /* 0x000ee20000000800 */
[----:B------:R-:W-:Y:S01]  /*b990*/  ISETP.GE.U32.AND P3, PT, R5, 0x7fffff77, PT ;  /* 0x7fffff770500780c */ /* 0x000fe20003f66070 */
[----:B------:R-:W-:-:S05]  /*b9a0*/  VIADD R5, R4, 0xfffffff5 ;  /* 0xfffffff504057836 */ /* 0x000fca0000000000 */
[----:B------:R-:W-:Y:S01]  /*b9b0*/  ISETP.GE.U32.AND P1, PT, R5, 0x7fffff76, PT ;  /* 0x7fffff760500780c */ /* 0x000fe20003f26070 */
[----:B------:R-:W-:Y:S01]  /*b9c0*/  VIADD R5, R242, 0xffffffdb ;  /* 0xffffffdbf2057836 */ /* 0x000fe20000000000 */
[----:B------:R-:W-:Y:S01]  /*b9d0*/  ISETP.GE.U32.AND P6, PT, R6, 0x7fffff5b, PT ;  /* 0x7fffff5b0600780c */ /* 0x000fe20003fc6070 */
[----:B------:R-:W1:Y:S03]  /*b9e0*/  LDC R242, c[0x0][0x230] ;  /* 0x00008c00fff27b82 */ /* 0x000e660000000800 */
[----:B------:R-:W-:Y:S01]  /*b9f0*/  ISETP.GE.U32.AND P0, PT, R5, 0x7fffff5c, PT ;  /* 0x7fffff5c0500780c */ /* 0x000fe20003f06070 */
[----:B------:R-:W-:-:S04]  /*ba00*/  VIADD R5, R8, 0xffffffd9 ;  /* 0xffffffd908057836 */ /* 0x000fc80000000000 */
[----:B------:R-:W1:Y:S01]  /*ba10*/  LDC R8, c[0x0][0x230] ;  /* 0x00008c00ff087b82 */ /* 0x000e620000000800 */
[----:B------:R-:W-:Y:S01]  /*ba20*/  ISETP.GE.U32.AND P5, PT, R5, 0x7fffff5a, PT ;  /* 0x7fffff5a0500780c */ /* 0x000fe20003fa6070 */
[----:B------:R-:W-:-:S05]  /*ba30*/  VIADD R5, R7, 0xffffffd8 ;  /* 0xffffffd807057836 */ /* 0x000fca0000000000 */
[----:B------:R-:W-:Y:S01]  /*ba40*/  ISETP.GE.U32.AND P2, PT, R5, 0x7fffff59, PT ;  /* 0x7fffff590500780c */ /* 0x000fe20003f46070 */
[----:B------:R-:W-:Y:S01]  /*ba50*/  VIADD R5, R247, 0xffffffbb ;  /* 0xffffffbbf7057836 */ /* 0x000fe20000000000 */
[----:B------:R-:W-:Y:S01]  /*ba60*/  LDGSTS.E [R245+0x4000], desc[UR60][R194.64], !P0 ;  /* 0x04000000c2f57fae */ /* 0x000fe2000c12187c */
[----:B------:R-:W-:Y:S01]  /*ba70*/  IADD3 R6, R246, -0x46, RZ ;  /* 0xffffffbaf6067810 */ /* 0x000fe20007ffe0ff */
[----:B------:R-:W1:Y:S02]  /*ba80*/  LDC R7, c[0x0][0x230] ;  /* 0x00008c00ff077b82 */ /* 0x000e640000000800 */
[----:B------:R-:W-:Y:S01]  /*ba90*/  ISETP.GE.U32.AND P0, PT, R5, 0x7fffff3c, PT ;  /* 0x7fffff3c0500780c */ /* 0x000fe20003f06070 */
[----:B------:R-:W-:Y:S01]  /*baa0*/  VIADD R5, R243, 0xffffffb9 ;  /* 0xffffffb9f3057836 */ /* 0x000fe20000000000 */
[----:B------:R-:W-:Y:S01]  /*bab0*/  LDGSTS.E [R245+0x4004], desc[UR60][R192.64], !P6 ;  /* 0x04004000c0f57fae */ /* 0x000fe2000f12187c */
[----:B------:R-:W-:-:S03]  /*bac0*/  ISETP.GE.U32.AND P6, PT, R6, 0x7fffff3b, PT ;  /* 0x7fffff3b0600780c */ /* 0x000fc60003fc6070 */
[----:B------:R-:W-:Y:S01]  /*bad0*/  LDGSTS.E [R245+0x4008], desc[UR60][R190.64], !P5 ;  /* 0x04008000bef57fae */ /* 0x000fe2000e92187c */
[----:B------:R-:W-:Y:S01]  /*bae0*/  ISETP.GE.U32.AND P5, PT, R5, 0x7fffff3a, PT ;  /* 0x7fffff3a0500780c */ /* 0x000fe20003fa6070 */
[----:B------:R-:W-:Y:S01]  /*baf0*/  VIADD R5, R9, 0xffffffb8 ;  /* 0xffffffb809057836 */ /* 0x000fe20000000000 */
[----:B------:R-:W-:Y:S01]  /*bb00*/  LOP3.LUT R246, R3, 0x20, RZ, 0x3c, !PT ;  /* 0x0000002003f67812 */ /* 0x000fe200078e3cff */
[----:B------:R-:W1:Y:S02]  /*bb10*/  LDC R9, c[0x0][0x230] ;  /* 0x00008c00ff097b82 */ /* 0x000e640000000800 */
[----:B-1----:R-:W-:Y:S01]  /*bb20*/  VIADD R6, R8, 0xffffff9b ;  /* 0xffffff9b08067836 */ /* 0x002fe20000000000 */
[----:B------:R-:W-:Y:S01]  /*bb30*/  LDGSTS.E [R245+0x400c], desc[UR60][R188.64], !P2 ;  /* 0x0400c000bcf57fae */ /* 0x000fe2000d12187c */
[----:B------:R-:W-:-:S03]  /*bb40*/  ISETP.GE.U32.AND P2, PT, R5, 0x7fffff39, PT ;  /* 0x7fffff390500780c */ /* 0x000fc60003f46070 */
[----:B------:R-:W-:Y:S01]  /*bb50*/  LDGSTS.E [R245+0x8000], desc[UR60][R128.64], !P0 ;  /* 0x0800000080f57fae */ /* 0x000fe2000c12187c */
[----:B------:R-:W-:Y:S01]  /*bb60*/  VIADD R246, R246, UR6 ;  /* 0x00000006f6f67c36 */ /* 0x000fe20008000000 */
[----:B------:R-:W1:Y:S02]  /*bb70*/  LDC R247, c[0x0][0x230] ;  /* 0x00008c00fff77b82 */ /* 0x000e640000000800 */
[----:B------:R-:W-:Y:S01]  /*bb80*/  LDGSTS.E [R245+0x8004], desc[UR60][R126.64], !P6 ;  /* 0x080040007ef57fae */ /* 0x000fe2000f12187c */
[----:B------:R-:W-:Y:S01]  /*bb90*/  ISETP.GE.U32.AND P6, PT, R6, 0x7fffff1c, PT ;  /* 0x7fffff1c0600780c */ /* 0x000fe20003fc6070 */
[----:B------:R-:W-:Y:S02]  /*bba0*/  VIADD R5, R4, 0xfffffff4 ;  /* 0xfffffff404057836 */ /* 0x000fe40000000000 */
[----:B------:R-:W-:Y:S01]  /*bbb0*/  VIADD R6, R7, 0xffffff9a ;  /* 0xffffff9a07067836 */ /* 0x000fe20000000000 */
[----:B------:R-:W-:Y:S01]  /*bbc0*/  LDGSTS.E [R245+0x8008], desc[UR60][R124.64], !P5 ;  /* 0x080080007cf57fae */ /* 0x000fe2000e92187c */
[----:B------:R-:W3:Y:S01]  /*bbd0*/  LDC R7, c[0x0][0x230] ;  /* 0x00008c00ff077b82 */ /* 0x000ee20000000800 */
[----:B------:R-:W-:Y:S01]  /*bbe0*/  ISETP.GE.U32.AND P0, PT, R5, 0x7fffff75, PT ;  /* 0x7fffff750500780c */ /* 0x000fe20003f06070 */
[----:B------:R-:W-:Y:S01]  /*bbf0*/  VIADD R5, R242, 0xffffff99 ;  /* 0xffffff99f2057836 */ /* 0x000fe20000000000 */
[----:B------:R-:W-:Y:S01]  /*bc00*/  LDGSTS.E [R245+0x800c], desc[UR60][R122.64], !P2 ;  /* 0x0800c0007af57fae */ /* 0x000fe2000d12187c */
[----:B------:R-:W-:-:S04]  /*bc10*/  ISETP.GE.U32.AND P5, PT, R6, 0x7fffff1b, PT ;  /* 0x7fffff1b0600780c */ /* 0x000fc80003fa6070 */
[----:B------:R-:W-:Y:S01]  /*bc20*/  LDGSTS.E [R245+0xc000], desc[UR60][R64.64], !P6 ;  /* 0x0c00000040f57fae */ /* 0x000fe2000f12187c */
[----:B------:R-:W-:Y:S01]  /*bc30*/  VIADD R6, R9, 0xffffff98 ;  /* 0xffffff9809067836 */ /* 0x000fe20000000000 */
[----:B------:R-:W-:Y:S01]  /*bc40*/  ISETP.GT.AND P6, PT, R184, 0x7f, PT ;  /* 0x0000007fb800780c */ /* 0x000fe20003fc4270 */
[----:B------:R-:W1:Y:S01]  /*bc50*/  LDC R242, c[0x0][0x230] ;  /* 0x00008c00fff27b82 */ /* 0x000e620000000800 */
[----:B------:R-:W-:Y:S02]  /*bc60*/  ISETP.GE.U32.AND P2, PT, R5, 0x7fffff1a, PT ;  /* 0x7fffff1a0500780c */ /* 0x000fe40003f46070 */
[----:B------:R-:W-:Y:S02]  /*bc70*/  SEL R5, RZ, 0x4, !P6 ;  /* 0x00000004ff057807 */ /* 0x000fe40007000000 */
[----:B------:R-:W-:Y:S01]  /*bc80*/  ISETP.GE.U32.AND P6, PT, R6, 0x7fffff19, PT ;  /* 0x7fffff190600780c */ /* 0x000fe20003fc6070 */
[----:B------:R-:W-:Y:S02]  /*bc90*/  STL.64 [R1+0xbc8], R194 ;  /* 0x000bc8c201007387 */ /* 0x000fe40000100a00 */
[----:B------:R-:W1:Y:S02]  /*bca0*/  LDC R9, c[0x0][0x230] ;  /* 0x00008c00ff097b82 */ /* 0x000e640000000800 */
[----:B------:R-:W-:Y:S04]  /*bcb0*/  LDGSTS.E [R245+0xc004], desc[UR60][R62.64], !P5 ;  /* 0x0c0040003ef57fae */ /* 0x000fe8000e92187c */
[----:B------:R-:W-:Y:S02]  /*bcc0*/  STL.64 [R1+0xbd0], R192 ;  /* 0x000bd0c001007387 */ /* 0x000fe40000100a00 */
[----:B------:R-:W1:Y:S02]  /*bcd0*/  LDC R8, c[0x0][0x230] ;  /* 0x00008c00ff087b82 */ /* 0x000e640000000800 */
[----:B------:R-:W-:Y:S04]  /*bce0*/  LDGSTS.E [R245+0xc008], desc[UR60][R60.64], !P2 ;  /* 0x0c0080003cf57fae */ /* 0x000fe8000d12187c */
[----:B------:R-:W-:Y:S02]  /*bcf0*/  STL.64 [R1+0xbd8], R190 ;  /* 0x000bd8be01007387 */ /* 0x000fe40000100a00 */
[----:B------:R-:W1:Y:S02]  /*bd00*/  LDC R243, c[0x0][0x230] ;  /* 0x00008c00fff37b82 */ /* 0x000e640000000800 */
[----:B------:R-:W-:Y:S04]  /*bd10*/  LDGSTS.E [R245+0xc00c], desc[UR60][R58.64], !P6 ;  /* 0x0c00c0003af57fae */ /* 0x000fe8000f12187c */
[----:B------:R-:W-:Y:S04]  /*bd20*/  STL.64 [R1+0xbe0], R188 ;  /* 0x000be0bc01007387 */ /* 0x000fe80000100a00 */
[----:B------:R-:W-:Y:S04]  /*bd30*/  LDGSTS.E [R246], desc[UR60][R200.64], !P4 ;  /* 0x00000000c8f67fae */ /* 0x000fe8000e12187c */
[----:B------:R-:W-:Y:S04]  /*bd40*/  STL [R1+0x65c], R184 ;  /* 0x00065cb801007387 */ /* 0x000fe80000100800 */
[----:B------:R-:W-:Y:S04]  /*bd50*/  LDGSTS.E [R246+0x4], desc[UR60][R202.64], !P3 ;  /* 0x00004000caf67fae */ /* 0x000fe8000d92187c */
[----:B------:R-:W-:Y:S04]  /*bd60*/  STL.64 [R1+0xbe8], R244 ;  /* 0x000be8f401007387 */ /* 0x000fe80000100a00 */
[----:B----4-:R-:W-:Y:S04]  /*bd70*/  LDGSTS.E [R246+0x8], desc[UR60][R240.64], !P1 ;  /* 0x00008000f0f67fae */ /* 0x010fe8000c92187c */
[----:B------:R-:W4:Y:S04]  /*bd80*/  LDL.64 R240, [R1+0x8] ;  /* 0x0000080001f07983 */ /* 0x000f280000100a00 */
[----:B--2---:R-:W-:Y:S04]  /*bd90*/  LDGSTS.E [R246+0xc], desc[UR60][R250.64], !P0 ;  /* 0x0000c000faf67fae */ /* 0x004fe8000c12187c */
[----:B------:R-:W2:Y:S01]  /*bda0*/  LDL.64 R250, [R1] ;  /* 0x0000000001fa7983 */ /* 0x000ea20000100a00 */
[----:B------:R-:W-:Y:S01]  /*bdb0*/  ISETP.GE.AND P5, PT, R185, UR4, PT ;  /* 0x00000004b9007c0c */ /* 0x000fe2000bfa6270 */
[----:B------:R-:W-:-:S03]  /*bdc0*/  VIADD R6, R4, 0xfffffff3 ;  /* 0xfffffff304067836 */ /* 0x000fc60000000000 */
[----:B------:R-:W-:Y:S02]  /*bdd0*/  SEL R4, R5, RZ, !P5 ;  /* 0x000000ff05047207 */ /* 0x000fe40006800000 */
[----:B------:R-:W-:Y:S02]  /*bde0*/  ISETP.GE.U32.AND P5, PT, R6, 0x7fffff74, PT ;  /* 0x7fffff740600780c */ /* 0x000fe40003fa6070 */
[----:B------:R-:W-:Y:S01]  /*bdf0*/  ISETP.NE.U32.AND P2, PT, R4, RZ, PT ;  /* 0x000000ff0400720c */ /* 0x000fe20003f45070 */
[----:B---3--:R-:W-:Y:S01]  /*be00*/  VIADD R4, R7, 0xffffffd7 ;  /* 0xffffffd707047836 */ /* 0x008fe20000000000 */
[----:B------:R-:W3:Y:S04]  /*be10*/  LDC R6, c[0x0][0x230] ;  /* 0x00008c00ff067b82 */ /* 0x000ee80000000800 */
[----:B------:R-:W-:Y:S01]  /*be20*/  ISETP.GE.U32.AND P6, PT, R4, 0x7fffff58, PT ;  /* 0x7fffff580400780c */ /* 0x000fe20003fc6070 */
[----:B-1----:R-:W-:Y:S01]  /*be30*/  VIADD R4, R242, 0xffffffd6 ;  /* 0xffffffd6f2047836 */ /* 0x002fe20000000000 */
[----:B------:R-:W-:-:S02]  /*be40*/  IADD3 R5, R248, -0x2b, RZ ;  /* 0xffffffd5f8057810 */ /* 0x000fc40007ffe0ff */
[----:B------:R-:W1:Y:S02]  /*be50*/  LDC R7, c[0x0][0x230] ;  /* 0x00008c00ff077b82 */ /* 0x000e640000000800 */
[----:B------:R-:W-:Y:S01]  /*be60*/  ISETP.GE.U32.AND P4, PT, R4, 0x7fffff57, PT ;  /* 0x7fffff570400780c */ /* 0x000fe20003f86070 */
[----:B------:R-:W-:-:S05]  /*be70*/  VIADD R4, R247, 0xffffffd4 ;  /* 0xffffffd4f7047836 */ /* 0x000fca0000000000 */
[----:B------:R-:W-:Y:S01]  /*be80*/  ISETP.GE.U32.AND P1, PT, R4, 0x7fffff55, PT ;  /* 0x7fffff550400780c */ /* 0x000fe20003f26070 */
[----:B------:R-:W-:Y:S01]  /*be90*/  VIADD R4, R9, 0xffffffb6 ;  /* 0xffffffb609047836 */ /* 0x000fe20000000000 */
[----:B------:R-:W1:Y:S01]  /*bea0*/  LDC R248, c[0x0][0x230] ;  /* 0x00008c00fff87b82 */ /* 0x000e620000000800 */
[----:B------:R-:W-:Y:S03]  /*beb0*/  LDGSTS.E [R246+0x4000], desc[UR60][R186.64], !P6 ;  /* 0x04000000baf67fae */ /* 0x000fe6000f12187c */
[----:B------:R-:W-:Y:S01]  /*bec0*/  ISETP.GE.U32.AND P6, PT, R4, 0x7fffff37, PT ;  /* 0x7fffff370400780c */ /* 0x000fe20003fc6070 */
[----:B------:R-:W-:Y:S01]  /*bed0*/  LDGSTS.E [R246+0x4004], desc[UR60][R182.64], !P4 ;  /* 0x04004000b6f67fae */ /* 0x000fe2000e12187c */
[----:B---3--:R-:W-:Y:S02]  /*bee0*/  VIADD R4, R6, 0xffffffb5 ;  /* 0xffffffb506047836 */ /* 0x008fe40000000000 */
[----:B------:R-:W3:Y:S01]  /*bef0*/  LDC R6, c[0x0][0x230] ;  /* 0x00008c00ff067b82 */ /* 0x000ee20000000800 */
[----:B------:R-:W-:Y:S01]  /*bf00*/  ISETP.GE.U32.AND P3, PT, R5, 0x7fffff56, PT ;  /* 0x7fffff560500780c */ /* 0x000fe20003f66070 */
[----:B------:R-:W-:-:S06]  /*bf10*/  VIADD R5, R8, 0xffffffb7 ;  /* 0xffffffb708057836 */ /* 0x000fcc0000000000 */
[----:B------:R-:W3:Y:S01]  /*bf20*/  LDC R247, c[0x0][0x230] ;  /* 0x00008c00fff77b82 */ /* 0x000ee20000000800 */
[----:B------:R-:W-:Y:S02]  /*bf30*/  ISETP.GE.U32.AND P0, PT, R5, 0x7fffff38, PT ;  /* 0x7fffff380500780c */ /* 0x000fe40003f06070 */
[----:B------:R-:W-:Y:S01]  /*bf40*/  ISETP.GE.U32.AND P4, PT, R4, 0x7fffff36, PT ;  /* 0x7fffff360400780c */ /* 0x000fe20003f86070 */
[----:B------:R-:W-:Y:S02]  /*bf50*/  VIADD R4, R243, 0xffffff97 ;  /* 0xffffff97f3047836 */ /* 0x000fe40000000000 */
[----:B------:R-:W-:Y:S02]  /*bf60*/  LDGSTS.E [R246+0x4008], desc[UR60][R180.64], !P3 ;  /* 0x04008000b4f67fae */ /* 0x000fe4000d92187c */
[----:B------:R-:W3:Y:S01]  /*bf70*/  LDC R9, c[0x0][0x230] ;  /* 0x00008c00ff097b82 */ /* 0x000ee20000000800 */
[----:B-1----:R-:W-:Y:S01]  /*bf80*/  VIADD R5, R7, 0xffffffb4 ;  /* 0xffffffb407057836 */ /* 0x002fe20000000000 */
[----:B------:R-:W-:Y:S01]  /*bf90*/  LDGSTS.E [R246+0x400c], desc[UR60][R178.64], !P1 ;  /* 0x0400c000b2f67fae */ /* 0x000fe2000c92187c */
[----:B------:R-:W-:-:S05]  /*bfa0*/  ISETP.GE.U32.AND P1, PT, R4, 0x7fffff18, PT ;  /* 0x7fffff180400780c */ /* 0x000fca0003f26070 */
[----:B------:R-:W1:Y:S01]  /*bfb0*/  LDC R242, c[0x0][0x230] ;  /* 0x00008c00fff27b82 */ /* 0x000e620000000800 */
[----:B------:R-:W-:Y:S01]  /*bfc0*/  VIADD R4, R248, 0xffffff95 ;  /* 0xffffff95f8047836 */ /* 0x000fe20000000000 */
[----:B------:R-:W-:Y:S04]  /*bfd0*/  LDGSTS.E [R246+0x8000], desc[UR60][R120.64], !P0 ;  /* 0x0800000078f67fae */ /* 0x000fe8000c12187c */
[----:B------:R-:W-:Y:S02]  /*bfe0*/  LDGSTS.E [R246+0x8004], desc[UR60][R118.64], !P6 ;  /* 0x0800400076f67fae */ /* 0x000fe4000f12187c */
[----:B------:R-:W1:Y:S01]  /*bff0*/  LDC R7, c[0x0][0x230] ;  /* 0x00008c00ff077b82 */ /* 0x000e620000000800 */
[----:B------:R-:W-:Y:S01]  /*c000*/  ISETP.GE.U32.AND P6, PT, R4, 0x7fffff16, PT ;  /* 0x7fffff160400780c */ /* 0x000fe20003fc6070 */
[----:B---3--:R-:W-:-:S06]  /*c010*/  VIADD R4, R6, 0xffffff94 ;  /* 0xffffff9406047836 */ /* 0x008fcc0000000000 */
[----:B------:R-:W3:Y:S01]  /*c020*/  LDC R8, c[0x0][0x230] ;  /* 0x00008c00ff087b82 */ /* 0x000ee20000000800 */
[----:B------:R-:W-:Y:S01]  /*c030*/  ISETP.GE.U32.AND P3, PT, R5, 0x7fffff35, PT ;  /* 0x7fffff350500780c */ /* 0x000fe20003f66070 */
[----:B------:R-:W-:Y:S01]  /*c040*/  VIADD R5, R247, 0xffffff96 ;  /* 0xffffff96f7057836 */ /* 0x000fe20000000000 */
[----:B------:R-:W-:Y:S05]  /*c050*/  LDGSTS.E [R246+0x8008], desc[UR60][R116.64], !P4 ;  /* 0x0800800074f67fae */ /* 0x000fea000e12187c */
[----:B------:R-:W3:Y:S01]  /*c060*/  LDC R6, c[0x0][0x230] ;  /* 0x00008c00ff067b82 */ /* 0x000ee20000000800 */
[----:B------:R-:W-:Y:S01]  /*c070*/  ISETP.GE.U32.AND P0, PT, R5, 0x7fffff17, PT ;  /* 0x7fffff170500780c */ /* 0x000fe20003f06070 */
[----:B------:R-:W-:Y:S01]  /*c080*/  VIADD R5, R9, 0xfffffff2 ;  /* 0xfffffff209057836 */ /* 0x000fe20000000000 */
[----:B------:R-:W-:-:S05]  /*c090*/  ISETP.GE.U32.AND P4, PT, R4, 0x7fffff15, PT ;  /* 0x7fffff150400780c */ /* 0x000fca0003f86070 */
[----:B------:R-:W3:Y:S01]  /*c0a0*/  LDC R243, c[0x0][0x230] ;  /* 0x00008c00fff37b82 */ /* 0x000ee20000000800 */
[----:B-1----:R-:W-:Y:S01]  /*c0b0*/  VIADD R4, R242, 0xfffffff1 ;  /* 0xfffffff1f2047836 */ /* 0x002fe20000000000 */
[----:B------:R-:W-:Y:S01]  /*c0c0*/  LDGSTS.E [R246+0x800c], desc[UR60][R114.64], !P3 ;  /* 0x0800c00072f67fae */ /* 0x000fe2000d92187c */
[----:B------:R-:W-:-:S05]  /*c0d0*/  ISETP.GE.U32.AND P3, PT, R5, 0x7fffff73, PT ;  /* 0x7fffff730500780c */ /* 0x000fca0003f66070 */
[----:B------:R-:W1:Y:S01]  /*c0e0*/  LDC R9, c[0x0][0x230] ;  /* 0x00008c00ff097b82 */ /* 0x000e620000000800 */
[----:B------:R-:W-:Y:S01]  /*c0f0*/  LDGSTS.E [R246+0xc000], desc[UR60][R56.64], !P1 ;  /* 0x0c00000038f67fae */ /* 0x000fe2000c92187c */
[----:B------:R-:W-:Y:S01]  /*c100*/  ISETP.GE.U32.AND P1, PT, R4, 0x7fffff72, PT ;  /* 0x7fffff720400780c */ /* 0x000fe20003f26070 */
[----:B------:R-:W-:-:S05]  /*c110*/  VIADD R5, R7, 0xfffffff0 ;  /* 0xfffffff007057836 */ /* 0x000fca0000000000 */
[----:B------:R-:W4:Y:S01]  /*c120*/  LDC R242, c[0x0][0x230] ;  /* 0x00008c00fff27b82 */ /* 0x000f220000000800 */
[----:B---3--:R-:W-:Y:S01]  /*c130*/  IADD3 R4, R8, -0x2d, RZ ;  /* 0xffffffd308047810 */ /* 0x008fe20007ffe0ff */
[----:B------:R-:W-:Y:S01]  /*c140*/  LDGSTS.E [R246+0xc004], desc[UR60][R54.64], !P0 ;  /* 0x0c00400036f67fae */ /* 0x000fe2000c12187c */
[----:B------:R-:W-:-:S03]  /*c150*/  LOP3.LUT R247, R3, 0x30, RZ, 0x3c, !PT ;  /* 0x0000003003f77812 */ /* 0x000fc600078e3cff */
[----:B------:R-:W-:Y:S02]  /*c160*/  LDGSTS.E [R246+0xc008], desc[UR60][R52.64], !P6 ;  /* 0x0c00800034f67fae */ /* 0x000fe4000f12187c */
[----:B------:R-:W3:Y:S01]  /*c170*/  LDC R7, c[0x0][0x230] ;  /* 0x00008c00ff077b82 */ /* 0x000ee20000000800 */
[----:B------:R-:W-:Y:S01]  /*c180*/  ISETP.GE.U32.AND P6, PT, R4, 0x7fffff54, PT ;  /* 0x7fffff540400780c */ /* 0x000fe20003fc6070 */
[----:B------:R-:W-:Y:S01]  /*c190*/  VIADD R4, R6, 0xffffffd2 ;  /* 0xffffffd206047836 */ /* 0x000fe20000000000 */
[----:B------:R-:W-:Y:S05]  /*c1a0*/  LDGSTS.E [R246+0xc00c], desc[UR60][R50.64], !P4 ;  /* 0x0c00c00032f67fae */ /* 0x000fea000e12187c */
[----:B------:R-:W3:Y:S01]  /*c1b0*/  LDC R8, c[0x0][0x230] ;  /* 0x00008c00ff087b82 */ /* 0x000ee20000000800 */
[----:B------:R-:W-:Y:S01]  /*c1c0*/  VIADD R247, R247, UR6 ;  /* 0x00000006f7f77c36 */ /* 0x000fe20008000000 */
[----:B------:R-:W-:Y:S01]  /*c1d0*/  ISETP.GE.U32.AND P4, PT, R4, 0x7fffff53, PT ;  /* 0x7fffff530400780c */ /* 0x000fe20003f86070 */
[----:B------:R-:W-:-:S05]  /*c1e0*/  VIADD R4, R243, 0xffffffd1 ;  /* 0xffffffd1f3047836 */ /* 0x000fca0000000000 */
[----:B------:R-:W3:Y:S01]  /*c1f0*/  LDC R6, c[0x0][0x230] ;  /* 0x00008c00ff067b82 */ /* 0x000ee20000000800 */
[----:B------:R-:W-:Y:S01]  /*c200*/  ISETP.GE.U32.AND P0, PT, R5, 0x7fffff71, PT ;  /* 0x7fffff710500780c */ /* 0x000fe20003f06070 */
[----:B-1----:R-:W-:-:S06]  /*c210*/  VIADD R5, R9, 0xffffffd0 ;  /* 0xffffffd009057836 */ /* 0x002fcc0000000000 */
[----:B------:R-:W1:Y:S08]  /*c220*/  LDC R248, c[0x0][0x230] ;  /* 0x00008c00fff87b82 */ /* 0x000e700000000800 */
[----:B------:R-:W1:Y:S08]  /*c230*/  LDC R243, c[0x0][0x230] ;  /* 0x00008c00fff37b82 */ /* 0x000e700000000800 */
[----:B------:R-:W1:Y:S01]  /*c240*/  LDC R9, c[0x0][0x230] ;  /* 0x00008c00ff097b82 */ /* 0x000e620000000800 */
[----:B----4-:R-:W-:Y:S01]  /*c250*/  LDGSTS.E [R247], desc[UR60][R240.64], !P5 ;  /* 0x00000000f0f77fae */ /* 0x010fe2000e92187c */
[----:B------:R-:W-:Y:S01]  /*c260*/  ISETP.GE.U32.AND P5, PT, R4, 0x7fffff52, PT ;  /* 0x7fffff520400780c */ /* 0x000fe20003fa6070 */
[----:B------:R-:W-:-:S05]  /*c270*/  VIADD R4, R242, 0xffffffb3 ;  /* 0xffffffb3f2047836 */ /* 0x000fca0000000000 */
[----:B------:R-:W4:Y:S01]  /*c280*/  LDC R242, c[0x0][0x230] ;  /* 0x00008c00fff27b82 */ /* 0x000f220000000800 */
[----:B--2---:R2:W-:Y:S01]  /*c290*/  LDGSTS.E [R247+0x4], desc[UR60][R250.64], !P3 ;  /* 0x00004000faf77fae */ /* 0x0045e2000d92187c */
[----:B------:R-:W-:Y:S01]  /*c2a0*/  ISETP.GE.U32.AND P3, PT, R5, 0x7fffff51, PT ;  /* 0x7fffff510500780c */ /* 0x000fe20003f66070 */
[----:B---3--:R-:W-:Y:S02]  /*c2b0*/  VIADD R5, R7, 0xffffffb2 ;  /* 0xffffffb207057836 */ /* 0x008fe40000000000 */
[----:B------:R-:W-:Y:S01]  /*c2c0*/  LDGSTS.E [R247+0x8], desc[UR60][R238.64], !P1 ;  /* 0x00008000eef77fae */ /* 0x000fe2000c92187c */
[----:B------:R-:W-:Y:S01]  /*c2d0*/  ISETP.GE.U32.AND P1, PT, R4, 0x7fffff34, PT ;  /* 0x7fffff340400780c */ /* 0x000fe20003f26070 */
[----:B------:R-:W-:Y:S01]  /*c2e0*/  VIADD R4, R8, 0xffffffb1 ;  /* 0xffffffb108047836 */ /* 0x000fe20000000000 */
[----:B------:R-:W3:Y:S01]  /*c2f0*/  LDC R7, c[0x0][0x230] ;  /* 0x00008c00ff077b82 */ /* 0x000ee20000000800 */
[----:B------:R-:W-:Y:S04]  /*c300*/  LDGSTS.E [R247+0xc], desc[UR60][R236.64], !P0 ;  /* 0x0000c000ecf77fae */ /* 0x000fe8000c12187c */
[----:B------:R-:W-:Y:S01]  /*c310*/  LDGSTS.E [R247+0x4000], desc[UR60][R176.64], !P6 ;  /* 0x04000000b0f77fae */ /* 0x000fe2000f12187c */
[----:B------:R-:W-:Y:S01]  /*c320*/  ISETP.GE.U32.AND P6, PT, R4, 0x7fffff32, PT ;  /* 0x7fffff320400780c */ /* 0x000fe20003fc6070 */
[----:B------:R-:W-:Y:S01]  /*c330*/  VIADD R4, R6, 0xffffffb0 ;  /* 0xffffffb006047836 */ /* 0x000fe20000000000 */
[----:B------:R-:W-:Y:S01]  /*c340*/  ISETP.GE.U32.AND P0, PT, R5, 0x7fffff33, PT ;  /* 0x7fffff330500780c */ /* 0x000fe20003f06070 */
[----:B------:R-:W-:Y:S01]  /*c350*/  LDGSTS.E [R247+0x4004], desc[UR60][R174.64], !P4 ;  /* 0x04004000aef77fae */ /* 0x000fe2000e12187c */
[----:B------:R-:W2:Y:S02]  /*c360*/  LDC R8, c[0x0][0x230] ;  /* 0x00008c00ff087b82 */ /* 0x000ea40000000800 */
[----:B------:R-:W-:Y:S01]  /*c370*/  ISETP.GE.U32.AND P4, PT, R4, 0x7fffff31, PT ;  /* 0x7fffff310400780c */ /* 0x000fe20003f86070 */
[----:B-1----:R-:W-:Y:S01]  /*c380*/  VIADD R4, R248, 0xffffff92 ;  /* 0xffffff92f8047836 */ /* 0x002fe20000000000 */
[----:B------:R-:W-:Y:S04]  /*c390*/  LDGSTS.E [R247+0x4008], desc[UR60][R172.64], !P5 ;  /* 0x04008000acf77fae */ /* 0x000fe8000e92187c */
[----:B------:R-:W-:Y:S01]  /*c3a0*/  LDGSTS.E [R247+0x400c], desc[UR60][R170.64], !P3 ;  /* 0x0400c000aaf77fae */ /* 0x000fe2000d92187c */
[----:B------:R-:W-:Y:S01]  /*c3b0*/  ISETP.GE.U32.AND P3, PT, R4, 0x7fffff13, PT ;  /* 0x7fffff130400780c */ /* 0x000fe20003f66070 */
[----:B------:R-:W1:Y:S01]  /*c3c0*/  LDC R6, c[0x0][0x230] ;  /* 0x00008c00ff067b82 */ /* 0x000e620000000800 */
[----:B----4-:R-:W-:Y:S01]  /*c3d0*/  VIADD R4, R242, 0xffffff90 ;  /* 0xffffff90f2047836 */ /* 0x010fe20000000000 */
[----:B------:R-:W-:Y:S01]  /*c3e0*/  LDGSTS.E [R247+0x8000], desc[UR60][R112.64], !P1 ;  /* 0x0800000070f77fae */ /* 0x000fe2000c92187c */
[----:B------:R-:W-:-:S03]  /*c3f0*/  VIADD R5, R243, 0xffffff93 ;  /* 0xffffff93f3057836 */ /* 0x000fc60000000000 */
[----:B------:R-:W-:Y:S02]  /*c400*/  LDGSTS.E [R247+0x8004], desc[UR60][R110.64], !P0 ;  /* 0x080040006ef77fae */ /* 0x000fe4000c12187c */
[----:B------:R-:W4:Y:S01]  /*c410*/  LDC R248, c[0x0][0x230] ;  /* 0x00008c00fff87b82 */ /* 0x000f220000000800 */
[----:B------:R-:W-:Y:S01]  /*c420*/  ISETP.GE.U32.AND P0, PT, R4, 0x7fffff11, PT ;  /* 0x7fffff110400780c */ /* 0x000fe20003f06070 */
[----:B------:R-:W-:Y:S01]  /*c430*/  LDGSTS.E [R247+0x8008], desc[UR60][R108.64], !P6 ;  /* 0x080080006cf77fae */ /* 0x000fe2000f12187c */
[----:B---3--:R-:W-:Y:S02]  /*c440*/  IADD3 R4, R7, -0x11, RZ ;  /* 0xffffffef07047810 */ /* 0x008fe40007ffe0ff */
[----:B------:R-:W-:Y:S01]  /*c450*/  ISETP.GE.U32.AND P5, PT, R5, 0x7fffff14, PT ;  /* 0x7fffff140500780c */ /* 0x000fe20003fa6070 */
[----:B------:R-:W-:Y:S02]  /*c460*/  LDGSTS.E [R247+0x800c], desc[UR60][R106.64], !P4 ;  /* 0x0800c0006af77fae */ /* 0x000fe4000e12187c */
[----:B------:R-:W3:Y:S01]  /*c470*/  LDC R7, c[0x0][0x230] ;  /* 0x00008c00ff077b82 */ /* 0x000ee20000000800 */
[----:B------:R-:W-:-:S07]  /*c480*/  VIADD R5, R9, 0xffffff91 ;  /* 0xffffff9109057836 */ /* 0x000fce0000000000 */
[----:B------:R-:W3:Y:S01]  /*c490*/  LDC R243, c[0x0][0x230] ;  /* 0x00008c00fff37b82 */ /* 0x000ee20000000800 */
[----:B------:R-:W-:Y:S01]  /*c4a0*/  ISETP.GE.U32.AND P1, PT, R5, 0x7fffff12, PT ;  /* 0x7fffff120500780c */ /* 0x000fe20003f26070 */
[----:B------:R-:W-:Y:S01]  /*c4b0*/  LDGSTS.E [R247+0xc000], desc[UR60][R48.64], !P5 ;  /* 0x0c00000030f77fae */ /* 0x000fe2000e92187c */
[----:B------:R-:W-:-:S05]  /*c4c0*/  ISETP.GE.U32.AND P6, PT, R4, 0x7fffff70, PT ;  /* 0x7fffff700400780c */ /* 0x000fca0003fc6070 */
[----:B------:R-:W3:Y:S01]  /*c4d0*/  LDC R9, c[0x0][0x230] ;  /* 0x00008c00ff097b82 */ /* 0x000ee20000000800 */
[----:B--2---:R-:W-:Y:S01]  /*c4e0*/  VIADD R4, R8, 0xffffffed ;  /* 0xffffffed08047836 */ /* 0x004fe20000000000 */
[----:B------:R-:W-:Y:S01]  /*c4f0*/  LDGSTS.E [R247+0xc004], desc[UR60][R46.64], !P3 ;  /* 0x0c0040002ef77fae */ /* 0x000fe2000d92187c */
[----:B-1----:R-:W-:-:S05]  /*c500*/  VIADD R5, R6, 0xffffffee ;  /* 0xffffffee06057836 */ /* 0x002fca0000000000 */
[----:B------:R-:W1:Y:S01]  /*c510*/  LDC R8, c[0x0][0x230] ;  /* 0x00008c00ff087b82 */ /* 0x000e620000000800 */
[----:B------:R-:W-:Y:S01]  /*c520*/  ISETP.GE.U32.AND P5, PT, R4, 0x7fffff6e, PT ;  /* 0x7fffff6e0400780c */ /* 0x000fe20003fa6070 */
[----:B----4-:R-:W-:Y:S01]  /*c530*/  VIADD R4, R248, 0xffffffcf ;  /* 0xffffffcff8047836 */ /* 0x010fe20000000000 */
[----:B------:R-:W-:Y:S05]  /*c540*/  LDGSTS.E [R247+0xc008], desc[UR60][R44.64], !P1 ;  /* 0x0c0080002cf77fae */ /* 0x000fea000c92187c */
[----:B------:R-:W2:Y:S01]  /*c550*/  LDC R6, c[0x0][0x230] ;  /* 0x00008c00ff067b82 */ /* 0x000ea20000000800 */
[----:B------:R-:W-:Y:S01]  /*c560*/  ISETP.GE.U32.AND P1, PT, R4, 0x7fffff50, PT ;  /* 0x7fffff500400780c */ /* 0x000fe20003f26070 */
[----:B---3--:R-:W-:Y:S01]  /*c570*/  VIADD R4, R7, 0xffffffce ;  /* 0xffffffce07047836 */ /* 0x008fe20000000000 */
[----:B------:R-:W-:Y:S01]  /*c580*/  LOP3.LUT R248, R3, 0x40, RZ, 0x3c, !PT ;  /* 0x0000004003f87812 */ /* 0x000fe200078e3cff */
[----:B------:R-:W-:Y:S01]  /*c590*/  LDGSTS.E [R247+0xc00c], desc[UR60][R42.64], !P0 ;  /* 0x0c00c0002af77fae */ /* 0x000fe2000c12187c */
[----:B------:R-:W-:-:S03]  /*c5a0*/  ISETP.GE.U32.AND P4, PT, R5, 0x7fffff6f, PT ;  /* 0x7fffff6f0500780c */ /* 0x000fc60003f86070 */
[----:B------:R-:W3:Y:S01]  /*c5b0*/  LDC R7, c[0x0][0x230] ;  /* 0x00008c00ff077b82 */ /* 0x000ee20000000800 */
[----:B------:R-:W-:Y:S01]  /*c5c0*/  VIADD R5, R243, 0xffffffec ;  /* 0xffffffecf3057836 */ /* 0x000fe20000000000 */
[----:B------:R-:W-:Y:S01]  /*c5d0*/  ISETP.GE.U32.AND P0, PT, R4, 0x7fffff4f, PT ;  /* 0x7fffff4f0400780c */ /* 0x000fe20003f06070 */
[----:B------:R-:W-:Y:S02]  /*c5e0*/  VIADD R248, R248, UR6 ;  /* 0x00000006f8f87c36 */ /* 0x000fe40008000000 */
[----:B------:R-:W-:-:S03]  /*c5f0*/  VIADD R4, R9, 0xffffffcd ;  /* 0xffffffcd09047836 */ /* 0x000fc60000000000 */
[----:B------:R-:W4:Y:S01]  /*c600*/  LDC R243, c[0x0][0x230] ;  /* 0x00008c00fff37b82 */ /* 0x000f220000000800 */
[----:B------:R-:W-:Y:S01]  /*c610*/  ISETP.GE.U32.AND P3, PT, R5, 0x7fffff6d, PT ;  /* 0x7fffff6d0500780c */ /* 0x000fe20003f66070 */
[----:B------:R-:W-:Y:S01]  /*c620*/  LDGSTS.E [R248], desc[UR60][R234.64], !P6 ;  /* 0x00000000eaf87fae */ /* 0x000fe2000f12187c */
[----:B------:R-:W-:Y:S01]  /*c630*/  ISETP.GE.U32.AND P6, PT, R4, 0x7fffff4e, PT ;  /* 0x7fffff4e0400780c */ /* 0x000fe20003fc6070 */
[----:B-1----:R-:W-:Y:S02]  /*c640*/  VIADD R4, R8, 0xffffffaf ;  /* 0xffffffaf08047836 */ /* 0x002fe40000000000 */
[----:B------:R-:W-:Y:S02]  /*c650*/  LDGSTS.E [R248+0x4], desc[UR60][R232.64], !P4 ;  /* 0x00004000e8f87fae */ /* 0x000fe4000e12187c */
[----:B------:R-:W1:Y:S01]  /*c660*/  LDC R242, c[0x0][0x230] ;  /* 0x00008c00fff27b82 */ /* 0x000e620000000800 */
[----:B--2---:R-:W-:Y:S01]  /*c670*/  VIADD R5, R6, 0xffffffcc ;  /* 0xffffffcc06057836 */ /* 0x004fe20000000000 */
[----:B------:R-:W-:Y:S01]  /*c680*/  LDGSTS.E [R248+0x8], desc[UR60][R230.64], !P5 ;  /* 0x00008000e6f87fae */ /* 0x000fe2000e92187c */
[----:B------:R-:W-:-:S05]  /*c690*/  ISETP.GE.U32.AND P5, PT, R4, 0x7fffff30, PT ;  /* 0x7fffff300400780c */ /* 0x000fca0003fa6070 */
[----:B------:R-:W2:Y:S01]  /*c6a0*/  LDC R250, c[0x0][0x230] ;  /* 0x00008c00fffa7b82 */ /* 0x000ea20000000800 */
[----:B------:R-:W-:Y:S01]  /*c6b0*/  VIADD R4, R249, 0xffffffad ;  /* 0xffffffadf9047836 */ /* 0x000fe20000000000 */
[----:B------:R-:W-:Y:S04]  /*c6c0*/  LDGSTS.E [R248+0xc], desc[UR60][R228.64], !P3 ;  /* 0x0000c000e4f87fae */ /* 0x000fe8000d92187c */
[----:B------:R-:W-:Y:S02]  /*c6d0*/  LDGSTS.E [R248+0x4000], desc[UR60][R168.64], !P1 ;  /* 0x04000000a8f87fae */ /* 0x000fe4000c92187c */
[----:B------:R-:W2:Y:S01]  /*c6e0*/  LDC R6, c[0x0][0x230] ;  /* 0x00008c00ff067b82 */ /* 0x000ea20000000800 */
[----:B------:R-:W-:Y:S01]  /*c6f0*/  ISETP.GE.U32.AND P1, PT, R4, 0x7fffff2e, PT ;  /* 0x7fffff2e0400780c */ /* 0x000fe20003f26070 */
[----:B---3--:R-:W-:-:S06]  /*c700*/  VIADD R4, R7, 0xffffffac ;  /* 0xffffffac07047836 */ /* 0x008fcc0000000000 */
[----:B------:R-:W3:Y:S01]  /*c710*/  LDC R9, c[0x0][0x230] ;  /* 0x00008c00ff097b82 */ /* 0x000ee20000000800 */
[----:B------:R-:W-:Y:S01]  /*c720*/  ISETP.GE.U32.AND P4, PT, R5, 0x7fffff4d, PT ;  /* 0x7fffff4d0500780c */ /* 0x000fe20003f86070 */
[----:B----4-:R-:W-:Y:S01]  /*c730*/  VIADD R5, R243, 0xffffffae ;  /* 0xffffffaef3057836 */ /* 0x010fe20000000000 */
[----:B------:R-:W-:Y:S05]  /*c740*/  LDGSTS.E [R248+0x4004], desc[UR60][R166.64], !P0 ;  /* 0x04004000a6f87fae */ /* 0x000fea000c12187c */
[----:B------:R-:W4:Y:S01]  /*c750*/  LDC R7, c[0x0][0x230] ;  /* 0x00008c00ff077b82 */ /* 0x000f220000000800 */
[----:B------:R-:W-:Y:S01]  /*c760*/  ISETP.GE.U32.AND P3, PT, R5, 0x7fffff2f, PT ;  /* 0x7fffff2f0500780c */ /* 0x000fe20003f66070 */
[----:B------:R-:W-:Y:S01]  /*c770*/  LDGSTS.E [R248+0x4008], desc[UR60][R164.64], !P6 ;  /* 0x04008000a4f87fae */ /* 0x000fe2000f12187c */
[----:B------:R-:W-:-:S05]  /*c780*/  ISETP.GE.U32.AND P0, PT, R4, 0x7fffff2d, PT ;  /* 0x7fffff2d0400780c */ /* 0x000fca0003f06070 */
[----:B------:R-:W4:Y:S01]  /*c790*/  LDC R243, c[0x0][0x230] ;  /* 0x00008c00fff37b82 */ /* 0x000f220000000800 */
[----:B-1----:R-:W-:Y:S01]  /*c7a0*/  IADD3 R5, R242, -0x71, RZ ;  /* 0xffffff8ff2057810 */ /* 0x002fe20007ffe0ff */
[----:B--2---:R-:W-:Y:S01]  /*c7b0*/  VIADD R4, R250, 0xffffff8e ;  /* 0xffffff8efa047836 */ /* 0x004fe20000000000 */
[----:B------:R1:W-:Y:S05]  /*c7c0*/  LDGSTS.E [R248+0x400c], desc[UR60][R162.64], !P4 ;  /* 0x0400c000a2f87fae */ /* 0x0003ea000e12187c */
[----:B------:R-:W2:Y:S01]  /*c7d0*/  LDC R8, c[0x0][0x230] ;  /* 0x00008c00ff087b82 */ /* 0x000ea20000000800 */
[----:B------:R-:W-:Y:S01]  /*c7e0*/  ISETP.GE.U32.AND P6, PT, R5, 0x7fffff10, PT ;  /* 0x7fffff100500780c */ /* 0x000fe20003fc6070 */
[----:B------:R-:W-:Y:S01]  /*c7f0*/  VIADD R5, R6, 0xffffff8d ;  /* 0xffffff8d06057836 */ /* 0x000fe20000000000 */
[----:B------:R-:W-:-:S05]  /*c800*/  ISETP.GE.U32.AND P4, PT, R4, 0x7fffff0f, PT ;  /* 0x7fffff0f0400780c */ /* 0x000fca0003f86070 */
[----:B------:R-:W1:Y:S01]  /*c810*/  LDC R249, c[0x0][0x230] ;  /* 0x00008c00fff97b82 */ /* 0x000e620000000800 */
[----:B---3--:R-:W-:Y:S01]  /*c820*/  VIADD R4, R9, 0xffffff8c ;  /* 0xffffff8c09047836 */ /* 0x008fe20000000000 */
[----:B------:R-:W-:Y:S04]  /*c830*/  LDGSTS.E [R248+0x8000], desc[UR60][R104.64], !P5 ;  /* 0x0800000068f87fae */ /* 0x000fe8000e92187c */
[----:B------:R-:W-:Y:S02]  /*c840*/  LDGSTS.E [R248+0x8004], desc[UR60][R102.64], !P3 ;  /* 0x0800400066f87fae */ /* 0x000fe4000d92187c */
[----:B------:R-:W3:Y:S01]  /*c850*/  LDC R242, c[0x0][0x230] ;  /* 0x00008c00fff27b82 */ /* 0x000ee20000000800 */
[----:B------:R-:W-:Y:S01]  /*c860*/  ISETP.GE.U32.AND P3, PT, R4, 0x7fffff0d, PT ;  /* 0x7fffff0d0400780c */ /* 0x000fe20003f66070 */
[----:B----4-:R-:W-:-:S06]  /*c870*/  VIADD R4, R7, 0xffffffeb ;  /* 0xffffffeb07047836 */ /* 0x010fcc0000000000 */
[----:B------:R-:W4:Y:S01]  /*c880*/  LDC R6, c[0x0][0x230] ;  /* 0x00008c00ff067b82 */ /* 0x000f220000000800 */
[----:B------:R-:W-:Y:S01]  /*c890*/  ISETP.GE.U32.AND P5, PT, R5, 0x7fffff0e, PT ;  /* 0x7fffff0e0500780c */ /* 0x000fe20003fa6070 */
[----:B------:R-:W-:Y:S01]  /*c8a0*/  LDGSTS.E [R248+0x8008], desc[UR60][R100.64], !P1 ;  /* 0x0800800064f87fae */ /* 0x000fe2000c92187c */
[----:B------:R-:W-:Y:S01]  /*c8b0*/  ISETP.GE.U32.AND P1, PT, R4, 0x7fffff6c, PT ;  /* 0x7fffff6c0400780c */ /* 0x000fe20003f26070 */
[----:B------:R-:W-:-:S04]  /*c8c0*/  VIADD R4, R243, 0xffffffe9 ;  /* 0xffffffe9f3047836 */ /* 0x000fc80000000000 */
[----:B------:R-:W4:Y:S01]  /*c8d0*/  LDC R9, c[0x0][0x230] ;  /* 0x00008c00ff097b82 */ /* 0x000f220000000800 */
[----:B--2---:R-:W-:Y:S01]  /*c8e0*/  VIADD R5, R8, 0xffffffea ;  /* 0xffffffea08057836 */ /* 0x004fe20000000000 */
[----:B------:R-:W-:Y:S04]  /*c8f0*/  LDGSTS.E [R248+0x800c], desc[UR60][R98.64], !P0 ;  /* 0x0800c00062f87fae */ /* 0x000fe8000c12187c */
[----:B------:R-:W-:Y:S02]  /*c900*/  LDGSTS.E [R248+0xc000], desc[UR60][R40.64], !P6 ;  /* 0x0c00000028f87fae */ /* 0x000fe4000f12187c */
[----:B------:R-:W2:Y:S01]  /*c910*/  LDC R8, c[0x0][0x230] ;  /* 0x00008c00ff087b82 */ /* 0x000ea20000000800 */
[----:B------:R-:W-:Y:S01]  /*c920*/  ISETP.GE.U32.AND P6, PT, R4, 0x7fffff6a, PT ;  /* 0x7fffff6a0400780c */ /* 0x000fe20003fc6070 */
[----:B-1----:R-:W-:Y:S01]  /*c930*/  VIADD R4, R249, 0xffffffcb ;  /* 0xffffffcbf9047836 */ /* 0x002fe20000000000 */
[----:B------:R-:W-:Y:S01]  /*c940*/  LDGSTS.E [R248+0xc004], desc[UR60][R38.64], !P4 ;  /* 0x0c00400026f87fae */ /* 0x000fe2000e12187c */
[----:B------:R-:W-:-:S04]  /*c950*/  ISETP.GE.U32.AND P0, PT, R5, 0x7fffff6b, PT ;  /* 0x7fffff6b0500780c */ /* 0x000fc80003f06070 */
[----:B------:R-:W1:Y:S01]  /*c960*/  LDC R7, c[0x0][0x230] ;  /* 0x00008c00ff077b82 */ /* 0x000e620000000800 */
[----:B------:R-:W-:Y:S01]  /*c970*/  LDGSTS.E [R248+0xc008], desc[UR60][R36.64], !P5 ;  /* 0x0c00800024f87fae */ /* 0x000fe2000e92187c */
[----:B---3--:R-:W-:Y:S01]  /*c980*/  VIADD R5, R242, 0xffffffe8 ;  /* 0xffffffe8f2057836 */ /* 0x008fe20000000000 */
[----:B------:R-:W-:-:S05]  /*c990*/  ISETP.GE.U32.AND P5, PT, R4, 0x7fffff4c, PT ;  /* 0x7fffff4c0400780c */ /* 0x000fca0003fa6070 */
[----:B------:R-:W3:Y:S01]  /*c9a0*/  LDC R250, c[0x0][0x230] ;  /* 0x00008c00fffa7b82 */ /* 0x000ee20000000800 */
[----:B----4-:R-:W-:Y:S01]  /*c9b0*/  VIADD R4, R6, 0xffffffca ;  /* 0xffffffca06047836 */ /* 0x010fe20000000000 */
[----:B------:R-:W-:Y:S01]  /*c9c0*/  LOP3.LUT R249, R3, 0x50, RZ, 0x3c, !PT ;  /* 0x0000005003f97812 */ /* 0x000fe200078e3cff */
[----:B------:R-:W-:Y:S05]  /*c9d0*/  LDGSTS.E [R248+0xc00c], desc[UR60][R34.64], !P3 ;  /* 0x0c00c00022f87fae */ /* 0x000fea000d92187c */
[----:B------:R-:W4:Y:S01]  /*c9e0*/  LDC R242, c[0x0][0x230] ;  /* 0x00008c00fff27b82 */ /* 0x000f220000000800 */
[----:B------:R-:W-:Y:S01]  /*c9f0*/  VIADD R249, R249, UR6 ;  /* 0x00000006f9f97c36 */ /* 0x000fe20008000000 */
[----:B------:R-:W-:-:S06]  /*ca00*/  ISETP.GE.U32.AND P3, PT, R4, 0x7fffff4b, PT ;  /* 0x7fffff4b0400780c */ /* 0x000fcc0003f66070 */
[----:B------:R-:W4:Y:S01]  /*ca10*/  LDC R6, c[0x0][0x230] ;  /* 0x00008c00ff067b82 */ /* 0x000f220000000800 */
[----:B------:R-:W-:Y:S01]  /*ca20*/  VIADD R4, R9, 0xffffffc9 ;  /* 0xffffffc909047836 */ /* 0x000fe20000000000 */
[----:B------:R-:W-:Y:S01]  /*ca30*/  ISETP.GE.U32.AND P4, PT, R5, 0x7fffff69, PT ;  /* 0x7fffff690500780c */ /* 0x000fe20003f86070 */
[----:B------:R-:W-:Y:S05]  /*ca40*/  LDGSTS.E [R249], desc[UR60][R226.64], !P1 ;  /* 0x00000000e2f97fae */ /* 0x000fea000c92187c */
[----:B------:R-:W4:Y:S01]  /*ca50*/  LDC R243, c[0x0][0x230] ;  /* 0x00008c00fff37b82 */ /* 0x000f220000000800 */
[----:B------:R-:W-:Y:S01]  /*ca60*/  ISETP.GE.U32.AND P1, PT, R4, 0x7fffff4a, PT ;  /* 0x7fffff4a0400780c */ /* 0x000fe20003f26070 */
[----:B------:R-:W-:Y:S06]  /*ca70*/  LDGSTS.E [R249+0x4], desc[UR60][R224.64], !P0 ;  /* 0x00004000e0f97fae */ /* 0x000fec000c12187c */
[----:B------:R-:W4:Y:S01]  /*ca80*/  LDC R251, c[0x0][0x230] ;  /* 0x00008c00fffb7b82 */ /* 0x000f220000000800 */
[----:B--2---:R-:W-:Y:S01]  /*ca90*/  IADD3 R4, R8, -0x55, RZ ;  /* 0xffffffab08047810 */ /* 0x004fe20007ffe0ff */
[----:B------:R-:W-:Y:S01]  /*caa0*/  LDGSTS.E [R249+0x8], desc[UR60][R222.64], !P6 ;  /* 0x00008000def97fae */ /* 0x000fe2000f12187c */
[----:B-1----:R-:W-:-:S05]  /*cab0*/  VIADD R5, R7, 0xffffffc8 ;  /* 0xffffffc807057836 */ /* 0x002fca0000000000 */
[----:B------:R-:W1:Y:S01]  /*cac0*/  LDC R9, c[0x0][0x230] ;  /* 0x00008c00ff097b82 */ /* 0x000e620000000800 */
[----:B------:R-:W-:Y:S01]  /*cad0*/  ISETP.GE.U32.AND P6, PT, R4, 0x7fffff2c, PT ;  /* 0x7fffff2c0400780c */ /* 0x000fe20003fc6070 */
[----:B---3--:R-:W-:Y:S01]  /*cae0*/  VIADD R4, R250, 0xffffffa9 ;  /* 0xffffffa9fa047836 */ /* 0x008fe20000000000 */
[----:B------:R-:W-:Y:S01]  /*caf0*/  LDGSTS.E [R249+0xc], desc[UR60][R220.64], !P4 ;  /* 0x0000c000dcf97fae */ /* 0x000fe2000e12187c */
[----:B------:R-:W-:-:S04]  /*cb00*/  ISETP.GE.U32.AND P0, PT, R5, 0x7fffff49, PT ;  /* 0x7fffff490500780c */ /* 0x000fc80003f06070 */
[----:B------:R-:W2:Y:S01]  /*cb10*/  LDC R8, c[0x0][0x230] ;  /* 0x00008c00ff087b82 */ /* 0x000ea20000000800 */
[----:B------:R-:W-:Y:S01]  /*cb20*/  LDGSTS.E [R249+0x4000], desc[UR60][R160.64], !P5 ;  /* 0x04000000a0f97fae */ /* 0x000fe2000e92187c */
[----:B----4-:R-:W-:Y:S01]  /*cb30*/  VIADD R5, R242, 0xffffffaa ;  /* 0xffffffaaf2057836 */ /* 0x010fe20000000000 */
[----:B------:R-:W-:-:S05]  /*cb40*/  ISETP.GE.U32.AND P5, PT, R4, 0x7fffff2a, PT ;  /* 0x7fffff2a0400780c */ /* 0x000fca0003fa6070 */
[----:B------:R-:W3:Y:S01]  /*cb50*/  LDC R7, c[0x0][0x230] ;  /* 0x00008c00ff077b82 */ /* 0x000ee20000000800 */
[----:B------:R-:W-:Y:S01]  /*cb60*/  VIADD R4, R6, 0xffffffa8 ;  /* 0xffffffa806047836 */ /* 0x000fe20000000000 */
[----:B------:R-:W-:Y:S01]  /*cb70*/  ISETP.GE.U32.AND P4, PT, R5, 0x7fffff2b, PT ;  /* 0x7fffff2b0500780c */ /* 0x000fe20003f86070 */
[----:B------:R-:W-:Y:S05]  /*cb80*/  LDGSTS.E [R249+0x4004], desc[UR60][R158.64], !P3 ;  /* 0x040040009ef97fae */ /* 0x000fea000d92187c */
[----:B------:R-:W4:Y:S01]  /*cb90*/  LDC R6, c[0x0][0x230] ;  /* 0x00008c00ff067b82 */ /* 0x000f220000000800 */
[----:B------:R-:W-:Y:S01]  /*cba0*/  ISETP.GE.U32.AND P3, PT, R4, 0x7fffff29, PT ;  /* 0x7fffff290400780c */ /* 0x000fe20003f66070 */
[----:B------:R-:W-:Y:S01]  /*cbb0*/  VIADD R5, R243, 0xffffff8b ;  /* 0xffffff8bf3057836 */ /* 0x000fe20000000000 */
[----:B------:R-:W-:Y:S05]  /*cbc0*/  LDGSTS.E [R249+0x4008], desc[UR60][R156.64], !P1 ;  /* 0x040080009cf97fae */ /* 0x000fea000c92187c */
[----:B------:R-:W4:Y:S01]  /*cbd0*/  LDC R242, c[0x0][0x230] ;  /* 0x00008c00fff27b82 */ /* 0x000f220000000800 */
[----:B------:R-:W-:Y:S01]  /*cbe0*/  VIADD R4, R251, 0xffffff8a ;  /* 0xffffff8afb047836 */ /* 0x000fe20000000000 */
[----:B------:R-:W-:Y:S06]  /*cbf0*/  LDGSTS.E [R249+0x400c], desc[UR60][R154.64], !P0 ;  /* 0x0400c0009af97fae */ /* 0x000fec000c12187c */
[----:B------:R-:W4:Y:S01]  /*cc00*/  LDC R243, c[0x0][0x230] ;  /* 0x00008c00fff37b82 */ /* 0x000f220000000800 */
[----:B------:R-:W-:Y:S01]  /*cc10*/  ISETP.GE.U32.AND P0, PT, R4, 0x7fffff0b, PT ;  /* 0x7fffff0b0400780c */ /* 0x000fe20003f06070 */
[----:B-1----:R-:W-:Y:S01]  /*cc20*/  VIADD R4, R9, 0xffffff88 ;  /* 0xffffff8809047836 */ /* 0x002fe20000000000 */
[----:B------:R-:W-:Y:S05]  /*cc30*/  LDGSTS.E [R249+0x8000], desc[UR60][R96.64], !P6 ;  /* 0x0800000060f97fae */ /* 0x000fea000f12187c */
[----:B------:R-:W1:Y:S01]  /*cc40*/  LDC R250, c[0x0][0x230] ;  /* 0x00008c00fffa7b82 */ /* 0x000e620000000800 */
[----:B------:R-:W-:Y:S01]  /*cc50*/  LDGSTS.E [R249+0x8004], desc[UR60][R94.64], !P4 ;  /* 0x080040005ef97fae */ /* 0x000fe2000e12187c */
[----:B------:R-:W-:Y:S01]  /*cc60*/  ISETP.GE.U32.AND P1, PT, R5, 0x7fffff0c, PT ;  /* 0x7fffff0c0500780c */ /* 0x000fe20003f26070 */
[----:B--2---:R-:W-:Y:S01]  /*cc70*/  VIADD R5, R8, 0xffffff89 ;  /* 0xffffff8908057836 */ /* 0x004fe20000000000 */
[----:B------:R-:W-:-:S04]  /*cc80*/  ISETP.GE.U32.AND P4, PT, R4, 0x7fffff09, PT ;  /* 0x7fffff090400780c */ /* 0x000fc80003f86070 */
[----:B------:R-:W2:Y:S01]  /*cc90*/  LDC R9, c[0x0][0x230] ;  /* 0x00008c00ff097b82 */ /* 0x000ea20000000800 */
[----:B---3--:R-:W-:Y:S01]  /*cca0*/  VIADD R4, R7, 0xffffffe7 ;  /* 0xffffffe707047836 */ /* 0x008fe20000000000 */
[----:B------:R-:W-:Y:S01]  /*ccb0*/  LDGSTS.E [R249+0x8008], desc[UR60][R92.64], !P5 ;  /* 0x080080005cf97fae */ /* 0x000fe2000e92187c */
[----:B------:R-:W-:-:S05]  /*ccc0*/  ISETP.GE.U32.AND P6, PT, R5, 0x7fffff0a, PT ;  /* 0x7fffff0a0500780c */ /* 0x000fca0003fc6070 */
[----:B------:R-:W3:Y:S01]  /*ccd0*/  LDC R251, c[0x0][0x230] ;  /* 0x00008c00fffb7b82 */ /* 0x000ee20000000800 */
[----:B------:R-:W-:Y:S01]  /*cce0*/  ISETP.GE.U32.AND P5, PT, R4, 0x7fffff68, PT ;  /* 0x7fffff680400780c */ /* 0x000fe20003fa6070 */
[----:B----4-:R-:W-:Y:S01]  /*ccf0*/  VIADD R5, R6, 0xffffffe6 ;  /* 0xffffffe606057836 */ /* 0x010fe20000000000 */
[----:B------:R-:W-:Y:S01]  /*cd00*/  LDGSTS.E [R249+0x800c], desc[UR60][R90.64], !P3 ;  /* 0x0800c0005af97fae */ /* 0x000fe2000d92187c */
[----:B------:R-:W-:-:S03]  /*cd10*/  VIADD R4, R242, 0xffffffe5 ;  /* 0xffffffe5f2047836 */ /* 0x000fc60000000000 */
[----:B------:R-:W-:Y:S01]  /*cd20*/  ISETP.GE.U32.AND P3, PT, R5, 0x7fffff67, PT ;  /* 0x7fffff670500780c */ /* 0x000fe20003f66070 */
[----:B------:R-:W4:Y:S01]  /*cd30*/  LDC R242, c[0x0][0x230] ;  /* 0x00008c00fff27b82 */ /* 0x000f220000000800 */
[----:B------:R-:W-:Y:S01]  /*cd40*/  LDGSTS.E [R249+0xc000], desc[UR60][R32.64], !P1 ;  /* 0x0c00000020f97fae */ /* 0x000fe2000c92187c */
[----:B------:R-:W-:Y:S01]  /*cd50*/  VIADD R5, R243, 0xffffffe4 ;  /* 0xffffffe4f3057836 */ /* 0x000fe20000000000 */
[----:B------:R-:W-:Y:S01]  /*cd60*/  ISETP.GE.U32.AND P1, PT, R4, 0x7fffff66, PT ;  /* 0x7fffff660400780c */ /* 0x000fe20003f26070 */
[----:B-1----:R-:W-:Y:S01]  /*cd70*/  VIADD R4, R250, 0xffffffc7 ;  /* 0xffffffc7fa047836 */ /* 0x002fe20000000000 */
[----:B------:R-:W-:Y:S03]  /*cd80*/  LDGSTS.E [R249+0xc004], desc[UR60][R30.64], !P0 ;  /* 0x0c0040001ef97fae */ /* 0x000fe6000c12187c */
[----:B------:R-:W1:Y:S01]  /*cd90*/  LDC R243, c[0x0][0x230] ;  /* 0x00008c00fff37b82 */ /* 0x000e620000000800 */
[----:B------:R-:W-:Y:S01]  /*cda0*/  LDGSTS.E [R249+0xc008], desc[UR60][R28.64], !P6 ;  /* 0x0c0080001cf97fae */ /* 0x000fe2000f12187c */
[----:B------:R-:W-:-:S02]  /*cdb0*/  ISETP.GE.U32.AND P6, PT, R4, 0x7fffff48, PT ;  /* 0x7fffff480400780c */ /* 0x000fc40003fc6070 */
[----:B------:R-:W-:Y:S01]  /*cdc0*/  LOP3.LUT R250, R3, 0x60, RZ, 0x3c, !PT ;  /* 0x0000006003fa7812 */ /* 0x000fe200078e3cff */
[----:B------:R-:W-:Y:S01]  /*cdd0*/  LDGSTS.E [R249+0xc00c], desc[UR60][R26.64], !P4 ;  /* 0x0c00c0001af97fae */ /* 0x000fe2000e12187c */
[----:B--2---:R-:W-:Y:S02]  /*cde0*/  IADD3 R4, R9, -0x3a, RZ ;  /* 0xffffffc609047810 */ /* 0x004fe40007ffe0ff */
[----:B------:R-:W2:Y:S01]  /*cdf0*/  LDC R8, c[0x0][0x230] ;  /* 0x00008c00ff087b82 */ /* 0x000ea20000000800 */
[----:B------:R-:W-:Y:S01]  /*ce00*/  VIADD R250, R250, UR6 ;  /* 0x00000006fafa7c36 */ /* 0x000fe20008000000 */
[----:B------:R-:W-:-:S06]  /*ce10*/  ISETP.GE.U32.AND P4, PT, R4, 0x7fffff47, PT ;  /* 0x7fffff470400780c */ /* 0x000fcc0003f86070 */
[----:B------:R-:W1:Y:S01]  /*ce20*/  LDC R6, c[0x0][0x230] ;  /* 0x00008c00ff067b82 */ /* 0x000e620000000800 */
[----:B---3--:R-:W-:Y:S01]  /*ce30*/  VIADD R4, R251, 0xffffffc5 ;  /* 0xffffffc5fb047836 */ /* 0x008fe20000000000 */
[----:B------:R-:W-:Y:S01]  /*ce40*/  ISETP.GE.U32.AND P0, PT, R5, 0x7fffff65, PT ;  /* 0x7fffff650500780c */ /* 0x000fe20003f06070 */
[----:B------:R-:W-:Y:S05]  /*ce50*/  STL.64 [R1+0xbf0], R186 ;  /* 0x000bf0ba01007387 */ /* 0x000fea0000100a00 */
[----:B------:R-:W3:Y:S01]  /*ce60*/  LDC R7, c[0x0][0x230] ;  /* 0x00008c00ff077b82 */ /* 0x000ee20000000800 */
[----:B------:R-:W-:Y:S04]  /*ce70*/  STL.64 [R1+0xbf8], R182 ;  /* 0x000bf8b601007387 */ /* 0x000fe80000100a00 */
[----:B------:R-:W-:Y:S01]  /*ce80*/  LDGSTS.E [R250], desc[UR60][R218.64], !P5 ;  /* 0x00000000dafa7fae */ /* 0x000fe2000e92187c */
[----:B------:R-:W-:Y:S01]  /*ce90*/  ISETP.GE.U32.AND P5, PT, R4, 0x7fffff46, PT ;  /* 0x7fffff460400780c */ /* 0x000fe20003fa6070 */
[----:B----4-:R-:W-:Y:S01]  /*cea0*/  VIADD R4, R242, 0xffffffa7 ;  /* 0xffffffa7f2047836 */ /* 0x010fe20000000000 */
[----:B------:R-:W4:Y:S01]  /*ceb0*/  LDC R251, c[0x0][0x230] ;  /* 0x00008c00fffb7b82 */ /* 0x000f220000000800 */
[----:B------:R-:W-:Y:S04]  /*cec0*/  STL.64 [R1+0xc00], R180 ;  /* 0x000c00b401007387 */ /* 0x000fe80000100a00 */
[----:B------:R1:W-:Y:S01]  /*ced0*/  STL.64 [R1+0xc08], R178 ;  /* 0x000c08b201007387 */ /* 0x0003e20000100a00 */
[----:B--2---:R-:W-:-:S02]  /*cee0*/  VIADD R5, R8, 0xffffffc4 ;  /* 0xffffffc408057836 */ /* 0x004fc40000000000 */
[----:B------:R-:W2:Y:S01]  /*cef0*/  LDC R9, c[0x0][0x230] ;  /* 0x00008c00ff097b82 */ /* 0x000ea20000000800 */
[----:B------:R-:W-:Y:S04]  /*cf00*/  LDGSTS.E [R250+0x4], desc[UR60][R216.64], !P3 ;  /* 0x00004000d8fa7fae */ /* 0x000fe8000d92187c */
[----:B------:R-:W-:Y:S03]  /*cf10*/  LDGSTS.E [R250+0x8], desc[UR60][R214.64], !P1 ;  /* 0x00008000d6fa7fae */ /* 0x000fe6000c92187c */
[----:B------:R-:W2:Y:S01]  /*cf20*/  LDC R242, c[0x0][0x230] ;  /* 0x00008c00fff27b82 */ /* 0x000ea20000000800 */
[----:B------:R-:W-:Y:S01]  /*cf30*/  ISETP.GE.U32.AND P1, PT, R4, 0x7fffff28, PT ;  /* 0x7fffff280400780c */ /* 0x000fe20003f26070 */
[----:B-1----:R-:W-:Y:S01]  /*cf40*/  VIADD R4, R243, 0xffffffa5 ;  /* 0xffffffa5f3047836 */ /* 0x002fe20000000000 */
[----:B------:R-:W-:Y:S04]  /*cf50*/  LDGSTS.E [R250+0xc], desc[UR60][R212.64], !P0 ;  /* 0x0000c000d4fa7fae */ /* 0x000fe8000c12187c */
[----:B------:R-:W-:Y:S01]  /*cf60*/  LDGSTS.E [R250+0x4000], desc[UR60][R152.64], !P6 ;  /* 0x0400000098fa7fae */ /* 0x000fe2000f12187c */
[----:B------:R-:W1:Y:S01]  /*cf70*/  LDC R178, c[0x0][0x230] ;  /* 0x00008c00ffb27b82 */ /* 0x000e620000000800 */
[----:B------:R-:W-:Y:S01]  /*cf80*/  ISETP.GE.U32.AND P6, PT, R4, 0x7fffff26, PT ;  /* 0x7fffff260400780c */ /* 0x000fe20003fc6070 */
[----:B------:R-:W-:Y:S01]  /*cf90*/  VIADD R4, R6, 0xffffffa4 ;  /* 0xffffffa406047836 */ /* 0x000fe20000000000 */
[----:B------:R-:W-:Y:S01]  /*cfa0*/  ISETP.GE.U32.AND P3, PT, R5, 0x7fffff45, PT ;  /* 0x7fffff450500780c */ /* 0x000fe20003f66070 */
[----:B---3--:R-:W-:Y:S01]  /*cfb0*/  VIADD R5, R7, 0xffffffa6 ;  /* 0xffffffa607057836 */ /* 0x008fe20000000000 */
[----:B------:R-:W-:Y:S03]  /*cfc0*/  LDGSTS.E [R250+0x4004], desc[UR60][R150.64], !P4 ;  /* 0x0400400096fa7fae */ /* 0x000fe6000e12187c */
[----:B------:R-:W3:Y:S01]  /*cfd0*/  LDC R6, c[0x0][0x230] ;  /* 0x00008c00ff067b82 */ /* 0x000ee20000000800 */
[----:B------:R-:W-:Y:S01]  /*cfe0*/  ISETP.GE.U32.AND P0, PT, R5, 0x7fffff27, PT ;  /* 0x7fffff270500780c */ /* 0x000fe20003f06070 */
[----:B------:R-:W-:Y:S01]  /*cff0*/  LDGSTS.E [R250+0x4008], desc[UR60][R148.64], !P5 ;  /* 0x0400800094fa7fae */ /* 0x000fe2000e92187c */
[----:B------:R-:W-:-:S03]  /*d000*/  ISETP.GE.U32.AND P4, PT, R4, 0x7fffff25, PT ;  /* 0x7fffff250400780c */ /* 0x000fc60003f86070 */
[----:B------:R-:W-:Y:S02]  /*d010*/  STL.64 [R1+0xc10], R238 ;  /* 0x000c10ee01007387 */ /* 0x000fe40000100a00 */
[----:B------:R-:W2:Y:S02]  /*d020*/  LDC R243, c[0x0][0x230] ;  /* 0x00008c00fff37b82 */ /* 0x000ea40000000800 */
[----:B------:R-:W-:Y:S01]  /*d030*/  LDGSTS.E [R250+0x400c], desc[UR60][R146.64], !P3 ;  /* 0x0400c00092fa7fae */ /* 0x000fe2000d92187c */
[----:B-1----:R-:W-:-:S03]  /*d040*/  VIADD R4, R178, 0xffffff86 ;  /* 0xffffff86b2047836 */ /* 0x002fc60000000000 */
[----:B------:R-:W-:Y:S02]  /*d050*/  STL.64 [R1+0xc18], R236 ;  /* 0x000c18ec01007387 */ /* 0x000fe40000100a00 */
[----:B------:R-:W1:Y:S01]  /*d060*/  LDC R8, c[0x0][0x230] ;  /* 0x00008c00ff087b82 */ /* 0x000e620000000800 */
[----:B------:R-:W-:Y:S01]  /*d070*/  ISETP.GE.U32.AND P3, PT, R4, 0x7fffff07, PT ;  /* 0x7fffff070400780c */ /* 0x000fe20003f66070 */
[----:B------:R-:W-:Y:S01]  /*d080*/  STL.64 [R1+0xc20], R176 ;  /* 0x000c20b001007387 */ /* 0x000fe20000100a00 */
[----:B------:R-:W-:-:S03]  /*d090*/  VIADD R4, R252, 0xffffff84 ;  /* 0xffffff84fc047836 */ /* 0x000fc60000000000 */
[----:B------:R-:W-:Y:S01]  /*d0a0*/  STL.64 [R1+0xc28], R174 ;  /* 0x000c28ae01007387 */ /* 0x000fe20000100a00 */
[----:B----4-:R-:W-:Y:S01]  /*d0b0*/  VIADD R5, R251, 0xffffff87 ;  /* 0xffffff87fb057836 */ /* 0x010fe20000000000 */
[----:B------:R-:W4:Y:S02]  /*d0c0*/  LDC R7, c[0x0][0x230] ;  /* 0x00008c00ff077b82 */ /* 0x000f240000000800 */
[----:B------:R-:W-:Y:S04]  /*d0d0*/  STL.64 [R1+0xc30], R172 ;  /* 0x000c30ac01007387 */ /* 0x000fe80000100a00 */
[----:B------:R-:W-:Y:S02]  /*d0e0*/  STL.64 [R1+0xc38], R170 ;  /* 0x000c38aa01007387 */ /* 0x000fe40000100a00 */
[----:B------:R-:W4:Y:S02]  /*d0f0*/  LDC R252, c[0x0][0x230] ;  /* 0x00008c00fffc7b82 */ /* 0x000f240000000800 */
[----:B------:R-:W-:Y:S04]  /*d100*/  LDGSTS.E [R250+0x8000], desc[UR60][R88.64], !P1 ;  /* 0x0800000058fa7fae */ /* 0x000fe8000c92187c */
[----:B------:R-:W-:Y:S04]  /*d110*/  STL.64 [R1+0xc40], R246 ;  /* 0x000c40f601007387 */ /* 0x000fe80000100a00 */
[----:B------:R-:W-:Y:S01]  /*d120*/  LDGSTS.E [R250+0x8004], desc[UR60][R86.64], !P0 ;  /* 0x0800400056fa7fae */ /* 0x000fe2000c12187c */
[----:B------:R-:W-:Y:S01]  /*d130*/  ISETP.GE.U32.AND P0, PT, R4, 0x7fffff05, PT ;  /* 0x7fffff050400780c */ /* 0x000fe20003f06070 */
[----:B---3--:R-:W-:-:S02]  /*d140*/  VIADD R4, R6, 0xffffffe3 ;  /* 0xffffffe306047836 */ /* 0x008fc40000000000 */
[----:B------:R-:W-:Y:S01]  /*d150*/  STL.64 [R1+0xc48], R234 ;  /* 0x000c48ea01007387 */ /* 0x000fe20000100a00 */
[----:B------:R-:W3:Y:S03]  /*d160*/  LDC R6, c[0x0][0x230] ;  /* 0x00008c00ff067b82 */ /* 0x000ee60000000800 */
[----:B------:R-:W-:Y:S01]  /*d170*/  STL.64 [R1+0xc50], R232 ;  /* 0x000c50e801007387 */ /* 0x000fe20000100a00 */
[----:B------:R-:W-:-:S03]  /*d180*/  ISETP.GE.U32.AND P5, PT, R5, 0x7fffff08, PT ;  /* 0x7fffff080500780c */ /* 0x000fc60003fa6070 */
[----:B------:R-:W-:Y:S01]  /*d190*/  STL.64 [R1+0xc58], R230 ;  /* 0x000c58e601007387 */ /* 0x000fe20000100a00 */
[----:B--2---:R-:W-:Y:S01]  /*d1a0*/  VIADD R5, R9, 0xffffff85 ;  /* 0xffffff8509057836 */ /* 0x004fe20000000000 */
[----:B------:R-:W-:Y:S01]  /*d1b0*/  LOP3.LUT R251, R3, 0x70, RZ, 0x3c, !PT ;  /* 0x0000007003fb7812 */ /* 0x000fe200078e3cff */
[----:B------:R-:W2:Y:S01]  /*d1c0*/  LDC R9, c[0x0][0x230] ;  /* 0x00008c00ff097b82 */ /* 0x000ea20000000800 */
[----:B------:R-:W-:Y:S04]  /*d1d0*/  STL.64 [R1+0xc60], R228 ;  /* 0x000c60e401007387 */ /* 0x000fe80000100a00 */
[----:B------:R-:W-:Y:S04]  /*d1e0*/  STL.64 [R1+0xc68], R168 ;  /* 0x000c68a801007387 */ /* 0x000fe80000100a00 */
[----:B------:R-:W-:Y:S04]  /*d1f0*/  STL.64 [R1+0xc70], R166 ;  /* 0x000c70a601007387 */ /* 0x000fe80000100a00 */
[----:B------:R-:W-:Y:S04]  /*d200*/  STL.64 [R1+0xc78], R164 ;  /* 0x000c78a401007387 */ /* 0x000fe80000100a00 */
[----:B------:R1:W-:Y:S01]  /*d210*/  STL.64 [R1+0xc80], R162 ;  /* 0x000c80a201007387 */ /* 0x0003e20000100a00 */
[----:B------:R-:W-:-:S03]  /*d220*/  ISETP.GE.U32.AND P1, PT, R5, 0x7fffff06, PT ;  /* 0x7fffff060500780c */ /* 0x000fc60003f26070 */
[----:B------:R-:W-:Y:S01]  /*d230*/  LDGSTS.E [R250+0x8008], desc[UR60][R84.64], !P6 ;  /* 0x0800800054fa7fae */ /* 0x000fe2000f12187c */
[----:B------:R-:W-:Y:S01]  /*d240*/  ISETP.GE.U32.AND P6, PT, R4, 0x7fffff64, PT ;  /* 0x7fffff640400780c */ /* 0x000fe20003fc6070 */
[----:B------:R-:W-:Y:S02]  /*d250*/  VIADD R4, R242, 0xffffffe1 ;  /* 0xffffffe1f2047836 */ /* 0x000fe40000000000 */
[----:B------:R-:W-:Y:S01]  /*d260*/  LDGSTS.E [R250+0x800c], desc[UR60][R82.64], !P4 ;  /* 0x0800c00052fa7fae */ /* 0x000fe2000e12187c */
[----:B------:R-:W2:Y:S03]  /*d270*/  LDC R242, c[0x0][0x230] ;  /* 0x00008c00fff27b82 */ /* 0x000ea60000000800 */
[----:B------:R-:W-:Y:S05]  /*d280*/  LDGSTS.E [R250+0xc000], desc[UR60][R24.64], !P5 ;  /* 0x0c00000018fa7fae */ /* 0x000fea000e92187c */
[----:B-1----:R-:W1:Y:S01]  /*d290*/  LDC R162, c[0x0][0x230] ;  /* 0x00008c00ffa27b82 */ /* 0x002e620000000800 */
[----:B------:R-:W-:Y:S01]  /*d2a0*/  ISETP.GE.U32.AND P5, PT, R4, 0x7fffff62, PT ;  /* 0x7fffff620400780c */ /* 0x000fe20003fa6070 */
[----:B------:R-:W-:Y:S01]  /*d2b0*/  VIADD R4, R243, 0xffffffc3 ;  /* 0xffffffc3f3047836 */ /* 0x000fe20000000000 */
[----:B------:R-:W-:Y:S04]  /*d2c0*/  LDGSTS.E [R250+0xc004], desc[UR60][R22.64], !P3 ;  /* 0x0c00400016fa7fae */ /* 0x000fe8000d92187c */
[----:B------:R-:W-:Y:S01]  /*d2d0*/  LDGSTS.E [R250+0xc008], desc[UR60][R20.64], !P1 ;  /* 0x0c00800014fa7fae */ /* 0x000fe2000c92187c */
[----:B------:R-:W-:Y:S01]  /*d2e0*/  ISETP.GE.U32.AND P1, PT, R4, 0x7fffff44, PT ;  /* 0x7fffff440400780c */ /* 0x000fe20003f26070 */
[----:B---3--:R-:W-:Y:S01]  /*d2f0*/  VIADD R4, R6, 0xffffffc2 ;  /* 0xffffffc206047836 */ /* 0x008fe20000000000 */
[----:B------:R-:W-:Y:S01]  /*d300*/  IADD3 R5, R8, -0x1e, RZ ;  /* 0xffffffe208057810 */ /* 0x000fe20007ffe0ff */
[----:B------:R-:W-:Y:S01]  /*d310*/  LDGSTS.E [R250+0xc00c], desc[UR60][R18.64], !P0 ;  /* 0x0c00c00012fa7fae */ /* 0x000fe2000c12187c */
[----:B------:R-:W-:Y:S01]  /*d320*/  VIADD R251, R251, UR6 ;  /* 0x00000006fbfb7c36 */ /* 0x000fe20008000000 */
[----:B------:R-:W3:Y:S01]  /*d330*/  LDC R6, c[0x0][0x230] ;  /* 0x00008c00ff067b82 */ /* 0x000ee20000000800 */
[----:B------:R-:W-:Y:S01]  /*d340*/  ISETP.GE.U32.AND P0, PT, R4, 0x7fffff43, PT ;  /* 0x7fffff430400780c */ /* 0x000fe20003f06070 */
[----:B------:R-:W3:Y:S01]  /*d350*/  LDL.64 R198, [R1+0x460] ;  /* 0x0004600001c67983 */ /* 0x000ee20000100a00 */
[----:B------:R-:W-:Y:S01]  /*d360*/  ISETP.GE.U32.AND P4, PT, R5, 0x7fffff63, PT ;  /* 0x7fffff630500780c */ /* 0x000fe20003f86070 */
[----:B----4-:R-:W-:-:S02]  /*d370*/  VIADD R5, R7, 0xffffffe0 ;  /* 0xffffffe007057836 */ /* 0x010fc40000000000 */
[----:B------:R-:W-:Y:S02]  /*d380*/  LDGSTS.E [R251], desc[UR60][R210.64], !P6 ;  /* 0x00000000d2fb7fae */ /* 0x000fe4000f12187c */
[----:B------:R-:W4:Y:S02]  /*d390*/  LDC R243, c[0x0][0x230] ;  /* 0x00008c00fff37b82 */ /* 0x000f240000000800 */
[----:B------:R-:W4:Y:S01]  /*d3a0*/  LDL.64 R200, [R1+0x420] ;  /* 0x0004200001c87983 */ /* 0x000f220000100a00 */
[----:B-1----:R-:W-:-:S03]  /*d3b0*/  VIADD R4, R162, 0xffffffc1 ;  /* 0xffffffc1a2047836 */ /* 0x002fc60000000000 */
[----:B------:R-:W4:Y:S02]  /*d3c0*/  LDL.64 R202, [R1+0x3e0] ;  /* 0x0003e00001ca7983 */ /* 0x000f240000100a00 */
[----:B------:R-:W-:Y:S01]  /*d3d0*/  ISETP.GE.U32.AND P6, PT, R4, 0x7fffff42, PT ;  /* 0x7fffff420400780c */ /* 0x000fe20003fc6070 */
[----:B------:R-:W-:Y:S01]  /*d3e0*/  VIADD R4, R252, 0xffffffa3 ;  /* 0xffffffa3fc047836 */ /* 0x000fe20000000000 */
[----:B------:R-:W-:Y:S01]  /*d3f0*/  ISETP.GE.U32.AND P3, PT, R5, 0x7fffff61, PT ;  /* 0x7fffff610500780c */ /* 0x000fe20003f66070 */
[----:B------:R-:W1:Y:S01]  /*d400*/  LDC R252, c[0x0][0x230] ;  /* 0x00008c00fffc7b82 */ /* 0x000e620000000800 */
[----:B--2---:R-:W-:Y:S01]  /*d410*/  VIADD R5, R242, 0xffffffc0 ;  /* 0xffffffc0f2057836 */ /* 0x004fe20000000000 */
[----:B------:R-:W-:Y:S04]  /*d420*/  LDGSTS.E [R251+0x4], desc[UR60][R208.64], !P4 ;  /* 0x00004000d0fb7fae */ /* 0x000fe8000e12187c */
[----:B------:R-:W-:Y:S01]  /*d430*/  ISETP.GE.U32.AND P4, PT, R5, 0x7fffff41, PT ;  /* 0x7fffff410500780c */ /* 0x000fe20003f86070 */
[----:B------:R-:W-:Y:S01]  /*d440*/  VIADD R5, R9, 0xffffffa2 ;  /* 0xffffffa209057836 */ /* 0x000fe20000000000 */
[----:B------:R-:W-:Y:S01]  /*d450*/  LDGSTS.E [R251+0x8], desc[UR60][R206.64], !P5 ;  /* 0x00008000cefb7fae */ /* 0x000fe2000e92187c */
[----:B------:R-:W-:Y:S01]  /*d460*/  ISETP.GE.U32.AND P5, PT, R4, 0x7fffff24, PT ;  /* 0x7fffff240400780c */ /* 0x000fe20003fa6070 */
[----:B------:R-:W2:Y:S02]  /*d470*/  LDC R8, c[0x0][0x230] ;  /* 0x00008c00ff087b82 */ /* 0x000ea40000000800 */
[----:B------:R-:W-:Y:S01]  /*d480*/  LDGSTS.E [R251+0xc], desc[UR60][R204.64], !P3 ;  /* 0x0000c000ccfb7fae */ /* 0x000fe2000d92187c */
[----:B------:R-:W-:Y:S01]  /*d490*/  ISETP.GE.U32.AND P3, PT, R5, 0x7fffff23, PT ;  /* 0x7fffff230500780c */ /* 0x000fe20003f66070 */
[----:B---3--:R-:W-:-:S02]  /*d4a0*/  VIADD R5, R6, 0xffffffa0 ;  /* 0xffffffa006057836 */ /* 0x008fc40000000000 */
[----:B------:R-:W-:Y:S02]  /*d4b0*/  LDGSTS.E [R251+0x4000], desc[UR60][R144.64], !P1 ;  /* 0x0400000090fb7fae */ /* 0x000fe4000c92187c */
[----:B------:R-:W3:Y:S02]  /*d4c0*/  LDC R7, c[0x0][0x230] ;  /* 0x00008c00ff077b82 */ /* 0x000ee40000000800 */
[----:B------:R-:W-:Y:S01]  /*d4d0*/  LDGSTS.E [R251+0x4004], desc[UR60][R142.64], !P0 ;  /* 0x040040008efb7fae */ /* 0x000fe2000c12187c */
[----:B------:R-:W-:Y:S01]  /*d4e0*/  ISETP.GE.U32.AND P0, PT, R5, 0x7fffff21, PT ;  /* 0x7fffff210500780c */ /* 0x000fe20003f06070 */
[----:B-1----:R-:W-:Y:S02]  /*d4f0*/  VIADD R5, R252, 0xffffff80 ;  /* 0xffffff80fc057836 */ /* 0x002fe40000000000 */
[----:B------:R-:W-:Y:S01]  /*d500*/  LDGSTS.E [R251+0x4008], desc[UR60][R140.64], !P6 ;  /* 0x040080008cfb7fae */ /* 0x000fe2000f12187c */
[----:B----4-:R-:W-:Y:S01]  /*d510*/  VIADD R4, R243, 0xffffffa1 ;  /* 0xffffffa1f3047836 */ /* 0x010fe20000000000 */
[----:B------:R-:W1:Y:S02]  /*d520*/  LDC R163, c[0x0][0x230] ;  /* 0x00008c00ffa37b82 */ /* 0x000e640000000800 */
[----:B------:R-:W-:Y:S01]  /*d530*/  LDGSTS.E [R251+0x400c], desc[UR60][R138.64], !P4 ;  /* 0x0400c0008afb7fae */ /* 0x000fe2000e12187c */
[----:B------:R-:W-:-:S03]  /*d540*/  ISETP.GE.AND P4, PT, R185, R5, PT ;  /* 0x00000005b900720c */ /* 0x000fc60003f86270 */
[----:B------:R-:W-:Y:S01]  /*d550*/  LDGSTS.E [R251+0x8000], desc[UR60][R80.64], !P5 ;  /* 0x0800000050fb7fae */ /* 0x000fe2000e92187c */
[----:B------:R-:W-:Y:S01]  /*d560*/  ISETP.GT.AND P5, PT, R184, 0xff, PT ;  /* 0x000000ffb800780c */ /* 0x000fe20003fa4270 */
[----:B------:R-:W4:Y:S02]  /*d570*/  LDC R242, c[0x0][0x230] ;  /* 0x00008c00fff27b82 */ /* 0x000f240000000800 */
[----:B------:R-:W4:Y:S01]  /*d580*/  LDL.64 R184, [R1+0x3a0] ;  /* 0x0003a00001b87983 */ /* 0x000f220000100a00 */
[----:B------:R-:W-:Y:S01]  /*d590*/  ISETP.GE.U32.AND P1, PT, R4, 0x7fffff22, PT ;  /* 0x7fffff220400780c */ /* 0x000fe20003f26070 */
[----:B--2---:R-:W-:Y:S02]  /*d5a0*/  VIADD R4, R8, 0xffffff83 ;  /* 0xffffff8308047836 */ /* 0x004fe40000000000 */
[----:B------:R-:W-:Y:S02]  /*d5b0*/  LDGSTS.E [R251+0x8004], desc[UR60][R78.64], !P3 ;  /* 0x080040004efb7fae */ /* 0x000fe4000d92187c */
[----:B------:R-:W2:Y:S01]  /*d5c0*/  LDC R8, c[0x0][0x230] ;  /* 0x00008c00ff087b82 */ /* 0x000ea20000000800 */
[----:B------:R-:W-:Y:S01]  /*d5d0*/  ISETP.GE.U32.AND P6, PT, R4, 0x7fffff04, PT ;  /* 0x7fffff040400780c */ /* 0x000fe20003fc6070 */
[----:B------:R-:W4:Y:S01]  /*d5e0*/  LDL.64 R240, [R1+0x360] ;  /* 0x0003600001f07983 */ /* 0x000f220000100a00 */
[----:B------:R-:W-:-:S03]  /*d5f0*/  SEL R4, RZ, 0x4, P4 ;  /* 0x00000004ff047807 */ /* 0x000fc60002000000 */
[----:B------:R-:W4:Y:S02]  /*d600*/  LDL.64 R164, [R1+0x2e0] ;  /* 0x0002e00001a47983 */ /* 0x000f240000100a00 */
[----:B------:R-:W4:Y:S01]  /*d610*/  LDC R9, c[0x0][0x230] ;  /* 0x00008c00ff097b82 */ /* 0x000f220000000800 */
[----:B---3--:R-:W-:Y:S01]  /*d620*/  IADD3 R7, R7, -0x7e, RZ ;  /* 0xffffff8207077810 */ /* 0x008fe20007ffe0ff */
[----:B------:R-:W3:Y:S04]  /*d630*/  LDL.64 R166, [R1+0x2a0] ;  /* 0x0002a00001a67983 */ /* 0x000ee80000100a00 */
[----:B------:R-:W3:Y:S02]  /*d640*/  LDL.64 R168, [R1+0x260] ;  /* 0x0002600001a87983 */ /* 0x000ee40000100a00 */
[----:B------:R-:W4:Y:S01]  /*d650*/  LDC R162, c[0x0][0x230] ;  /* 0x00008c00ffa27b82 */ /* 0x000f220000000800 */
[----:B------:R-:W-:Y:S01]  /*d660*/  SEL R4, R4, RZ, P5 ;  /* 0x000000ff04047207 */ /* 0x000fe20002800000 */
[----:B-1----:R-:W-:Y:S01]  /*d670*/  VIADD R6, R163, 0xffffff81 ;  /* 0xffffff81a3067836 */ /* 0x002fe20000000000 */
[----:B------:R-:W-:Y:S01]  /*d680*/  ISETP.GE.U32.AND P3, PT, R7, 0x7fffff03, PT ;  /* 0x7fffff030700780c */ /* 0x000fe20003f66070 */
[----:B------:R-:W-:Y:S04]  /*d690*/  LDGSTS.E [R251+0x8008], desc[UR60][R76.64], !P1 ;  /* 0x080080004cfb7fae */ /* 0x000fe8000c92187c */
[----:B------:R-:W1:Y:S01]  /*d6a0*/  LDC R243, c[0x0][0x230] ;  /* 0x00008c00fff37b82 */ /* 0x000e620000000800 */
[----:B------:R-:W-:Y:S01]  /*d6b0*/  ISETP.NE.U32.AND P1, PT, R4, RZ, PT ;  /* 0x000000ff0400720c */ /* 0x000fe20003f25070 */
[----:B--2---:R-:W-:Y:S01]  /*d6c0*/  VIADD R4, R8, 0xffffff7f ;  /* 0xffffff7f08047836 */ /* 0x004fe20000000000 */
[----:B------:R-:W-:Y:S01]  /*d6d0*/  ISETP.GE.U32.AND P4, PT, R6, 0x7fffff02, PT ;  /* 0x7fffff020600780c */ /* 0x000fe20003f86070 */
[----:B------:R-:W-:Y:S01]  /*d6e0*/  LDGSTS.E [R251+0x800c], desc[UR60][R74.64], !P0 ;  /* 0x0800c0004afb7fae */ /* 0x000fe2000c12187c */
[----:B------:R-:W-:-:S02]  /*d6f0*/  ISETP.GE.U32.AND P5, PT, R5, 0x7fffff01, PT ;  /* 0x7fffff010500780c */ /* 0x000fc40003fa6070 */
[----:B------:R-:W-:Y:S01]  /*d700*/  ISETP.GE.U32.AND P0, PT, R4, 0x7fffff00, PT ;  /* 0x7fffff000400780c */ /* 0x000fe20003f06070 */
[----:B----4-:R-:W-:Y:S01]  /*d710*/  VIADD R4, R242, 0xffffff7d ;  /* 0xffffff7df2047836 */ /* 0x010fe20000000000 */
[----:B------:R-:W-:Y:S01]  /*d720*/  LDGSTS.E [R251+0xc000], desc[UR60][R16.64], !P6 ;  /* 0x0c00000010fb7fae */ /* 0x000fe2000f12187c */
[----:B------:R-:W-:Y:S01]  /*d730*/  VIADD R5, R9, 0xffffff7e ;  /* 0xffffff7e09057836 */ /* 0x000fe20000000000 */
[----:B------:R-:W2:Y:S02]  /*d740*/  LDC R252, c[0x0][0x230] ;  /* 0x00008c00fffc7b82 */ /* 0x000ea40000000800 */
[----:B------:R-:W-:Y:S01]  /*d750*/  LDGSTS.E [R251+0xc004], desc[UR60][R14.64], !P3 ;  /* 0x0c0040000efb7fae */ /* 0x000fe2000d92187c */
[----:B------:R-:W-:Y:S01]  /*d760*/  ISETP.GE.U32.AND P3, PT, R4, 0x7ffffefe, PT ;  /* 0x7ffffefe0400780c */ /* 0x000fe20003f66070 */
[----:B------:R-:W-:Y:S01]  /*d770*/  VIADD R4, R162, 0xffffff7b ;  /* 0xffffff7ba2047836 */ /* 0x000fe20000000000 */
[C---:B------:R-:W-:Y:S01]  /*d780*/  LOP3.LUT R163, R2.reuse, 0x60, RZ, 0x3c, !PT ;  /* 0x0000006002a37812 */ /* 0x040fe200078e3cff */
[----:B------:R-:W-:Y:S01]  /*d790*/  LDGSTS.E [R251+0xc008], desc[UR60][R12.64], !P4 ;  /* 0x0c0080000cfb7fae */ /* 0x000fe2000e12187c */
[----:B------:R-:W-:-:S02]  /*d7a0*/  LOP3.LUT R162, R2, 0x70, RZ, 0x3c, !PT ;  /* 0x0000007002a27812 */ /* 0x000fc400078e3cff */
[----:B------:R-:W-:Y:S01]  /*d7b0*/  ISETP.GE.U32.AND P6, PT, R5, 0x7ffffeff, PT ;  /* 0x7ffffeff0500780c */ /* 0x000fe20003fc6070 */
[----:B------:R-:W-:Y:S01]  /*d7c0*/  LDGSTS.E [R251+0xc00c], desc[UR60][R10.64], !P5 ;  /* 0x0c00c0000afb7fae */ /* 0x000fe2000e92187c */
[----:B------:R-:W-:Y:S01]  /*d7d0*/  ISETP.GE.U32.AND P5, PT, R4, 0x7ffffefc, PT ;  /* 0x7ffffefc0400780c */ /* 0x000fe20003fa6070 */
[----:B-1----:R-:W-:Y:S02]  /*d7e0*/  VIADD R5, R243, 0xffffff7c ;  /* 0xffffff7cf3057836 */ /* 0x002fe40000000000 */
[----:B------:R-:W-:Y:S01]  /*d7f0*/  VIADD R4, R2, UR6 ;  /* 0x0000000602047c36 */ /* 0x000fe20008000000 */
[----:B------:R-:W0:Y:S01]  /*d800*/  LDGDEPBAR ;  /* 0x00000000000079af */ /* 0x000e220000000000 */
[----:B------:R-:W-:Y:S02]  /*d810*/  VIADD R242, R163, UR6 ;  /* 0x00000006a3f27c36 */ /* 0x000fe40008000000 */
[----:B------:R-:W-:Y:S01]  /*d820*/  VIADD R243, R162, UR6 ;  /* 0x00000006a2f37c36 */ /* 0x000fe20008000000 */
[----:B------:R-:W4:Y:S04]  /*d830*/  LDL.64 R228, [R1+0x220] ;  /* 0x0002200001e47983 */ /* 0x000f280000100a00 */
[----:B------:R-:W2:Y:S04]  /*d840*/  LDL.64 R162, [R1+0x320] ;  /* 0x0003200001a27983 */ /* 0x000ea80000100a00 */
[----:B------:R-:W4:Y:S04]  /*d850*/  LDL.64 R230, [R1+0x1e0] ;  /* 0x0001e00001e67983 */ /* 0x000f280000100a00 */
        /* <DEDUP_REMOVED lines=19> */
[----:B------:R-:W-:Y:S04]  /*d990*/  LDGSTS.E [R4+0x30000], desc[UR60][R198.64], P2 ;  /* 0x30000000c6047fae */ /* 0x000fe8000912187c */
[----:B------:R-:W-:Y:S04]  /*d9a0*/  LDGSTS.E [R4+0x30400], desc[UR60][R200.64], P2 ;  /* 0x30400000c8047fae */ /* 0x000fe8000912187c */
[----:B------:R-:W-:Y:S04]  /*d9b0*/  LDGSTS.E [R4+0x30800], desc[UR60][R202.64], P2 ;  /* 0x30800000ca047fae */ /* 0x000fe8000912187c */
[----:B------:R-:W4:Y:S04]  /*d9c0*/  LDL.64 R198, [R1+0x98] ;  /* 0x0000980001c67983 */ /* 0x000f280000100a00 */
[----:B------:R-:W4:Y:S04]  /*d9d0*/  LDL.64 R200, [R1+0x450] ;  /* 0x0004500001c87983 */ /* 0x000f280000100a00 */
[----:B------:R-:W4:Y:S04]  /*d9e0*/  LDL.64 R202, [R1+0x410] ;  /* 0x0004100001ca7983 */ /* 0x000f280000100a00 */
[----:B------:R-:W-:Y:S04]  /*d9f0*/  LDGSTS.E [R4+0x30c00], desc[UR60][R184.64], P2 ;  /* 0x30c00000b8047fae */ /* 0x000fe8000912187c */
[----:B------:R-:W-:Y:S04]  /*da00*/  LDGSTS.E [R4+0x31000], desc[UR60][R240.64], P2 ;  /* 0x31000000f0047fae */ /* 0x000fe8000912187c */
[----:B------:R-:W4:Y:S04]  /*da10*/  LDL.64 R184, [R1+0x160] ;  /* 0x0001600001b87983 */ /* 0x000f280000100a00 */
[----:B------:R-:W4:Y:S04]  /*da20*/  LDL.64 R240, [R1+0x3d0] ;  /* 0x0003d00001f07983 */ /* 0x000f280000100a00 */
[----:B--2---:R-:W-:Y:S04]  /*da30*/  LDGSTS.E [R4+0x31400], desc[UR60][R162.64], P2 ;  /* 0x31400000a2047fae */ /* 0x004fe8000912187c */
[----:B------:R-:W-:Y:S04]  /*da40*/  LDGSTS.E [R4+0x31800], desc[UR60][R164.64], P2 ;  /* 0x31800000a4047fae */ /* 0x000fe8000912187c */
[----:B---3--:R-:W-:Y:S04]  /*da50*/  LDGSTS.E [R4+0x31c00], desc[UR60][R166.64], P2 ;  /* 0x31c00000a6047fae */ /* 0x008fe8000912187c */
[----:B------:R-:W-:Y:S04]  /*da60*/  LDGSTS.E [R4+0x32000], desc[UR60][R168.64], P2 ;  /* 0x32000000a8047fae */ /* 0x000fe8000912187c */
[----:B----4-:R-:W-:Y:S04]  /*da70*/  LDGSTS.E [R4+0x32400], desc[UR60][R228.64], P2 ;  /* 0x32400000e4047fae */ /* 0x010fe8000912187c */
[----:B------:R-:W-:Y:S04]  /*da80*/  LDGSTS.E [R4+0x32800], desc[UR60][R230.64], P2 ;  /* 0x32800000e6047fae */ /* 0x000fe8000912187c */
[----:B------:R-:W-:Y:S01]  /*da90*/  LDGSTS.E [R4+0x32c00], desc[UR60][R232.64], P2 ;  /* 0x32c00000e8047fae */ /* 0x000fe2000912187c */
[----:B------:R-:W-:-:S02]  /*daa0*/  ISETP.GE.U32.AND P4, PT, R5, 0x7ffffefd, PT ;  /* 0x7ffffefd0500780c */ /* 0x000fc40003f86070 */
[C---:B------:R-:W-:Y:S01]  /*dab0*/  LOP3.LUT R6, R2.reuse, 0x20, RZ, 0x3c, !PT ;  /* 0x0000002002067812 */ /* 0x040fe200078e3cff */
[----:B------:R-:W2:Y:S04]  /*dac0*/  LDL.64 R162, [R1+0x350] ;  /* 0x0003500001a27983 */ /* 0x000ea80000100a00 */
[----:B------:R-:W3:Y:S04]  /*dad0*/  LDL.64 R164, [R1+0x310] ;  /* 0x0003100001a47983 */ /* 0x000ee80000100a00 */
[----:B------:R-:W4:Y:S04]  /*dae0*/  LDL.64 R166, [R1+0x2d0] ;  /* 0x0002d00001a67983 */ /* 0x000f280000100a00 */
[----:B------:R-:W4:Y:S04]  /*daf0*/  LDL.64 R168, [R1+0x290] ;  /* 0x0002900001a87983 */ /* 0x000f280000100a00 */
[----:B------:R-:W4:Y:S04]  /*db00*/  LDL.64 R228, [R1+0x250] ;  /* 0x0002500001e47983 */ /* 0x000f280000100a00 */
[----:B------:R-:W4:Y:S04]  /*db10*/  LDL.64 R230, [R1+0x210] ;  /* 0x0002100001e67983 */ /* 0x000f280000100a00 */
[----:B------:R-:W4:Y:S04]  /*db20*/  LDL.64 R232, [R1+0x1d0] ;  /* 0x0001d00001e87983 */ /* 0x000f280000100a00 */
[----:B------:R-:W-:Y:S01]  /*db30*/  LDGSTS.E [R4+0x33000], desc[UR60][R184.64], P2 ;  /* 0x33000000b8047fae */ /* 0x000fe2000912187c */
[----:B------:R-:W-:-:S03]  /*db40*/  LOP3.LUT R5, R2, 0x10, RZ, 0x3c, !PT ;  /* 0x0000001002057812 */ /* 0x000fc600078e3cff */
[----:B------:R-:W-:Y:S04]  /*db50*/  LDGSTS.E [R4+0x33400], desc[UR60][R234.64], P2 ;  /* 0x33400000ea047fae */ /* 0x000fe8000912187c */
[----:B------:R-:W2:Y:S01]  /*db60*/  LDL.64 R184, [R1+0x390] ;  /* 0x0003900001b87983 */ /* 0x000ea20000100a00 */
[----:B------:R-:W-:-:S03]  /*db70*/  VIADD R5, R5, UR6 ;  /* 0x0000000605057c36 */ /* 0x000fc60008000000 */
[----:B------:R-:W-:Y:S04]  /*db80*/  LDGSTS.E [R4+0x33800], desc[UR60][R246.64], P2 ;  /* 0x33800000f6047fae */ /* 0x000fe8000912187c */
        /* <DEDUP_REMOVED lines=8> */
[----:B------:R-:W-:Y:S01]  /*dc10*/  LDGSTS.E [R5+0x31c80], desc[UR60][R182.64], P2 ;  /* 0x31c80000b6057fae */ /* 0x000fe2000912187c */
        /* <DEDUP_REMOVED lines=34> */
[----:B--2---:R-:W-:Y:S01]  /*de40*/  LDGSTS.E [R6+0x30d00], desc[UR60][R184.64], P2 ;  /* 0x30d00000b8067fae */ /* 0x004fe2000912187c */
[----:B------:R-:W-:-:S03]  /*de50*/  LOP3.LUT R7, R2, 0x30, RZ, 0x3c, !PT ;  /* 0x0000003002077812 */ /* 0x000fc600078e3cff */
[----:B------:R-:W-:Y:S04]  /*de60*/  LDGSTS.E [R6+0x31100], desc[UR60][R162.64], P2 ;  /* 0x31100000a2067fae */ /* 0x000fe8000912187c */
[----:B---3--:R-:W-:Y:S04]  /*de70*/  LDGSTS.E [R6+0x31500], desc[UR60][R164.64], P2 ;  /* 0x31500000a4067fae */ /* 0x008fe8000912187c */
[----:B------:R-:W2:Y:S04]  /*de80*/  LDL.64 R184, [R1+0x400] ;  /* 0x0004000001b87983 */ /* 0x000ea80000100a00 */
[----:B----4-:R-:W-:Y:S04]  /*de90*/  LDGSTS.E [R6+0x31900], desc[UR60][R166.64], P2 ;  /* 0x31900000a6067fae */ /* 0x010fe8000912187c */
[----:B------:R-:W-:Y:S01]  /*dea0*/  LDGSTS.E [R6+0x31d00], desc[UR60][R168.64], P2 ;  /* 0x31d00000a8067fae */ /* 0x000fe2000912187c */
[----:B------:R-:W-:-:S03]  /*deb0*/  VIADD R7, R7, UR6 ;  /* 0x0000000607077c36 */ /* 0x000fc60008000000 */
[----:B------:R-:W-:Y:S04]  /*dec0*/  LDGSTS.E [R6+0x32100], desc[UR60][R228.64], P2 ;  /* 0x32100000e4067fae */ /* 0x000fe8000912187c */
[----:B------:R-:W-:Y:S04]  /*ded0*/  LDGSTS.E [R6+0x32500], desc[UR60][R230.64], P2 ;  /* 0x32500000e6067fae */ /* 0x000fe8000912187c */
[----:B------:R-:W-:Y:S01]  /*dee0*/  LDGSTS.E [R6+0x32900], desc[UR60][R232.64], P2 ;  /* 0x32900000e8067fae */ /* 0x000fe2000912187c */
[----:B------:R-:W-:-:S03]  /*def0*/  LOP3.LUT R8, R2, 0x40, RZ, 0x3c, !PT ;  /* 0x0000004002087812 */ /* 0x000fc600078e3cff */
[----:B------:R-:W3:Y:S01]  /*df00*/  LDL.64 R162, [R1+0x380] ;  /* 0x0003800001a27983 */ /* 0x000ee20000100a00 */
[----:B------:R-:W-:-:S03]  /*df10*/  IADD3 R8, R8, UR6, RZ ;  /* 0x0000000608087c10 */ /* 0x000fc6000fffe0ff */
        /* <DEDUP_REMOVED lines=21> */
[----:B------:R-:W3:Y:S04]  /*e070*/  LDL.64 R240, [R1+0x3c0] ;  /* 0x0003c00001f07983 */ /* 0x000ee80000100a00 */
        /* <DEDUP_REMOVED lines=28> */
[----:B--2---:R-:W-:Y:S04]  /*e240*/  LDGSTS.E [R8+0x30600], desc[UR60][R184.64], P2 ;  /* 0x30600000b8087fae */ /* 0x004fe8000912187c */
[----:B------:R-:W2:Y:S04]  /*e250*/  LDL.64 R184, [R1+0x1c0] ;  /* 0x0001c00001b87983 */ /* 0x000ea80000100a00 */
[----:B---3--:R-:W-:Y:S04]  /*e260*/  LDGSTS.E [R8+0x30a00], desc[UR60][R240.64], P2 ;  /* 0x30a00000f0087fae */ /* 0x008fe8000912187c */
[----:B------:R-:W-:Y:S04]  /*e270*/  LDGSTS.E [R8+0x30e00], desc[UR60][R162.64], P2 ;  /* 0x30e00000a2087fae */ /* 0x000fe8000912187c */
[----:B----4-:R-:W-:Y:S04]  /*e280*/  LDGSTS.E [R8+0x31200], desc[UR60][R164.64], P2 ;  /* 0x31200000a4087fae */ /* 0x010fe8000912187c */
[----:B------:R-:W-:Y:S04]  /*e290*/  LDGSTS.E [R8+0x31600], desc[UR60][R166.64], P2 ;  /* 0x31600000a6087fae */ /* 0x000fe8000912187c */
[----:B------:R-:W-:Y:S04]  /*e2a0*/  LDGSTS.E [R8+0x31a00], desc[UR60][R168.64], P2 ;  /* 0x31a00000a8087fae */ /* 0x000fe8000912187c */
[----:B------:R-:W-:Y:S04]  /*e2b0*/  LDGSTS.E [R8+0x31e00], desc[UR60][R228.64], P2 ;  /* 0x31e00000e4087fae */ /* 0x000fe8000912187c */
[----:B------:R-:W-:Y:S04]  /*e2c0*/  LDGSTS.E [R8+0x32200], desc[UR60][R230.64], P2 ;  /* 0x32200000e6087fae */ /* 0x000fe8000912187c */
[----:B------:R-:W-:Y:S04]  /*e2d0*/  LDGSTS.E [R8+0x32600], desc[UR60][R232.64], P2 ;  /* 0x32600000e8087fae */ /* 0x000fe8000912187c */
[----:B------:R-:W3:Y:S01]  /*e2e0*/  LDL.64 R240, [R1+0x430] ;  /* 0x0004300001f07983 */ /* 0x000ee20000100a00 */
[----:B------:R-:W-:-:S03]  /*e2f0*/  LOP3.LUT R9, R2, 0x50, RZ, 0x3c, !PT ;  /* 0x0000005002097812 */ /* 0x000fc600078e3cff */
        /* <DEDUP_REMOVED lines=8> */
[----:B------:R-:W-:-:S03]  /*e380*/  VIADD R9, R9, UR6 ;  /* 0x0000000609097c36 */ /* 0x000fc60008000000 */
[----:B------:R-:W-:Y:S04]  /*e390*/  LDGSTS.E [R8+0x32e00], desc[UR60][R234.64], P2 ;  /* 0x32e00000ea087fae */ /* 0x000fe8000912187c */
[----:B------:R-:W-:Y:S04]  /*e3a0*/  LDGSTS.E [R8+0x33200], desc[UR60][R246.64], P2 ;  /* 0x33200000f6087fae */ /* 0x000fe8000912187c */
[----:B------:R-:W2:Y:S04]  /*e3b0*/  LDL.64 R184, [R1+0x3f0] ;  /* 0x0003f00001b87983 */ /* 0x000ea80000100a00 */
        /* <DEDUP_REMOVED lines=39> */
[----:B---3--:R-:W-:Y:S04]  /*e630*/  LDGSTS.E [R242+0x30300], desc[UR60][R240.64], P2 ;  /* 0x30300000f0f27fae */ /* 0x008fe8000912187c */
[----:B------:R-:W3:Y:S04]  /*e640*/  LDL.64 R200, [R1+0xe8] ;  /* 0x0000e80001c87983 */ /* 0x000ee80000100a00 */
[----:B------:R-:W3:Y:S04]  /*e650*/  LDL.64 R240, [R1+0xa8] ;  /* 0x0000a80001f07983 */ /* 0x000ee80000100a00 */
[----:B--2---:R-:W-:Y:S04]  /*e660*/  LDGSTS.E [R242+0x30700], desc[UR60][R184.64], P2 ;  /* 0x30700000b8f27fae */ /* 0x004fe8000912187c */
[----:B----4-:R-:W-:Y:S04]  /*e670*/  LDGSTS.E [R242+0x30b00], desc[UR60][R162.64], P2 ;  /* 0x30b00000a2f27fae */ /* 0x010fe8000912187c */
[----:B------:R-:W-:Y:S04]  /*e680*/  LDGSTS.E [R242+0x30f00], desc[UR60][R164.64], P2 ;  /* 0x30f00000a4f27fae */ /* 0x000fe8000912187c */
[----:B------:R-:W2:Y:S04]  /*e690*/  LDL.64 R184, [R1+0x68] ;  /* 0x0000680001b87983 */ /* 0x000ea80000100a00 */
[----:B------:R-:W4:Y:S04]  /*e6a0*/  LDL.LU.64 R162, [R1+0xc80] ;  /* 0x000c800001a27983 */ /* 0x000f280000300a00 */
[----:B------:R-:W4:Y:S04]  /*e6b0*/  LDL.LU.64 R164, [R1+0xc78] ;  /* 0x000c780001a47983 */ /* 0x000f280000300a00 */
[----:B------:R-:W-:Y:S04]  /*e6c0*/  LDGSTS.E [R242+0x31300], desc[UR60][R166.64], P2 ;  /* 0x31300000a6f27fae */ /* 0x000fe8000912187c */
[----:B------:R-:W-:Y:S04]  /*e6d0*/  LDGSTS.E [R242+0x31700], desc[UR60][R168.64], P2 ;  /* 0x31700000a8f27fae */ /* 0x000fe8000912187c */
[----:B------:R-:W-:Y:S04]  /*e6e0*/  LDGSTS.E [R242+0x31b00], desc[UR60][R228.64], P2 ;  /* 0x31b00000e4f27fae */ /* 0x000fe8000912187c */
[----:B------:R-:W4:Y:S04]  /*e6f0*/  LDL.LU.64 R166, [R1+0xc70] ;  /* 0x000c700001a67983 */ /* 0x000f280000300a00 */
[----:B------:R-:W4:Y:S04]  /*e700*/  LDL.LU.64 R168, [R1+0xc68] ;  /* 0x000c680001a87983 */ /* 0x000f280000300a00 */
[----:B------:R-:W4:Y:S04]  /*e710*/  LDL.LU.64 R228, [R1+0xc60] ;  /* 0x000c600001e47983 */ /* 0x000f280000300a00 */
[----:B------:R-:W-:Y:S04]  /*e720*/  LDGSTS.E [R242+0x31f00], desc[UR60][R230.64], P2 ;  /* 0x31f00000e6f27fae */ /* 0x000fe8000912187c */
[----:B------:R-:W-:Y:S04]  /*e730*/  LDGSTS.E [R242+0x32300], desc[UR60][R232.64], P2 ;  /* 0x32300000e8f27fae */ /* 0x000fe8000912187c */
        /* <DEDUP_REMOVED lines=40> */
[----:B---3--:R-:W-:Y:S04]  /*e9c0*/  LDGSTS.E [R243+0x33780], desc[UR60][R200.64], P2 ;  /* 0x33780000c8f37fae */ /* 0x008fe8000912187c */
[----:B------:R-:W3:Y:S04]  /*e9d0*/  LDL.LU.64 R196, [R1+0xbc0] ;  /* 0x000bc00001c47983 */ /* 0x000ee80000300a00 */
[----:B------:R-:W3:Y:S04]  /*e9e0*/  LDL.LU.64 R198, [R1+0xbb8] ;  /* 0x000bb80001c67983 */ /* 0x000ee80000300a00 */
[----:B------:R-:W3:Y:S04]  /*e9f0*/  LDL.LU.64 R200, [R1+0xbb0] ;  /* 0x000bb00001c87983 */ /* 0x000ee80000300a00 */
[----:B------:R-:W-:Y:S04]  /*ea00*/  LDGSTS.E [R243+0x33b80], desc[UR60][R240.64], P2 ;  /* 0x33b80000f0f37fae */ /* 0x000fe8000912187c */
[----:B------:R-:W3:Y:S04]  /*ea10*/  LDL.LU.64 R240, [R1+0xba8] ;  /* 0x000ba80001f07983 */ /* 0x000ee80000300a00 */
[----:B--2---:R1:W-:Y:S01]  /*ea20*/  LDGSTS.E [R243+0x33f80], desc[UR60][R184.64], P2 ;  /* 0x33f80000b8f37fae */ /* 0x0043e2000912187c */
[----:B------:R-:W-:-:S03]  /*ea30*/  VIADD R252, R252, 0xffffff7a ;  /* 0xffffff7afcfc7836 */ /* 0x000fc60000000000 */
[----:B------:R-:W0:Y:S04]  /*ea40*/  LDGDEPBAR ;  /* 0x00000000000079af */ /* 0x000e280000000000 */
[----:B------:R-:W1:Y:S01]  /*ea50*/  LDL.LU.64 R184, [R1+0xba0] ;  /* 0x000ba00001b87983 */ /* 0x000e620000300a00 */
[----:B------:R-:W-:Y:S02]  /*ea60*/  ISETP.GE.U32.AND P2, PT, R252, 0x7ffffefb, PT ;  /* 0x7ffffefbfc00780c */ /* 0x000fe40003f46070 */
[----:B------:R-:W2:Y:S01]  /*ea70*/  LDC R252, c[0x0][0x230] ;  /* 0x00008c00fffc7b82 */ /* 0x000ea20000000800 */
[----:B-1----:R-:W-:-:S04]  /*ea80*/  IMAD.SHL.U32 R184, R184, 0x80, RZ ;  /* 0x00000080b8b87824 */ /* 0x002fc800078e00ff */
[----:B----4-:R-:W-:-:S05]  /*ea90*/  IMAD.WIDE R202, R184, 0x4, R202 ;  /* 0x00000004b8ca7825 */ /* 0x010fca00078e02ca */
[----:B------:R1:W-:Y:S04]  /*eaa0*/  STL.64 [R1+0x60], R202 ;  /* 0x000060ca01007387 */ /* 0x0003e80000100a00 */
[----:B-1----:R-:W4:Y:S01]  /*eab0*/  LDL.LU.64 R202, [R1+0xb98] ;  /* 0x000b980001ca7983 */ /* 0x002f220000300a00 */
[----:B--2---:R-:W-:Y:S02]  /*eac0*/  VIADD R252, R252, 0xffffff5e ;  /* 0xffffff5efcfc7836 */ /* 0x004fe40000000000 */
[----:B---3--:R-:W-:Y:S01]  /*ead0*/  IMAD.WIDE R240, R184, 0x4, R240 ;  /* 0x00000004b8f07825 */ /* 0x008fe200078e02f0 */
[----:B------:R1:W-:Y:S01]  /*eae0*/  STL.64 [R1+0xbb8], R4 ;  /* 0x000bb80401007387 */ /* 0x0003e20000100a00 */
[----:B------:R-:W-:Y:S06]  /*eaf0*/  BAR.SYNC.DEFER_BLOCKING 0x0 ;  /* 0x0000000000007b1d */ /* 0x000fec0000010000 */
[----:B-1----:R-:W2:Y:S04]  /*eb00*/  LDL.LU.64 R4, [R1+0x58] ;  /* 0x0000580001047983 */ /* 0x002ea80000300a00 */
[----:B------:R1:W-:Y:S04]  /*eb10*/  STL.64 [R1+0xbb0], R6 ;  /* 0x000bb00601007387 */ /* 0x0003e80000100a00 */
[----:B-1----:R-:W3:Y:S04]  /*eb20*/  LDL.LU.64 R6, [R1+0x50] ;  /* 0x0000500001067983 */ /* 0x002ee80000300a00 */
[----:B------:R1:W-:Y:S04]  /*eb30*/  STL.64 [R1+0xba8], R8 ;  /* 0x000ba80801007387 */ /* 0x0003e80000100a00 */
[----:B------:R-:W-:Y:S01]  /*eb40*/  @!PT LDS RZ, [RZ] ;  /* 0x00000000fffff984 */ /* 0x000fe20000000800 */
[----:B------:R-:W-:Y:S01]  /*eb50*/  @!PT LDS RZ, [RZ] ;  /* 0x00000000fffff984 */ /* 0x000fe20000000800 */
[----:B------:R-:W-:Y:S01]  /*eb60*/  @!PT LDS RZ, [RZ] ;  /* 0x00000000fffff984 */ /* 0x000fe20000000800 */
[----:B------:R-:W-:Y:S04]  /*eb70*/  LDGSTS.E [R244+0x10000], desc[UR60][R240.64], !P0 ;  /* 0x10000000f0f47fae */ /* 0x000fe8000c12187c */
[----:B-1----:R-:W4:Y:S04]  /*eb80*/  LDL.64 R8, [R1+0x60] ;  /* 0x0000600001087983 */ /* 0x002f280000100a00 */
[----:B------:R1:W-:Y:S04]  /*eb90*/  STL.64 [R1+0xba0], R242 ;  /* 0x000ba0f201007387 */ /* 0x0003e80000100a00 */
[----:B------:R1:W-:Y:S02]  /*eba0*/  STL.64 [R1+0xb98], R2 ;  /* 0x000b980201007387 */ /* 0x0003e40000100a00 */
[----:B-1----:R-:W1:Y:S08]  /*ebb0*/  LDC R243, c[0x0][0x230] ;  /* 0x00008c00fff37b82 */ /* 0x002e700000000800 */
[----:B------:R-:W3:Y:S08]  /*ebc0*/  LDC R2, c[0x0][0x230] ;  /* 0x00008c00ff027b82 */ /* 0x000ef00000000800 */
[----:B------:R-:W3:Y:S01]  /*ebd0*/  LDC R242, c[0x0][0x230] ;  /* 0x00008c00fff27b82 */ /* 0x000ee20000000800 */
[----:B-1----:R-:W-:-:S05]  /*ebe0*/  VIADD R243, R243, 0xffffff5f ;  /* 0xffffff5ff3f37836 */ /* 0x002fca0000000000 */
[----:B------:R-:W-:Y:S02]  /*ebf0*/  ISETP.GE.U32.AND P0, PT, R243, 0x7ffffee0, PT ;  /* 0x7ffffee0f300780c */ /* 0x000fe40003f06070 */
[----:B------:R-:W1:Y:S01]  /*ec00*/  LDC R243, c[0x0][0x230] ;  /* 0x00008c00fff37b82 */ /* 0x000e620000000800 */
[----:B--2---:R-:W-:-:S05]  /*ec10*/  IMAD.WIDE R4, R184, 0x4, R4 ;  /* 0x00000004b8047825 */ /* 0x004fca00078e0204 */
[----:B------:R2:W-:Y:S04]  /*ec20*/  STL.64 [R1+0x58], R4 ;  /* 0x0000580401007387 */ /* 0x0005e80000100a00 */
[----:B----4-:R4:W-:Y:S01]  /*ec30*/  LDGSTS.E [R244+0x10004], desc[UR60][R8.64], !P6 ;  /* 0x1000400008f47fae */ /* 0x0109e2000f12187c */
[----:B------:R-:W-:Y:S01]  /*ec40*/  ISETP.GE.U32.AND P6, PT, R252, 0x7ffffedf, PT ;  /* 0x7ffffedffc00780c */ /* 0x000fe20003fc6070 */
[----:B----4-:R-:W4:Y:S08]  /*ec50*/  LDC R8, c[0x0][0x230] ;  /* 0x00008c00ff087b82 */ /* 0x010f300000000800 */
[----:B------:R-:W1:Y:S01]  /*ec60*/  LDC R9, c[0x0][0x230] ;  /* 0x00008c00ff097b82 */ /* 0x000e620000000800 */
[----:B----4-:R-:W-:-:S02]  /*ec70*/  VIADD R252, R8, 0xffffff5d ;  /* 0xffffff5d08fc7836 */ /* 0x010fc40000000000 */
[----:B-1----:R-:W-:Y:S02]  /*ec80*/  VIADD R3, R9, 0xffffff5c ;  /* 0xffffff5c09037836 */ /* 0x002fe40000000000 */
[----:B---3--:R-:W-:-:S04]  /*ec90*/  IMAD.WIDE R8, R184, 0x4, R6 ;  /* 0x00000004b8087825 */ /* 0x008fc800078e0206 */
[----:B------:R-:W-:-:S04]  /*eca0*/  IMAD.WIDE R6, R184, 0x4, R202 ;  /* 0x00000004b8067825 */ /* 0x000fc800078e02ca */
[----:B------:R-:W-:Y:S02]  /*ecb0*/  IMAD.MOV.U32 R202, RZ, RZ, R4 ;  /* 0x000000ffffca7224 */ /* 0x000fe400078e0004 */
[----:B------:R-:W-:Y:S02]  /*ecc0*/  IMAD.MOV.U32 R203, RZ, RZ, R5 ;  /* 0x000000ffffcb7224 */ /* 0x000fe400078e0005 */
[----:B--2---:R-:W2:Y:S04]  /*ecd0*/  LDL.LU.64 R4, [R1+0xbb8] ;  /* 0x000bb80001047983 */ /* 0x004ea80000300a00 */
[----:B------:R1:W-:Y:S01]  /*ece0*/  LDGSTS.E [R244+0x10008], desc[UR60][R202.64], !P3 ;  /* 0x10008000caf47fae */ /* 0x0003e2000d92187c */
[----:B------:R-:W-:-:S03]  /*ecf0*/  ISETP.GE.U32.AND P3, PT, R252, 0x7ffffede, PT ;  /* 0x7ffffedefc00780c */ /* 0x000fc60003f66070 */
[----:B------:R3:W-:Y:S04]  /*ed00*/  STL.64 [R1+0x50], R8 ;  /* 0x0000500801007387 */ /* 0x0007e80000100a00 */
[----:B------:R3:W-:Y:S01]  /*ed10*/  LDGSTS.E [R244+0x1000c], desc[UR60][R8.64], !P4 ;  /* 0x1000c00008f47fae */ /* 0x0007e2000e12187c */
[----:B------:R-:W-:Y:S01]  /*ed20*/  ISETP.GE.U32.AND P4, PT, R3, 0x7ffffedd, PT ;  /* 0x7ffffedd0300780c */ /* 0x000fe20003f86070 */
[----:B-1----:R-:W-:Y:S02]  /*ed30*/  VIADD R202, R243, 0xffffff3f ;  /* 0xffffff3ff3ca7836 */ /* 0x002fe40000000000 */
[----:B------:R1:W-:Y:S01]  /*ed40*/  LDGSTS.E [R244+0x14000], desc[UR60][R6.64], !P0 ;  /* 0x1400000006f47fae */ /* 0x0003e2000c12187c */
[----:B------:R-:W4:Y:S02]  /*ed50*/  LDC R243, c[0x0][0x230] ;  /* 0x00008c00fff37b82 */ /* 0x000f240000000800 */
[----:B------:R-:W-:Y:S01]  /*ed60*/  ISETP.GE.U32.AND P0, PT, R202, 0x7ffffec0, PT ;  /* 0x7ffffec0ca00780c */ /* 0x000fe20003f06070 */
[----:B------:R1:W-:Y:S05]  /*ed70*/  STL.64 [R1+0x500], R6 ;  /* 0x0005000601007387 */ /* 0x0003ea0000100a00 */
[----:B---3--:R-:W3:Y:S08]  /*ed80*/  LDC R9, c[0x0][0x230] ;  /* 0x00008c00ff097b82 */ /* 0x008ef00000000800 */
[----:B------:R-:W4:Y:S01]  /*ed90*/  LDC R202, c[0x0][0x230] ;  /* 0x00008c00ffca7b82 */ /* 0x000f220000000800 */
[----:B-1----:R-:W-:-:S05]  /*eda0*/  IMAD.WIDE R6, R184, 0x4, R200 ;  /* 0x00000004b8067825 */ /* 0x002fca00078e02c8 */
[----:B------:R1:W-:Y:S02]  /*edb0*/  STL.64 [R1+0x508], R6 ;  /* 0x0005080601007387 */ /* 0x0003e40000100a00 */
[----:B------:R-:W1:Y:S02]  /*edc0*/  LDC R203, c[0x0][0x230] ;  /* 0x00008c00ffcb7b82 */ /* 0x000e640000000800 */
[----:B------:R-:W-:Y:S01]  /*edd0*/  LDGSTS.E [R244+0x14004], desc[UR60][R6.64], !P6 ;  /* 0x1400400006f47fae */ /* 0x000fe2000f12187c */
[----:B---3--:R-:W-:Y:S02]  /*ede0*/  VIADD R200, R9, 0xffffff3e ;  /* 0xffffff3e09c87836 */ /* 0x008fe40000000000 */
[----:B------:R-:W-:Y:S01]  /*edf0*/  IMAD.WIDE R8, R184, 0x4, R198 ;  /* 0x00000004b8087825 */ /* 0x000fe200078e02c6 */
[----:B----4-:R-:W-:Y:S02]  /*ee00*/  IADD3 R198, R243, -0xc3, RZ ;  /* 0xffffff3df3c67810 */ /* 0x010fe40007ffe0ff */
[----:B------:R-:W3:Y:S01]  /*ee10*/  LDC R199, c[0x0][0x230] ;  /* 0x00008c00ffc77b82 */ /* 0x000ee20000000800 */
[----:B-1----:R-:W4:Y:S01]  /*ee20*/  LDL.LU.64 R6, [R1+0xbb0] ;  /* 0x000bb00001067983 */ /* 0x002f220000300a00 */
[----:B------:R-:W-:Y:S01]  /*ee30*/  ISETP.GE.U32.AND P6, PT, R200, 0x7ffffebf, PT ;  /* 0x7ffffebfc800780c */ /* 0x000fe20003fc6070 */
[----:B------:R-:W-:-:S02]  /*ee40*/  IMAD.WIDE R200, R184, 0x4, R134 ;  /* 0x00000004b8c87825 */ /* 0x000fc400078e0286 */
[----:B------:R1:W-:Y:S02]  /*ee50*/  STL.64 [R1+0x510], R8 ;  /* 0x0005100801007387 */ /* 0x0003e40000100a00 */
[----:B------:R-:W-:Y:S02]  /*ee60*/  VIADD R134, R202, 0xffffff1e ;  /* 0xffffff1eca867836 */ /* 0x000fe40000000000 */
[----:B------:R1:W-:Y:S01]  /*ee70*/  LDGSTS.E [R244+0x14008], desc[UR60][R8.64], !P3 ;  /* 0x1400800008f47fae */ /* 0x0003e2000d92187c */
[----:B------:R-:W-:Y:S01]  /*ee80*/  ISETP.GE.U32.AND P3, PT, R198, 0x7ffffebe, PT ;  /* 0x7ffffebec600780c */ /* 0x000fe20003f66070 */
[----:B------:R-:W-:Y:S01]  /*ee90*/  VIADD R135, R203, 0xffffff1d ;  /* 0xffffff1dcb877836 */ /* 0x000fe20000000000 */
[----:B------:R-:W3:Y:S01]  /*eea0*/  LDC R198, c[0x0][0x230] ;  /* 0x00008c00ffc67b82 */ /* 0x000ee20000000800 */
[----:B-1----:R-:W-:-:S04]  /*eeb0*/  IMAD.WIDE R8, R184, 0x4, R196 ;  /* 0x00000004b8087825 */ /* 0x002fc800078e02c4 */
[----:B------:R-:W-:Y:S01]  /*eec0*/  VIADD R196, R2, 0xffffff3c ;  /* 0xffffff3c02c47836 */ /* 0x000fe20000000000 */
[----:B------:R1:W-:Y:S01]  /*eed0*/  STL.64 [R1+0x518], R8 ;  /* 0x0005180801007387 */ /* 0x0003e20000100a00 */
[----:B------:R-:W-:Y:S02]  /*eee0*/  IMAD.WIDE R2, R184, 0x4, R136 ;  /* 0x00000004b8027825 */ /* 0x000fe400078e0288 */
[----:B------:R-:W3:Y:S01]  /*eef0*/  LDC R137, c[0x0][0x230] ;  /* 0x00008c00ff897b82 */ /* 0x000ee20000000800 */
[----:B------:R1:W-:Y:S01]  /*ef00*/  LDGSTS.E [R244+0x1400c], desc[UR60][R8.64], !P4 ;  /* 0x1400c00008f47fae */ /* 0x0003e2000e12187c */
[----:B------:R-:W-:Y:S01]  /*ef10*/  VIADD R136, R242, 0xffffff1f ;  /* 0xffffff1ff2887836 */ /* 0x000fe20000000000 */
[----:B------:R-:W-:Y:S02]  /*ef20*/  ISETP.GE.U32.AND P4, PT, R196, 0x7ffffebd, PT ;  /* 0x7ffffebdc400780c */ /* 0x000fe40003f86070 */
[----:B------:R1:W-:Y:S03]  /*ef30*/  STL.64 [R1+0x600], R2 ;  /* 0x0006000201007387 */ /* 0x0003e60000100a00 */
[----:B------:R-:W3:Y:S01]  /*ef40*/  LDC R196, c[0x0][0x230] ;  /* 0x00008c00ffc47b82 */ /* 0x000ee20000000800 */
[----:B------:R1:W-:Y:S01]  /*ef50*/  LDGSTS.E [R244+0x18000], desc[UR60][R2.64], !P0 ;  /* 0x1800000002f47fae */ /* 0x0003e2000c12187c */
[----:B------:R-:W-:Y:S01]  /*ef60*/  ISETP.GE.U32.AND P0, PT, R136, 0x7ffffea0, PT ;  /* 0x7ffffea08800780c */ /* 0x000fe20003f06070 */
[----:B-1----:R-:W-:-:S02]  /*ef70*/  IMAD.WIDE R8, R184, 0x4, R130 ;  /* 0x00000004b8087825 */ /* 0x002fc400078e0282 */
[----:B------:R1:W-:Y:S03]  /*ef80*/  STL.64 [R1+0x608], R200 ;  /* 0x000608c801007387 */ /* 0x0003e60000100a00 */
[----:B------:R-:W3:Y:S01]  /*ef90*/  LDC R131, c[0x0][0x230] ;  /* 0x00008c00ff837b82 */ /* 0x000ee20000000800 */
[----:B------:R-:W2:Y:S01]  /*efa0*/  LDL.LU.64 R202, [R1+0x48] ;  /* 0x0000480001ca7983 */ /* 0x000ea20000300a00 */
[----:B------:R-:W-:-:S03]  /*efb0*/  IMAD.WIDE R2, R184, 0x4, R132 ;  /* 0x00000004b8027825 */ /* 0x000fc600078e0284 */
[----:B------:R-:W-:Y:S03]  /*efc0*/  LDGSTS.E [R244+0x18004], desc[UR60][R200.64], !P6 ;  /* 0x18004000c8f47fae */ /* 0x000fe6000f12187c */
[----:B------:R-:W2:Y:S01]  /*efd0*/  LDC R132, c[0x0][0x230] ;  /* 0x00008c00ff847b82 */ /* 0x000ea20000000800 */
[----:B------:R3:W-:Y:S04]  /*efe0*/  STL.64 [R1+0x610], R2 ;  /* 0x0006100201007387 */ /* 0x0007e80000100a00 */
[----:B------:R3:W-:Y:S01]  /*eff0*/  STL.64 [R1+0x618], R8 ;  /* 0x0006180801007387 */ /* 0x0007e20000100a00 */
[----:B------:R-:W-:Y:S02]  /*f000*/  IMAD.WIDE R192, R184, 0x4, R192 ;  /* 0x00000004b8c07825 */ /* 0x000fe400078e02c0 */
[----:B------:R-:W2:Y:S01]  /*f010*/  LDC R136, c[0x0][0x230] ;  /* 0x00008c00ff887b82 */ /* 0x000ea20000000800 */
[----:B-1----:R-:W4:Y:S04]  /*f020*/  LDL.LU.64 R200, [R1+0x40] ;  /* 0x0000400001c87983 */ /* 0x002f280000300a00 */
[----:B------:R-:W-:Y:S01]  /*f030*/  LDGSTS.E [R244+0x18008], desc[UR60][R2.64], !P3 ;  /* 0x1800800002f47fae */ /* 0x000fe2000d92187c */
[----:B------:R-:W-:Y:S01]  /*f040*/  ISETP.GE.U32.AND P6, PT, R134, 0x7ffffe9f, PT ;  /* 0x7ffffe9f8600780c */ /* 0x000fe20003fc6070 */
[----:B---3--:R-:W-:-:S02]  /*f050*/  VIADD R130, R199, 0xffffff1c ;  /* 0xffffff1cc7827836 */ /* 0x008fc40000000000 */
[----:B------:R1:W-:Y:S04]  /*f060*/  LDGSTS.E [R244+0x1800c], desc[UR60][R8.64], !P4 ;  /* 0x1800c00008f47fae */ /* 0x0003e8000e12187c */
[----:B------:R-:W3:Y:S04]  /*f070*/  LDL.LU.64 R2, [R1+0x38] ;  /* 0x0000380001027983 */ /* 0x000ee80000300a00 */
[----:B------:R-:W3:Y:S01]  /*f080*/  LDL.LU.64 R242, [R1+0x30] ;  /* 0x0000300001f27983 */ /* 0x000ee20000300a00 */
[----:B-1----:R-:W-:Y:S01]  /*f090*/  IMAD.WIDE R8, R184, 0x4, R72 ;  /* 0x00000004b8087825 */ /* 0x002fe200078e0248 */
[----:B------:R-:W-:Y:S01]  /*f0a0*/  ISETP.GE.U32.AND P4, PT, R130, 0x7ffffe9d, PT ;  /* 0x7ffffe9d8200780c */ /* 0x000fe20003f86070 */
[----:B------:R-:W1:Y:S02]  /*f0b0*/  LDC R73, c[0x0][0x230] ;  /* 0x00008c00ff497b82 */ /* 0x000e640000000800 */
[----:B------:R-:W-:Y:S01]  /*f0c0*/  VIADD R72, R198, 0xffffff79 ;  /* 0xffffff79c6487836 */ /* 0x000fe20000000000 */
[----:B------:R1:W-:Y:S01]  /*f0d0*/  STL.64 [R1+0x780], R8 ;  /* 0x0007800801007387 */ /* 0x0003e20000100a00 */
[----:B------:R-:W-:-:S02]  /*f0e0*/  IMAD.MOV.U32 R198, RZ, RZ, R8 ;  /* 0x000000ffffc67224 */ /* 0x000fc400078e0008 */
[----:B------:R-:W-:Y:S02]  /*f0f0*/  IMAD.MOV.U32 R199, RZ, RZ, R9 ;  /* 0x000000ffffc77224 */ /* 0x000fe400078e0009 */
[----:B------:R-:W1:Y:S01]  /*f100*/  LDC R130, c[0x0][0x230] ;  /* 0x00008c00ff827b82 */ /* 0x000e620000000800 */
[----:B------:R-:W-:Y:S02]  /*f110*/  ISETP.GE.U32.AND P3, PT, R135, 0x7ffffe9e, PT ;  /* 0x7ffffe9e8700780c */ /* 0x000fe40003f66070 */
[----:B------:R1:W-:Y:S02]  /*f120*/  LDGSTS.E [R244+0x1c000], desc[UR60][R198.64], !P0 ;  /* 0x1c000000c6f47fae */ /* 0x0003e4000c12187c */
[----:B-1----:R-:W-:-:S03]  /*f130*/  IMAD.WIDE R8, R184, 0x4, R70 ;  /* 0x00000004b8087825 */ /* 0x002fc600078e0246 */
[----:B------:R-:W1:Y:S01]  /*f140*/  LDC R71, c[0x0][0x230] ;  /* 0x00008c00ff477b82 */ /* 0x000e620000000800 */
[----:B------:R-:W-:Y:S01]  /*f150*/  VIADD R70, R137, 0xffffff78 ;  /* 0xffffff7889467836 */ /* 0x000fe20000000000 */
[----:B------:R1:W-:Y:S04]  /*f160*/  LDGSTS.E [R244+0x1c004], desc[UR60][R8.64], !P6 ;  /* 0x1c00400008f47fae */ /* 0x0003e8000f12187c */
[----:B------:R-:W-:Y:S02]  /*f170*/  ISETP.GE.U32.AND P6, PT, R70, 0x7ffffef9, PT ;  /* 0x7ffffef94600780c */ /* 0x000fe40003fc6070 */
[----:B------:R-:W4:Y:S01]  /*f180*/  LDC R70, c[0x0][0x230] ;  /* 0x00008c00ff467b82 */ /* 0x000f220000000800 */
[----:B------:R-:W-:Y:S01]  /*f190*/  ISETP.GE.U32.AND P0, PT, R72, 0x7ffffefa, PT ;  /* 0x7ffffefa4800780c */ /* 0x000fe20003f06070 */
[----:B------:R1:W-:Y:S01]  /*f1a0*/  STL.64 [R1+0x788], R8 ;  /* 0x0007880801007387 */ /* 0x0003e20000100a00 */
[----:B------:R-:W-:-:S05]  /*f1b0*/  IMAD.WIDE R198, R184, 0x4, R66 ;  /* 0x00000004b8c67825 */ /* 0x000fca00078e0242 */
[----:B------:R-:W3:Y:S01]  /*f1c0*/  LDC R72, c[0x0][0x230] ;  /* 0x00008c00ff487b82 */ /* 0x000ee20000000800 */
[----:B------:R-:W-:Y:S02]  /*f1d0*/  VIADD R66, R196, 0xffffff76 ;  /* 0xffffff76c4427836 */ /* 0x000fe40000000000 */
[----:B-1----:R-:W-:Y:S01]  /*f1e0*/  IMAD.WIDE R8, R184, 0x4, R68 ;  /* 0x00000004b8087825 */ /* 0x002fe200078e0244 */
[----:B------:R-:W-:-:S04]  /*f1f0*/  IADD3 R67, R131, -0xa6, RZ ;  /* 0xffffff5a83437810 */ /* 0x000fc80007ffe0ff */
[----:B------:R-:W1:Y:S01]  /*f200*/  LDC R69, c[0x0][0x230] ;  /* 0x00008c00ff457b82 */ /* 0x000e620000000800 */
[----:B------:R1:W-:Y:S04]  /*f210*/  STL.64 [R1+0x790], R8 ;  /* 0x0007900801007387 */ /* 0x0003e80000100a00 */
[----:B------:R-:W-:Y:S04]  /*f220*/  LDGSTS.E [R244+0x1c008], desc[UR60][R8.64], !P3 ;  /* 0x1c00800008f47fae */ /* 0x000fe8000d92187c */
[----:B------:R4:W-:Y:S01]  /*f230*/  LDGSTS.E [R244+0x1c00c], desc[UR60][R198.64], !P4 ;  /* 0x1c00c000c6f47fae */ /* 0x0009e2000e12187c */
[----:B------:R-:W-:Y:S01]  /*f240*/  ISETP.GE.U32.AND P4, PT, R66, 0x7ffffef7, PT ;  /* 0x7ffffef74200780c */ /* 0x000fe20003f86070 */
[----:B------:R-:W-:-:S02]  /*f250*/  VIADD R66, R130, 0xffffff5b ;  /* 0xffffff5b82427836 */ /* 0x000fc40000000000 */
[C---:B------:R-:W-:Y:S01]  /*f260*/  IMAD.WIDE R188, R184.reuse, 0x4, R188 ;  /* 0x00000004b8bc7825 */ /* 0x040fe200078e02bc */
[----:B------:R-:W3:Y:S01]  /*f270*/  LDC R130, c[0x0][0x230] ;  /* 0x00008c00ff827b82 */ /* 0x000ee20000000800 */
[----:B-1----:R-:W3:Y:S04]  /*f280*/  LDL.LU.64 R8, [R1+0xba8] ;  /* 0x000ba80001087983 */ /* 0x002ee80000300a00 */
[----:B------:R4:W-:Y:S01]  /*f290*/  STL.64 [R1+0x798], R198 ;  /* 0x000798c601007387 */ /* 0x0009e20000100a00 */
[----:B--2---:R-:W-:-:S05]  /*f2a0*/  IMAD.WIDE R196, R184, 0x4, R202 ;  /* 0x00000004b8c47825 */ /* 0x004fca00078e02ca */
[----:B------:R-:W-:Y:S01]  /*f2b0*/  LDGSTS.E [R245+0x10000], desc[UR60][R196.64], !P5 ;  /* 0x10000000c4f57fae */ /* 0x000fe2000e92187c */
[----:B------:R-:W-:Y:S01]  /*f2c0*/  ISETP.GE.U32.AND P5, PT, R66, 0x7ffffedc, PT ;  /* 0x7ffffedc4200780c */ /* 0x000fe20003fa6070 */
[----:B------:R-:W-:Y:S02]  /*f2d0*/  VIADD R66, R71, 0xffffff59 ;  /* 0xffffff5947427836 */ /* 0x000fe40000000000 */
[----:B------:R-:W-:Y:S01]  /*f2e0*/  VIADD R68, R136, 0xffffff77 ;  /* 0xffffff7788447836 */ /* 0x000fe20000000000 */
[----:B------:R-:W1:Y:S01]  /*f2f0*/  LDC R71, c[0x0][0x230] ;  /* 0x00008c00ff477b82 */ /* 0x000e620000000800 */
[----:B----4-:R-:W-:-:S05]  /*f300*/  IMAD.WIDE R198, R184, 0x4, R200 ;  /* 0x00000004b8c67825 */ /* 0x010fca00078e02c8 */
[----:B------:R-:W-:Y:S01]  /*f310*/  LDGSTS.E [R245+0x10004], desc[UR60][R198.64], !P2 ;  /* 0x10004000c6f57fae */ /* 0x000fe2000d12187c */
[----:B------:R-:W-:Y:S01]  /*f320*/  ISETP.GE.U32.AND P2, PT, R67, 0x7ffffedb, PT ;  /* 0x7ffffedb4300780c */ /* 0x000fe20003f46070 */
[----:B------:R-:W-:Y:S02]  /*f330*/  VIADD R67, R70, 0xffffff58 ;  /* 0xffffff5846437836 */ /* 0x000fe40000000000 */
[----:B---3--:R-:W-:Y:S01]  /*f340*/  IMAD.WIDE R202, R184, 0x4, R242 ;  /* 0x00000004b8ca7825 */ /* 0x008fe200078e02f2 */
[----:B------:R-:W-:Y:S01]  /*f350*/  ISETP.GE.U32.AND P3, PT, R68, 0x7ffffef8, PT ;  /* 0x7ffffef84400780c */ /* 0x000fe20003f66070 */
[----:B------:R-:W2:Y:S02]  /*f360*/  LDC R70, c[0x0][0x230] ;  /* 0x00008c00ff467b82 */ /* 0x000ea40000000800 */
[----:B------:R-:W-:-:S05]  /*f370*/  IMAD.WIDE R200, R184, 0x4, R2 ;  /* 0x00000004b8c87825 */ /* 0x000fca00078e0202 */
[----:B------:R-:W-:Y:S01]  /*f380*/  LDGSTS.E [R245+0x10008], desc[UR60][R200.64], !P0 ;  /* 0x10008000c8f57fae */ /* 0x000fe2000c12187c */
[----:B------:R-:W-:Y:S01]  /*f390*/  ISETP.GE.U32.AND P0, PT, R66, 0x7ffffeda, PT ;  /* 0x7ffffeda4200780c */ /* 0x000fe20003f06070 */
[----:B------:R-:W-:Y:S01]  /*f3a0*/  IMAD.WIDE R2, R184, 0x4, R194 ;  /* 0x00000004b8027825 */ /* 0x000fe200078e02c2 */
[----:B------:R-:W3:Y:S01]  /*f3b0*/  LDC R68, c[0x0][0x230] ;  /* 0x00008c00ff447b82 */ /* 0x000ee20000000800 */
[----:B------:R-:W-:Y:S01]  /*f3c0*/  LDGSTS.E [R245+0x1000c], desc[UR60][R202.64], !P6 ;  /* 0x1000c000caf57fae */ /* 0x000fe2000f12187c */
[----:B------:R-:W-:Y:S01]  /*f3d0*/  ISETP.GE.U32.AND P6, PT, R67, 0x7ffffed9, PT ;  /* 0x7ffffed94300780c */ /* 0x000fe20003fc6070 */
[----:B------:R-:W-:Y:S02]  /*f3e0*/  VIADD R66, R72, 0xffffff3b ;  /* 0xffffff3b48427836 */ /* 0x000fe40000000000 */
[----:B------:R-:W-:Y:S01]  /*f3f0*/  VIADD R67, R73, 0xffffff3a ;  /* 0xffffff3a49437836 */ /* 0x000fe20000000000 */
[----:B------:R4:W-:Y:S02]  /*f400*/  LDGSTS.E [R245+0x14000], desc[UR60][R2.64], !P5 ;  /* 0x1400000002f57fae */ /* 0x0009e4000e92187c */
[----:B------:R-:W-:Y:S01]  /*f410*/  ISETP.GE.U32.AND P5, PT, R66, 0x7ffffebc, PT ;  /* 0x7ffffebc4200780c */ /* 0x000fe20003fa6070 */
[----:B------:R-:W1:Y:S01]  /*f420*/  LDC R73, c[0x0][0x230] ;  /* 0x00008c00ff497b82 */ /* 0x000e620000000800 */
[----:B------:R4:W-:Y:S01]  /*f430*/  STL.64 [R1+0x4c0], R2 ;  /* 0x0004c00201007387 */ /* 0x0009e20000100a00 */
[----:B------:R-:W-:-:S03]  /*f440*/  VIADD R66, R132, 0xffffff39 ;  /* 0xffffff3984427836 */ /* 0x000fc60000000000 */
[----:B------:R-:W-:Y:S01]  /*f450*/  LDGSTS.E [R245+0x14004], desc[UR60][R192.64], !P2 ;  /* 0x14004000c0f57fae */ /* 0x000fe2000d12187c */
[----:B------:R-:W-:Y:S02]  /*f460*/  ISETP.GE.U32.AND P2, PT, R67, 0x7ffffebb, PT ;  /* 0x7ffffebb4300780c */ /* 0x000fe40003f46070 */
[----:B------:R-:W1:Y:S01]  /*f470*/  LDC R72, c[0x0][0x230] ;  /* 0x00008c00ff487b82 */ /* 0x000e620000000800 */
[----:B----4-:R-:W-:Y:S01]  /*f480*/  IMAD.WIDE R2, R184, 0x4, R190 ;  /* 0x00000004b8027825 */ /* 0x010fe200078e02be */
[----:B------:R-:W-:Y:S04]  /*f490*/  STL.64 [R1+0x4c8], R192 ;  /* 0x0004c8c001007387 */ /* 0x000fe80000100a00 */
[----:B------:R4:W-:Y:S01]  /*f4a0*/  LDGSTS.E [R245+0x14008], desc[UR60][R2.64], !P0 ;  /* 0x1400800002f57fae */ /* 0x0009e2000c12187c */
[----:B------:R-:W-:Y:S01]  /*f4b0*/  ISETP.GE.U32.AND P0, PT, R66, 0x7ffffeba, PT ;  /* 0x7ffffeba4200780c */ /* 0x000fe20003f06070 */
[----:B------:R-:W-:-:S02]  /*f4c0*/  IMAD.WIDE R190, R184, 0x4, R128 ;  /* 0x00000004b8be7825 */ /* 0x000fc400078e0280 */
[----:B------:R4:W-:Y:S04]  /*f4d0*/  STL.64 [R1+0x4d0], R2 ;  /* 0x0004d00201007387 */ /* 0x0009e80000100a00 */
[----:B------:R2:W-:Y:S04]  /*f4e0*/  STL.64 [R1+0x4d8], R188 ;  /* 0x0004d8bc01007387 */ /* 0x0005e80000100a00 */
[----:B------:R2:W-:Y:S01]  /*f4f0*/  LDGSTS.E [R245+0x1400c], desc[UR60][R188.64], !P6 ;  /* 0x1400c000bcf57fae */ /* 0x0005e2000f12187c */
[----:B----4-:R-:W-:-:S03]  /*f500*/  IMAD.WIDE R2, R184, 0x4, R126 ;  /* 0x00000004b8027825 */ /* 0x010fc600078e027e */
[----:B------:R4:W-:Y:S04]  /*f510*/  STL.64 [R1+0x5c0], R190 ;  /* 0x0005c0be01007387 */ /* 0x0009e80000100a00 */
[----:B------:R-:W-:Y:S01]  /*f520*/  LDGSTS.E [R245+0x18000], desc[UR60][R190.64], !P5 ;  /* 0x18000000bef57fae */ /* 0x000fe2000e92187c */
[----:B--2---:R-:W-:-:S03]  /*f530*/  IMAD.WIDE R188, R184, 0x4, R124 ;  /* 0x00000004b8bc7825 */ /* 0x004fc600078e027c */
[----:B------:R2:W-:Y:S04]  /*f540*/  STL.64 [R1+0x5c8], R2 ;  /* 0x0005c80201007387 */ /* 0x0005e80000100a00 */
[----:B------:R2:W-:Y:S04]  /*f550*/  LDGSTS.E [R245+0x18004], desc[UR60][R2.64], !P2 ;  /* 0x1800400002f57fae */ /* 0x0005e8000d12187c */
[----:B----4-:R-:W4:Y:S04]  /*f560*/  LDL.LU.64 R190, [R1+0x28] ;  /* 0x0000280001be7983 */ /* 0x010f280000300a00 */
[----:B------:R3:W-:Y:S01]  /*f570*/  STL.64 [R1+0x5d0], R188 ;  /* 0x0005d0bc01007387 */ /* 0x0007e20000100a00 */
[----:B--2---:R-:W-:-:S03]  /*f580*/  IMAD.WIDE R2, R184, 0x4, R122 ;  /* 0x00000004b8027825 */ /* 0x004fc600078e027a */
[----:B------:R-:W-:Y:S04]  /*f590*/  LDGSTS.E [R245+0x18008], desc[UR60][R188.64], !P0 ;  /* 0x18008000bcf57fae */ /* 0x000fe8000c12187c */
[----:B------:R2:W-:Y:S04]  /*f5a0*/  STL.64 [R1+0x5d8], R2 ;  /* 0x0005d80201007387 */ /* 0x0005e80000100a00 */
[----:B---3--:R-:W3:Y:S04]  /*f5b0*/  LDL.LU.64 R188, [R1+0x20] ;  /* 0x0000200001bc7983 */ /* 0x008ee80000300a00 */
[----:B------:R-:W3:Y:S04]  /*f5c0*/  LDL.LU.64 R192, [R1+0x18] ;  /* 0x0000180001c07983 */ /* 0x000ee80000300a00 */
[----:B------:R-:W3:Y:S01]  /*f5d0*/  LDL.LU.64 R194, [R1+0x10] ;  /* 0x0000100001c27983 */ /* 0x000ee20000300a00 */
[----:B------:R-:W-:-:S02]  /*f5e0*/  VIADD R66, R68, 0xffffff38 ;  /* 0xffffff3844427836 */ /* 0x000fc40000000000 */
[----:B------:R-:W-:Y:S01]  /*f5f0*/  VIADD R67, R69, 0xffffff1b ;  /* 0xffffff1b45437836 */ /* 0x000fe20000000000 */
[----:B------:R-:W3:Y:S02]  /*f600*/  LDC R68, c[0x0][0x230] ;  /* 0x00008c00ff447b82 */ /* 0x000ee40000000800 */
[----:B------:R-:W-:Y:S01]  /*f610*/  ISETP.GE.U32.AND P6, PT, R66, 0x7ffffeb9, PT ;  /* 0x7ffffeb94200780c */ /* 0x000fe20003fc6070 */
[----:B------:R-:W-:-:S05]  /*f620*/  VIADD R66, R70, 0xffffff1a ;  /* 0xffffff1a46427836 */ /* 0x000fca0000000000 */
[----:B------:R-:W-:Y:S01]  /*f630*/  ISETP.GE.U32.AND P2, PT, R66, 0x7ffffe9b, PT ;  /* 0x7ffffe9b4200780c */ /* 0x000fe20003f46070 */
[----:B-1----:R-:W-:Y:S01]  /*f640*/  VIADD R66, R71, 0xffffff19 ;  /* 0xffffff1947427836 */ /* 0x002fe20000000000 */
[----:B------:R-:W-:Y:S01]  /*f650*/  ISETP.GE.U32.AND P5, PT, R67, 0x7ffffe9c, PT ;  /* 0x7ffffe9c4300780c */ /* 0x000fe20003fa6070 */
[----:B------:R-:W1:Y:S04]  /*f660*/  LDC R70, c[0x0][0x230] ;  /* 0x00008c00ff467b82 */ /* 0x000e680000000800 */
[----:B------:R2:W-:Y:S01]  /*f670*/  LDGSTS.E [R245+0x1800c], desc[UR60][R2.64], !P6 ;  /* 0x1800c00002f57fae */ /* 0x0005e2000f12187c */
[----:B------:R-:W-:-:S03]  /*f680*/  ISETP.GE.U32.AND P6, PT, R66, 0x7ffffe9a, PT ;  /* 0x7ffffe9a4200780c */ /* 0x000fc60003fc6070 */
[----:B------:R-:W1:Y:S01]  /*f690*/  LDC R66, c[0x0][0x230] ;  /* 0x00008c00ff427b82 */ /* 0x000e620000000800 */
[----:B------:R-:W-:-:S04]  /*f6a0*/  IMAD.WIDE R242, R184, 0x4, R64 ;  /* 0x00000004b8f27825 */ /* 0x000fc800078e0240 */
[----:B--2---:R-:W-:-:S03]  /*f6b0*/  IMAD.WIDE R2, R184, 0x4, R62 ;  /* 0x00000004b8027825 */ /* 0x004fc600078e023e */
[----:B------:R-:W2:Y:S01]  /*f6c0*/  LDC R65, c[0x0][0x230] ;  /* 0x00008c00ff417b82 */ /* 0x000ea20000000800 */
[----:B------:R1:W-:Y:S01]  /*f6d0*/  LDGSTS.E [R245+0x1c000], desc[UR60][R242.64], !P5 ;  /* 0x1c000000f2f57fae */ /* 0x0003e2000e92187c */
[----:B------:R-:W-:-:S06]  /*f6e0*/  VIADD R64, R73, 0xffffff18 ;  /* 0xffffff1849407836 */ /* 0x000fcc0000000000 */
[----:B------:R-:W2:Y:S01]  /*f6f0*/  LDC R63, c[0x0][0x230] ;  /* 0x00008c00ff3f7b82 */ /* 0x000ea20000000800 */
[----:B------:R-:W-:Y:S01]  /*f700*/  ISETP.GE.U32.AND P5, PT, R64, 0x7ffffe99, PT ;  /* 0x7ffffe994000780c */ /* 0x000fe20003fa6070 */
[----:B------:R-:W-:Y:S01]  /*f710*/  VIADD R67, R72, 0xffffff75 ;  /* 0xffffff7548437836 */ /* 0x000fe20000000000 */
[----:B------:R1:W-:Y:S01]  /*f720*/  STL.64 [R1+0x720], R242 ;  /* 0x000720f201007387 */ /* 0x0003e20000100a00 */
[----:B------:R-:W-:-:S03]  /*f730*/  VIADD R62, R130, 0xffffff74 ;  /* 0xffffff74823e7836 */ /* 0x000fc60000000000 */
[----:B------:R-:W-:Y:S01]  /*f740*/  ISETP.GE.U32.AND P0, PT, R67, 0x7ffffef6, PT ;  /* 0x7ffffef64300780c */ /* 0x000fe20003f06070 */
[----:B------:R1:W-:Y:S01]  /*f750*/  STL.64 [R1+0x728], R2 ;  /* 0x0007280201007387 */ /* 0x0003e20000100a00 */
[----:B------:R-:W-:Y:S01]  /*f760*/  IMAD.WIDE R186, R184, 0x4, R186 ;  /* 0x00000004b8ba7825 */ /* 0x000fe200078e02ba */
[----:B------:R-:W2:Y:S02]  /*f770*/  LDC R69, c[0x0][0x230] ;  /* 0x00008c00ff457b82 */ /* 0x000ea40000000800 */
[----:B------:R1:W-:Y:S01]  /*f780*/  LDGSTS.E [R245+0x1c004], desc[UR60][R2.64], !P2 ;  /* 0x1c00400002f57fae */ /* 0x0003e2000d12187c */
[----:B------:R-:W-:Y:S01]  /*f790*/  ISETP.GE.U32.AND P2, PT, R62, 0x7ffffef5, PT ;  /* 0x7ffffef53e00780c */ /* 0x000fe20003f46070 */
[----:B-1----:R-:W-:-:S04]  /*f7a0*/  IMAD.WIDE R242, R184, 0x4, R60 ;  /* 0x00000004b8f27825 */ /* 0x002fc800078e023c */
[----:B------:R-:W1:Y:S01]  /*f7b0*/  LDC R67, c[0x0][0x230] ;  /* 0x00008c00ff437b82 */ /* 0x000e620000000800 */
[----:B------:R-:W-:Y:S01]  /*f7c0*/  LDGSTS.E [R245+0x1c008], desc[UR60][R242.64], !P6 ;  /* 0x1c008000f2f57fae */ /* 0x000fe2000f12187c */
[----:B------:R-:W-:-:S06]  /*f7d0*/  IMAD.WIDE R2, R184, 0x4, R58 ;  /* 0x00000004b8027825 */ /* 0x000fcc00078e023a */
[----:B------:R-:W1:Y:S01]  /*f7e0*/  LDC R62, c[0x0][0x230] ;  /* 0x00008c00ff3e7b82 */ /* 0x000e620000000800 */
[----:B------:R-:W-:Y:S01]  /*f7f0*/  VIADD R58, R70, 0xffffff57 ;  /* 0xffffff57463a7836 */ /* 0x000fe20000000000 */
[----:B------:R-:W-:Y:S01]  /*f800*/  LDGSTS.E [R245+0x1c00c], desc[UR60][R2.64], !P5 ;  /* 0x1c00c00002f57fae */ /* 0x000fe2000e92187c */
[----:B------:R-:W-:Y:S02]  /*f810*/  VIADD R59, R66, 0xffffff56 ;  /* 0xffffff56423b7836 */ /* 0x000fe40000000000 */
[C---:B------:R-:W-:Y:S01]  /*f820*/  IMAD.WIDE R182, R184.reuse, 0x4, R182 ;  /* 0x00000004b8b67825 */ /* 0x040fe200078e02b6 */
[----:B------:R4:W-:Y:S03]  /*f830*/  STL.64 [R1+0x730], R242 ;  /* 0x000730f201007387 */ /* 0x0009e60000100a00 */
[----:B------:R-:W-:-:S04]  /*f840*/  IMAD.WIDE R180, R184, 0x4, R180 ;  /* 0x00000004b8b47825 */ /* 0x000fc800078e02b4 */
[----:B------:R-:W-:-:S04]  /*f850*/  IMAD.WIDE R178, R184, 0x4, R178 ;  /* 0x00000004b8b27825 */ /* 0x000fc800078e02b2 */
[C---:B----4-:R-:W-:Y:S01]  /*f860*/  IMAD.WIDE R190, R184.reuse, 0x4, R190 ;  /* 0x00000004b8be7825 */ /* 0x050fe200078e02be */
[----:B------:R-:W4:Y:S03]  /*f870*/  LDL.LU.64 R242, [R1+0xba0] ;  /* 0x000ba00001f27983 */ /* 0x000f260000300a00 */
[----:B---3--:R-:W-:Y:S01]  /*f880*/  IMAD.WIDE R188, R184, 0x4, R188 ;  /* 0x00000004b8bc7825 */ /* 0x008fe200078e02bc */
[----:B------:R-:W-:Y:S01]  /*f890*/  LDGSTS.E [R246+0x10000], desc[UR60][R190.64], !P3 ;  /* 0x10000000bef67fae */ /* 0x000fe2000d92187c */
[----:B------:R-:W-:Y:S01]  /*f8a0*/  ISETP.GE.U32.AND P3, PT, R58, 0x7ffffed8, PT ;  /* 0x7ffffed83a00780c */ /* 0x000fe20003f66070 */
[----:B------:R-:W3:Y:S01]  /*f8b0*/  LDC R64, c[0x0][0x230] ;  /* 0x00008c00ff407b82 */ /* 0x000ee20000000800 */
[----:B------:R-:W-:Y:S01]  /*f8c0*/  IMAD.WIDE R192, R184, 0x4, R192 ;  /* 0x00000004b8c07825 */ /* 0x000fe200078e02c0 */
[----:B------:R-:W-:Y:S01]  /*f8d0*/  LDGSTS.E [R246+0x10004], desc[UR60][R188.64], !P4 ;  /* 0x10004000bcf67fae */ /* 0x000fe2000e12187c */
[----:B------:R-:W-:-:S02]  /*f8e0*/  ISETP.GE.U32.AND P4, PT, R59, 0x7ffffed7, PT ;  /* 0x7ffffed73b00780c */ /* 0x000fc40003f86070 */
[----:B--2---:R-:W-:Y:S01]  /*f8f0*/  VIADD R58, R63, 0xffffff55 ;  /* 0xffffff553f3a7836 */ /* 0x004fe20000000000 */
[----:B------:R-:W-:Y:S01]  /*f900*/  LDGSTS.E [R246+0x10008], desc[UR60][R192.64], !P0 ;  /* 0x10008000c0f67fae */ /* 0x000fe2000c12187c */
[----:B------:R-:W-:Y:S01]  /*f910*/  IMAD.WIDE R194, R184, 0x4, R194 ;  /* 0x00000004b8c27825 */ /* 0x000fe200078e02c2 */
[----:B------:R-:W-:Y:S01]  /*f920*/  IADD3 R60, R68, -0x8d, RZ ;  /* 0xffffff73443c7810 */ /* 0x000fe20007ffe0ff */
[----:B------:R-:W2:Y:S02]  /*f930*/  LDC R63, c[0x0][0x230] ;  /* 0x00008c00ff3f7b82 */ /* 0x000ea40000000800 */
[----:B------:R-:W-:Y:S01]  /*f940*/  VIADD R59, R65, 0xffffff54 ;  /* 0xffffff54413b7836 */ /* 0x000fe20000000000 */
[----:B------:R-:W-:Y:S01]  /*f950*/  ISETP.GE.U32.AND P0, PT, R58, 0x7ffffed6, PT ;  /* 0x7ffffed63a00780c */ /* 0x000fe20003f06070 */
[----:B------:R-:W-:Y:S03]  /*f960*/  LDGSTS.E [R246+0x1000c], desc[UR60][R194.64], !P2 ;  /* 0x1000c000c2f67fae */ /* 0x000fe6000d12187c */
[----:B------:R-:W-:Y:S01]  /*f970*/  ISETP.GE.U32.AND P2, PT, R59, 0x7ffffed5, PT ;  /* 0x7ffffed53b00780c */ /* 0x000fe20003f46070 */
[----:B------:R1:W-:Y:S01]  /*f980*/  STL.64 [R1+0x738], R2 ;  /* 0x0007380201007387 */ /* 0x0003e20000100a00 */
[----:B------:R-:W-:Y:S01]  /*f990*/  VIADD R61, R69, 0xffffff72 ;  /* 0xffffff72453d7836 */ /* 0x000fe20000000000 */
[----:B------:R-:W-:Y:S01]  /*f9a0*/  ISETP.GE.U32.AND P6, PT, R60, 0x7ffffef4, PT ;  /* 0x7ffffef43c00780c */ /* 0x000fe20003fc6070 */
[----:B------:R-:W2:Y:S01]  /*f9b0*/  LDC R65, c[0x0][0x230] ;  /* 0x00008c00ff417b82 */ /* 0x000ea20000000800 */
[----:B------:R-:W-:Y:S04]  /*f9c0*/  LDGSTS.E [R246+0x14000], desc[UR60][R186.64], !P3 ;  /* 0x14000000baf67fae */ /* 0x000fe8000d92187c */
[----:B------:R-:W-:Y:S03]  /*f9d0*/  LDGSTS.E [R246+0x14004], desc[UR60][R182.64], !P4 ;  /* 0x14004000b6f67fae */ /* 0x000fe6000e12187c */
[----:B------:R-:W3:Y:S01]  /*f9e0*/  LDC R60, c[0x0][0x230] ;  /* 0x00008c00ff3c7b82 */ /* 0x000ee20000000800 */
[----:B-1----:R-:W5:Y:S04]  /*f9f0*/  LDL.LU.64 R2, [R1+0xb98] ;  /* 0x000b980001027983 */ /* 0x002f680000300a00 */
[----:B------:R-:W-:Y:S03]  /*fa00*/  STL.64 [R1+0x4a0], R186 ;  /* 0x0004a0ba01007387 */ /* 0x000fe60000100a00 */
[----:B------:R-:W1:Y:S01]  /*fa10*/  LDC R66, c[0x0][0x230] ;  /* 0x00008c00ff427b82 */ /* 0x000e620000000800 */
[----:B------:R-:W-:Y:S04]  /*fa20*/  STL.64 [R1+0x4a8], R182 ;  /* 0x0004a8b601007387 */ /* 0x000fe80000100a00 */
[----:B------:R2:W-:Y:S04]  /*fa30*/  STL.64 [R1+0x4b0], R180 ;  /* 0x0004b0b401007387 */ /* 0x0005e80000100a00 */
[----:B------:R2:W-:Y:S04]  /*fa40*/  LDGSTS.E [R246+0x14008], desc[UR60][R180.64], !P0 ;  /* 0x14008000b4f67fae */ /* 0x0005e8000c12187c */
[----:B------:R2:W-:Y:S04]  /*fa50*/  STL.64 [R1+0x4b8], R178 ;  /* 0x0004b8b201007387 */ /* 0x0005e80000100a00 */
[----:B------:R2:W-:Y:S02]  /*fa60*/  LDGSTS.E [R246+0x1400c], desc[UR60][R178.64], !P2 ;  /* 0x1400c000b2f67fae */ /* 0x0005e4000d12187c */
[----:B--2---:R-:W-:-:S04]  /*fa70*/  IMAD.WIDE R180, R184, 0x4, R120 ;  /* 0x00000004b8b47825 */ /* 0x004fc800078e0278 */
[----:B------:R-:W-:Y:S01]  /*fa80*/  IMAD.WIDE R178, R184, 0x4, R118 ;  /* 0x00000004b8b27825 */ /* 0x000fe200078e0276 */
[----:B------:R2:W-:Y:S04]  /*fa90*/  STL.64 [R1+0x5a0], R180 ;  /* 0x0005a0b401007387 */ /* 0x0005e80000100a00 */
[----:B------:R1:W-:Y:S04]  /*faa0*/  STL.64 [R1+0x5a8], R178 ;  /* 0x0005a8b201007387 */ /* 0x0003e80000100a00 */
[----:B------:R-:W4:Y:S04]  /*fab0*/  LDL.LU.64 R186, [R1+0x8] ;  /* 0x0000080001ba7983 */ /* 0x000f280000300a00 */
[----:B------:R-:W4:Y:S01]  /*fac0*/  LDL.LU.64 R244, [R1] ;  /* 0x0000000001f47983 */ /* 0x000f220000300a00 */
[----:B------:R-:W-:-:S02]  /*fad0*/  ISETP.GE.U32.AND P5, PT, R61, 0x7ffffef3, PT ;  /* 0x7ffffef33d00780c */ /* 0x000fc40003fa6070 */
[----:B------:R-:W2:Y:S01]  /*fae0*/  LDC R61, c[0x0][0x230] ;  /* 0x00008c00ff3d7b82 */ /* 0x000ea20000000800 */
[----:B------:R-:W-:-:S05]  /*faf0*/  VIADD R58, R67, 0xffffff37 ;  /* 0xffffff37433a7836 */ /* 0x000fca0000000000 */
[----:B------:R-:W-:Y:S01]  /*fb00*/  ISETP.GE.U32.AND P3, PT, R58, 0x7ffffeb8, PT ;  /* 0x7ffffeb83a00780c */ /* 0x000fe20003f66070 */
[----:B---3--:R-:W-:Y:S02]  /*fb10*/  VIADD R58, R60, 0xffffff36 ;  /* 0xffffff363c3a7836 */ /* 0x008fe40000000000 */
[----:B------:R-:W3:Y:S03]  /*fb20*/  LDC R60, c[0x0][0x230] ;  /* 0x00008c00ff3c7b82 */ /* 0x000ee60000000800 */
[----:B------:R-:W-:Y:S01]  /*fb30*/  ISETP.GE.U32.AND P4, PT, R58, 0x7ffffeb7, PT ;  /* 0x7ffffeb73a00780c */ /* 0x000fe20003f86070 */
[----:B------:R-:W-:-:S04]  /*fb40*/  VIADD R58, R62, 0xffffff34 ;  /* 0xffffff343e3a7836 */ /* 0x000fc80000000000 */
[----:B------:R-:W3:Y:S01]  /*fb50*/  LDC R62, c[0x0][0x230] ;  /* 0x00008c00ff3e7b82 */ /* 0x000ee20000000800 */
[----:B------:R-:W-:Y:S01]  /*fb60*/  ISETP.GE.U32.AND P2, PT, R58, 0x7ffffeb5, PT ;  /* 0x7ffffeb53a00780c */ /* 0x000fe20003f46070 */
[----:B--2---:R-:W-:Y:S01]  /*fb70*/  VIADD R59, R61, 0xffffff35 ;  /* 0xffffff353d3b7836 */ /* 0x004fe20000000000 */
[----:B------:R2:W-:Y:S05]  /*fb80*/  LDGSTS.E [R246+0x18000], desc[UR60][R180.64], !P3 ;  /* 0x18000000b4f67fae */ /* 0x0005ea000d92187c */
[----:B------:R-:W3:Y:S01]  /*fb90*/  LDC R61, c[0x0][0x230] ;  /* 0x00008c00ff3d7b82 */ /* 0x000ee20000000800 */
[----:B------:R-:W-:Y:S01]  /*fba0*/  ISETP.GE.U32.AND P0, PT, R59, 0x7ffffeb6, PT ;  /* 0x7ffffeb63b00780c */ /* 0x000fe20003f06070 */
[----:B------:R-:W-:Y:S01]  /*fbb0*/  VIADD R59, R64, 0xffffff71 ;  /* 0xffffff71403b7836 */ /* 0x000fe20000000000 */
[----:B------:R1:W-:Y:S01]  /*fbc0*/  LDGSTS.E [R246+0x18004], desc[UR60][R178.64], !P4 ;  /* 0x18004000b2f67fae */ /* 0x0003e2000e12187c */
[----:B------:R-:W-:-:S04]  /*fbd0*/  VIADD R58, R63, 0xffffff17 ;  /* 0xffffff173f3a7836 */ /* 0x000fc80000000000 */
[----:B------:R-:W3:Y:S01]  /*fbe0*/  LDC R64, c[0x0][0x230] ;  /* 0x00008c00ff407b82 */ /* 0x000ee20000000800 */
[----:B------:R-:W-:Y:S01]  /*fbf0*/  ISETP.GE.U32.AND P3, PT, R59, 0x7ffffef2, PT ;  /* 0x7ffffef23b00780c */ /* 0x000fe20003f66070 */
[----:B------:R-:W-:Y:S02]  /*fc00*/  VIADD R59, R65, 0xffffff16 ;  /* 0xffffff16413b7836 */ /* 0x000fe40000000000 */
[----:B--2---:R-:W-:Y:S01]  /*fc10*/  IMAD.WIDE R180, R184, 0x4, R116 ;  /* 0x00000004b8b47825 */ /* 0x004fe200078e0274 */
[----:B------:R-:W-:Y:S02]  /*fc20*/  ISETP.GE.U32.AND P4, PT, R58, 0x7ffffe98, PT ;  /* 0x7ffffe983a00780c */ /* 0x000fe40003f86070 */
[----:B-1----:R-:W-:Y:S01]  /*fc30*/  IADD3 R58, R66, -0xeb, RZ ;  /* 0xffffff15423a7810 */ /* 0x002fe20007ffe0ff */
[----:B------:R-:W1:Y:S01]  /*fc40*/  LDC R63, c[0x0][0x230] ;  /* 0x00008c00ff3f7b82 */ /* 0x000e620000000800 */
[----:B------:R-:W-:Y:S01]  /*fc50*/  IMAD.WIDE R178, R184, 0x4, R114 ;  /* 0x00000004b8b27825 */ /* 0x000fe200078e0272 */
[----:B------:R2:W-:Y:S01]  /*fc60*/  LDGSTS.E [R246+0x18008], desc[UR60][R180.64], !P0 ;  /* 0x18008000b4f67fae */ /* 0x0005e2000c12187c */
[----:B------:R-:W-:-:S03]  /*fc70*/  ISETP.GE.U32.AND P0, PT, R59, 0x7ffffe97, PT ;  /* 0x7ffffe973b00780c */ /* 0x000fc60003f06070 */
[----:B------:R2:W-:Y:S01]  /*fc80*/  LDGSTS.E [R246+0x1800c], desc[UR60][R178.64], !P2 ;  /* 0x1800c000b2f67fae */ /* 0x0005e2000d12187c */
[----:B------:R-:W-:Y:S01]  /*fc90*/  ISETP.GE.U32.AND P2, PT, R58, 0x7ffffe96, PT ;  /* 0x7ffffe963a00780c */ /* 0x000fe20003f46070 */
[C---:B------:R-:W-:Y:S01]  /*fca0*/  IMAD.WIDE R182, R184.reuse, 0x4, R56 ;  /* 0x00000004b8b67825 */ /* 0x040fe200078e0238 */
[----:B------:R-:W1:Y:S01]  /*fcb0*/  LDC R58, c[0x0][0x230] ;  /* 0x00008c00ff3a7b82 */ /* 0x000e620000000800 */
[----:B------:R2:W-:Y:S04]  /*fcc0*/  STL.64 [R1+0x5b0], R180 ;  /* 0x0005b0b401007387 */ /* 0x0005e80000100a00 */
[----:B------:R2:W-:Y:S01]  /*fcd0*/  STL.64 [R1+0x5b8], R178 ;  /* 0x0005b8b201007387 */ /* 0x0005e20000100a00 */
[----:B---3--:R-:W-:Y:S02]  /*fce0*/  VIADD R56, R61, 0xffffff14 ;  /* 0xffffff143d387836 */ /* 0x008fe40000000000 */
[----:B------:R-:W3:Y:S01]  /*fcf0*/  LDC R59, c[0x0][0x230] ;  /* 0x00008c00ff3b7b82 */ /* 0x000ee20000000800 */
[----:B------:R-:W-:Y:S01]  /*fd00*/  LDGSTS.E [R246+0x1c000], desc[UR60][R182.64], !P4 ;  /* 0x1c000000b6f67fae */ /* 0x000fe2000e12187c */
[----:B--2---:R-:W-:-:S04]  /*fd10*/  IMAD.WIDE R180, R184, 0x4, R54 ;  /* 0x00000004b8b47825 */ /* 0x004fc800078e0236 */
[----:B------:R-:W-:Y:S01]  /*fd20*/  IMAD.WIDE R178, R184, 0x4, R52 ;  /* 0x00000004b8b27825 */ /* 0x000fe200078e0234 */
[----:B------:R-:W-:Y:S01]  /*fd30*/  LDGSTS.E [R246+0x1c004], desc[UR60][R180.64], !P0 ;  /* 0x1c004000b4f67fae */ /* 0x000fe2000c12187c */
[----:B------:R-:W-:Y:S01]  /*fd40*/  ISETP.GE.U32.AND P4, PT, R56, 0x7ffffe95, PT ;  /* 0x7ffffe953800780c */ /* 0x000fe20003f86070 */
[----:B------:R-:W2:Y:S01]  /*fd50*/  LDC R53, c[0x0][0x230] ;  /* 0x00008c00ff357b82 */ /* 0x000ea20000000800 */
[----:B------:R-:W-:Y:S01]  /*fd60*/  VIADD R52, R62, 0xffffff6f ;  /* 0xffffff6f3e347836 */ /* 0x000fe20000000000 */
[----:B------:R1:W-:Y:S04]  /*fd70*/  LDGSTS.E [R246+0x1c008], desc[UR60][R178.64], !P2 ;  /* 0x1c008000b2f67fae */ /* 0x0003e8000d12187c */
[----:B------:R-:W-:Y:S02]  /*fd80*/  ISETP.GE.U32.AND P2, PT, R52, 0x7ffffef0, PT ;  /* 0x7ffffef03400780c */ /* 0x000fe40003f46070 */
[----:B------:R-:W2:Y:S01]  /*fd90*/  LDC R52, c[0x0][0x230] ;  /* 0x00008c00ff347b82 */ /* 0x000ea20000000800 */
[----:B------:R-:W-:Y:S01]  /*fda0*/  STL.64 [R1+0x6d0], R182 ;  /* 0x0006d0b601007387 */ /* 0x000fe20000100a00 */
[----:B------:R-:W-:-:S03]  /*fdb0*/  VIADD R57, R60, 0xffffff70 ;  /* 0xffffff703c397836 */ /* 0x000fc60000000000 */
[----:B------:R-:W-:Y:S03]  /*fdc0*/  STL.64 [R1+0x6d8], R180 ;  /* 0x0006d8b401007387 */ /* 0x000fe60000100a00 */
[----:B------:R-:W2:Y:S01]  /*fdd0*/  LDC R54, c[0x0][0x230] ;  /* 0x00008c00ff367b82 */ /* 0x000ea20000000800 */
[----:B------:R1:W-:Y:S01]  /*fde0*/  STL.64 [R1+0x710], R178 ;  /* 0x000710b201007387 */ /* 0x0003e20000100a00 */
[----:B------:R-:W-:Y:S01]  /*fdf0*/  ISETP.GE.U32.AND P0, PT, R57, 0x7ffffef1, PT ;  /* 0x7ffffef13900780c */ /* 0x000fe20003f06070 */
[----:B------:R-:W-:-:S05]  /*fe00*/  IMAD.WIDE R238, R184, 0x4, R238 ;  /* 0x00000004b8ee7825 */ /* 0x000fca00078e02ee */
[----:B------:R-:W2:Y:S01]  /*fe10*/  LDC R56, c[0x0][0x230] ;  /* 0x00008c00ff387b82 */ /* 0x000ea20000000800 */
[----:B-1----:R-:W-:-:S07]  /*fe20*/  IMAD.WIDE R178, R184, 0x4, R50 ;  /* 0x00000004b8b27825 */ /* 0x002fce00078e0232 */
[----:B------:R-:W1:Y:S01]  /*fe30*/  LDC R55, c[0x0][0x230] ;  /* 0x00008c00ff377b82 */ /* 0x000e620000000800 */
[----:B------:R-:W-:Y:S02]  /*fe40*/  VIADD R51, R64, 0xffffff6e ;  /* 0xffffff6e40337836 */ /* 0x000fe40000000000 */
[----:B------:R-:W-:Y:S01]  /*fe50*/  VIADD R50, R63, 0xffffff53 ;  /* 0xffffff533f327836 */ /* 0x000fe20000000000 */
[----:B------:R3:W-:Y:S04]  /*fe60*/  STL.64 [R1+0x718], R178 ;  /* 0x000718b201007387 */ /* 0x0007e80000100a00 */
[----:B------:R3:W-:Y:S01]  /*fe70*/  LDGSTS.E [R246+0x1c00c], desc[UR60][R178.64], !P4 ;  /* 0x1c00c000b2f67fae */ /* 0x0007e2000e12187c */
[----:B------:R-:W-:Y:S01]  /*fe80*/  ISETP.GE.U32.AND P4, PT, R51, 0x7ffffeef, PT ;  /* 0x7ffffeef3300780c */ /* 0x000fe20003f86070 */
[----:B------:R-:W-:Y:S01]  /*fe90*/  VIADD R51, R58, 0xffffff52 ;  /* 0xffffff523a337836 */ /* 0x000fe20000000000 */
[----:B------:R-:W1:Y:S01]  /*fea0*/  LDC R57, c[0x0][0x230] ;  /* 0x00008c00ff397b82 */ /* 0x000e620000000800 */
[----:B------:R-:W-:-:S04]  /*feb0*/  IMAD.WIDE R236, R184, 0x4, R236 ;  /* 0x00000004b8ec7825 */ /* 0x000fc800078e02ec */
[----:B------:R-:W-:-:S03]  /*fec0*/  IMAD.WIDE R176, R184, 0x4, R176 ;  /* 0x00000004b8b07825 */ /* 0x000fc600078e02b0 */
[----:B------:R-:W1:Y:S01]  /*fed0*/  LDC R58, c[0x0][0x230] ;  /* 0x00008c00ff3a7b82 */ /* 0x000e620000000800 */
[C---:B------:R-:W-:Y:S01]  /*fee0*/  IMAD.WIDE R174, R184.reuse, 0x4, R174 ;  /* 0x00000004b8ae7825 */ /* 0x040fe200078e02ae */
[----:B------:R-:W-:Y:S03]  /*fef0*/  STL.64 [R1+0x480], R176 ;  /* 0x000480b001007387 */ /* 0x000fe60000100a00 */
[C---:B------:R-:W-:Y:S01]  /*ff00*/  IMAD.WIDE R172, R184.reuse, 0x4, R172 ;  /* 0x00000004b8ac7825 */ /* 0x040fe200078e02ac */
[----:B------:R-:W-:Y:S03]  /*ff10*/  STL.64 [R1+0x488], R174 ;  /* 0x000488ae01007387 */ /* 0x000fe60000100a00 */
[C---:B------:R-:W-:Y:S01]  /*ff20*/  IMAD.WIDE R170, R184.reuse, 0x4, R170 ;  /* 0x00000004b8aa7825 */ /* 0x040fe200078e02aa */
[----:B------:R1:W-:Y:S04]  /*ff30*/  STL.64 [R1+0x490], R172 ;  /* 0x000490ac01007387 */ /* 0x0003e80000100a00 */
[----:B------:R1:W-:Y:S01]  /*ff40*/  STL.64 [R1+0x498], R170 ;  /* 0x000498aa01007387 */ /* 0x0003e20000100a00 */
[----:B------:R-:W-:-:S04]  /*ff50*/  IMAD.WIDE R234, R184, 0x4, R234 ;  /* 0x00000004b8ea7825 */ /* 0x000fc800078e02ea */
[----:B------:R-:W-:-:S04]  /*ff60*/  IMAD.WIDE R232, R184, 0x4, R232 ;  /* 0x00000004b8e87825 */ /* 0x000fc800078e02e8 */
[----:B------:R-:W-:-:S04]  /*ff70*/  IMAD.WIDE R230, R184, 0x4, R230 ;  /* 0x00000004b8e67825 */ /* 0x000fc800078e02e6 */
[----:B------:R-:W-:-:S04]  /*ff80*/  IMAD.WIDE R228, R184, 0x4, R228 ;  /* 0x00000004b8e47825 */ /* 0x000fc800078e02e4 */
[----:B------:R-:W-:-:S04]  /*ff90*/  IMAD.WIDE R164, R184, 0x4, R164 ;  /* 0x00000004b8a47825 */ /* 0x000fc800078e02a4 */
[----:B------:R-:W-:-:S04]  /*ffa0*/  IMAD.WIDE R162, R184, 0x4, R162 ;  /* 0x00000004b8a27825 */ /* 0x000fc800078e02a2 */
[----:B----4-:R-:W-:-:S04]  /*ffb0*/  IMAD.WIDE R180, R184, 0x4, R186 ;  /* 0x00000004b8b47825 */ /* 0x010fc800078e02ba */
[----:B---3--:R-:W-:Y:S01]  /*ffc0*/  IMAD.WIDE R178, R184, 0x4, R244 ;  /* 0x00000004b8b27825 */ /* 0x008fe200078e02f4 */
[----:B------:R-:W-:Y:S01]  /*ffd0*/  LDGSTS.E [R247+0x10000], desc[UR60][R180.64], !P6 ;  /* 0x10000000b4f77fae */ /* 0x000fe2000f12187c */
[----:B------:R-:W-:Y:S02]  /*ffe0*/  ISETP.GE.U32.AND P6, PT, R50, 0x7ffffed4, PT ;  /* 0x7ffffed43200780c */ /* 0x000fe40003fc6070 */
[----:B------:R-:W-:Y:S01]  /*fff0*/  VIADD R50, R59, 0xffffff51 ;  /* 0xffffff513b327836 */ /* 0x000fe20000000000 */
[----:B------:R-:W-:Y:S01]  /*10000*/  LDGSTS.E [R247+0x10004], desc[UR60][R178.64], !P5 ;  /* 0x10004000b2f77fae */ /* 0x000fe2000e92187c */
[----:B------:R-:W3:Y:S01]  /*10010*/  LDC R59, c[0x0][0x230] ;  /* 0x00008c00ff3b7b82 */ /* 0x000ee20000000800 */
[----:B------:R-:W-:Y:S02]  /*10020*/  ISETP.GE.U32.AND P5, PT, R51, 0x7ffffed3, PT ;  /* 0x7ffffed33300780c */ /* 0x000fe40003fa6070 */
[----:B------:R-:W-:Y:S01]  /*10030*/  LDGSTS.E [R247+0x10008], desc[UR60][R238.64], !P3 ;  /* 0x10008000eef77fae */ /* 0x000fe2000d92187c */
[----:B------:R-:W-:Y:S01]  /*10040*/  ISETP.GE.U32.AND P3, PT, R50, 0x7ffffed2, PT ;  /* 0x7ffffed23200780c */ /* 0x000fe20003f66070 */
[----:B--2---:R-:W-:-:S02]  /*10050*/  VIADD R50, R52, 0xffffff50 ;  /* 0xffffff5034327836 */ /* 0x004fc40000000000 */
[----:B------:R-:W-:Y:S01]  /*10060*/  LDGSTS.E [R247+0x1000c], desc[UR60][R236.64], !P0 ;  /* 0x1000c000ecf77fae */ /* 0x000fe2000c12187c */
[----:B------:R-:W-:Y:S01]  /*10070*/  VIADD R51, R53, 0xffffff33 ;  /* 0xffffff3335337836 */ /* 0x000fe20000000000 */
[----:B------:R-:W2:Y:S01]  /*10080*/  LDC R52, c[0x0][0x230] ;  /* 0x00008c00ff347b82 */ /* 0x000ea20000000800 */
[----:B------:R-:W-:Y:S01]  /*10090*/  ISETP.GE.U32.AND P0, PT, R50, 0x7ffffed1, PT ;  /* 0x7ffffed13200780c */ /* 0x000fe20003f06070 */
[----:B------:R-:W-:Y:S01]  /*100a0*/  VIADD R50, R54, 0xffffff32 ;  /* 0xffffff3236327836 */ /* 0x000fe20000000000 */
[----:B------:R-:W-:Y:S01]  /*100b0*/  LDGSTS.E [R247+0x14000], desc[UR60][R176.64], !P6 ;  /* 0x14000000b0f77fae */ /* 0x000fe2000f12187c */
[----:B------:R-:W-:-:S03]  /*100c0*/  ISETP.GE.U32.AND P6, PT, R51, 0x7ffffeb4, PT ;  /* 0x7ffffeb43300780c */ /* 0x000fc60003fc6070 */
[----:B------:R-:W-:Y:S01]  /*100d0*/  LDGSTS.E [R247+0x14004], desc[UR60][R174.64], !P5 ;  /* 0x14004000aef77fae */ /* 0x000fe2000e92187c */
[----:B------:R-:W4:Y:S01]  /*100e0*/  LDC R54, c[0x0][0x230] ;  /* 0x00008c00ff367b82 */ /* 0x000f220000000800 */
[----:B------:R-:W-:Y:S01]  /*100f0*/  ISETP.GE.U32.AND P5, PT, R50, 0x7ffffeb3, PT ;  /* 0x7ffffeb33200780c */ /* 0x000fe20003fa6070 */
[----:B------:R-:W-:Y:S01]  /*10100*/  VIADD R51, R56, 0xffffff6d ;  /* 0xffffff6d38337836 */ /* 0x000fe20000000000 */
[----:B------:R3:W-:Y:S01]  /*10110*/  LDGSTS.E [R247+0x14008], desc[UR60][R172.64], !P3 ;  /* 0x14008000acf77fae */ /* 0x0007e2000d92187c */
[----:B-1----:R-:W-:-:S03]  /*10120*/  VIADD R50, R55, 0xffffff31 ;  /* 0xffffff3137327836 */ /* 0x002fc60000000000 */
[----:B------:R1:W-:Y:S01]  /*10130*/  LDGSTS.E [R247+0x1400c], desc[UR60][R170.64], !P0 ;  /* 0x1400c000aaf77fae */ /* 0x0003e2000c12187c */
[----:B------:R-:W4:Y:S01]  /*10140*/  LDC R53, c[0x0][0x230] ;  /* 0x00008c00ff357b82 */ /* 0x000f220000000800 */
[----:B------:R-:W-:Y:S02]  /*10150*/  ISETP.GE.U32.AND P3, PT, R51, 0x7ffffeee, PT ;  /* 0x7ffffeee3300780c */ /* 0x000fe40003f66070 */
[----:B------:R-:W-:Y:S01]  /*10160*/  ISETP.GE.U32.AND P0, PT, R50, 0x7ffffeb2, PT ;  /* 0x7ffffeb23200780c */ /* 0x000fe20003f06070 */
[----:B---3--:R-:W-:Y:S01]  /*10170*/  VIADD R50, R59, 0xffffff13 ;  /* 0xffffff133b327836 */ /* 0x008fe20000000000 */
[----:B------:R-:W-:Y:S01]  /*10180*/  IADD3 R51, R57, -0xd0, RZ ;  /* 0xffffff3039337810 */ /* 0x000fe20007ffe0ff */
[C---:B------:R-:W-:Y:S02]  /*10190*/  IMAD.WIDE R172, R184.reuse, 0x4, R112 ;  /* 0x00000004b8ac7825 */ /* 0x040fe400078e0270 */
[----:B------:R-:W3:Y:S02]  /*101a0*/  LDC R57, c[0x0][0x230] ;  /* 0x00008c00ff397b82 */ /* 0x000ee40000000800 */
[----:B-1----:R-:W-:Y:S01]  /*101b0*/  IMAD.WIDE R170, R184, 0x4, R110 ;  /* 0x00000004b8aa7825 */ /* 0x002fe200078e026e */
[----:B------:R1:W-:Y:S01]  /*101c0*/  LDGSTS.E [R247+0x18000], desc[UR60][R172.64], !P6 ;  /* 0x18000000acf77fae */ /* 0x0003e2000f12187c */
[----:B------:R-:W-:-:S03]  /*101d0*/  ISETP.GE.U32.AND P6, PT, R51, 0x7ffffeb1, PT ;  /* 0x7ffffeb13300780c */ /* 0x000fc60003fc6070 */
[----:B------:R1:W-:Y:S01]  /*101e0*/  LDGSTS.E [R247+0x18004], desc[UR60][R170.64], !P5 ;  /* 0x18004000aaf77fae */ /* 0x0003e2000e92187c */
[----:B------:R-:W-:Y:S01]  /*101f0*/  ISETP.GE.U32.AND P5, PT, R50, 0x7ffffe94, PT ;  /* 0x7ffffe943200780c */ /* 0x000fe20003fa6070 */
[----:B------:R-:W-:Y:S01]  /*10200*/  IMAD.WIDE R174, R184, 0x4, R108 ;  /* 0x00000004b8ae7825 */ /* 0x000fe200078e026c */
[----:B------:R-:W3:Y:S01]  /*10210*/  LDC R55, c[0x0][0x230] ;  /* 0x00008c00ff377b82 */ /* 0x000ee20000000800 */
[----:B------:R1:W-:Y:S02]  /*10220*/  STL.64 [R1+0x580], R172 ;  /* 0x000580ac01007387 */ /* 0x0003e40000100a00 */
[----:B--2---:R-:W-:Y:S02]  /*10230*/  VIADD R50, R52, 0xffffff12 ;  /* 0xffffff1234327836 */ /* 0x004fe40000000000 */
[----:B------:R2:W-:Y:S01]  /*10240*/  STL.64 [R1+0x588], R170 ;  /* 0x000588aa01007387 */ /* 0x0005e20000100a00 */
[----:B----4-:R-:W-:Y:S02]  /*10250*/  VIADD R51, R53, 0xffffff11 ;  /* 0xffffff1135337836 */ /* 0x010fe40000000000 */
[----:B------:R-:W4:Y:S01]  /*10260*/  LDC R56, c[0x0][0x230] ;  /* 0x00008c00ff387b82 */ /* 0x000f220000000800 */
[----:B------:R-:W-:Y:S01]  /*10270*/  LDGSTS.E [R247+0x18008], desc[UR60][R174.64], !P0 ;  /* 0x18008000aef77fae */ /* 0x000fe2000c12187c */
[----:B-1----:R-:W-:-:S06]  /*10280*/  IMAD.WIDE R172, R184, 0x4, R106 ;  /* 0x00000004b8ac7825 */ /* 0x002fcc00078e026a */
[----:B------:R-:W1:Y:S01]  /*10290*/  LDC R52, c[0x0][0x230] ;  /* 0x00008c00ff347b82 */ /* 0x000e620000000800 */
[----:B--2---:R-:W-:Y:S01]  /*102a0*/  IMAD.WIDE R170, R184, 0x4, R48 ;  /* 0x00000004b8aa7825 */ /* 0x004fe200078e0230 */
[----:B------:R2:W-:Y:S03]  /*102b0*/  LDGSTS.E [R247+0x1800c], desc[UR60][R172.64], !P6 ;  /* 0x1800c000acf77fae */ /* 0x0005e6000f12187c */
[----:B------:R-:W-:Y:S01]  /*102c0*/  VIADD R48, R54, 0xffffff10 ;  /* 0xffffff1036307836 */ /* 0x000fe20000000000 */
[----:B------:R-:W-:Y:S01]  /*102d0*/  ISETP.GE.U32.AND P0, PT, R50, 0x7ffffe93, PT ;  /* 0x7ffffe933200780c */ /* 0x000fe20003f06070 */
[----:B------:R2:W-:Y:S01]  /*102e0*/  LDGSTS.E [R247+0x1c000], desc[UR60][R170.64], !P5 ;  /* 0x1c000000aaf77fae */ /* 0x0005e2000e92187c */
[----:B------:R-:W1:Y:S02]  /*102f0*/  LDC R49, c[0x0][0x230] ;  /* 0x00008c00ff317b82 */ /* 0x000e640000000800 */
[----:B------:R-:W-:Y:S01]  /*10300*/  ISETP.GE.U32.AND P5, PT, R48, 0x7ffffe91, PT ;  /* 0x7ffffe913000780c */ /* 0x000fe20003fa6070 */
[----:B------:R-:W-:Y:S05]  /*10310*/  STL.64 [R1+0x590], R174 ;  /* 0x000590ae01007387 */ /* 0x000fea0000100a00 */
[----:B------:R-:W1:Y:S01]  /*10320*/  LDC R48, c[0x0][0x230] ;  /* 0x00008c00ff307b82 */ /* 0x000e620000000800 */
[----:B------:R2:W-:Y:S01]  /*10330*/  STL.64 [R1+0x598], R172 ;  /* 0x000598ac01007387 */ /* 0x0005e20000100a00 */
[----:B------:R-:W-:-:S03]  /*10340*/  ISETP.GE.U32.AND P6, PT, R51, 0x7ffffe92, PT ;  /* 0x7ffffe923300780c */ /* 0x000fc60003fc6070 */
[----:B------:R3:W-:Y:S03]  /*10350*/  STL.64 [R1+0x6b0], R170 ;  /* 0x0006b0aa01007387 */ /* 0x0007e60000100a00 */
[----:B------:R-:W1:Y:S01]  /*10360*/  LDC R50, c[0x0][0x230] ;  /* 0x00008c00ff327b82 */ /* 0x000e620000000800 */
[----:B--2---:R-:W-:-:S07]  /*10370*/  IMAD.WIDE R172, R184, 0x4, R44 ;  /* 0x00000004b8ac7825 */ /* 0x004fce00078e022c */
[----:B------:R-:W2:Y:S01]  /*10380*/  LDC R51, c[0x0][0x230] ;  /* 0x00008c00ff337b82 */ /* 0x000ea20000000800 */
[----:B---3--:R-:W-:-:S04]  /*10390*/  IMAD.WIDE R170, R184, 0x4, R46 ;  /* 0x00000004b8aa7825 */ /* 0x008fc800078e022e */
[----:B------:R-:W-:Y:S01]  /*103a0*/  VIADD R46, R58, 0xffffff6c ;  /* 0xffffff6c3a2e7836 */ /* 0x000fe20000000000 */
[----:B------:R3:W-:Y:S02]  /*103b0*/  LDGSTS.E [R247+0x1c004], desc[UR60][R170.64], !P0 ;  /* 0x1c004000aaf77fae */ /* 0x0007e4000c12187c */
[----:B------:R-:W2:Y:S02]  /*103c0*/  LDC R47, c[0x0][0x230] ;  /* 0x00008c00ff2f7b82 */ /* 0x000ea40000000800 */
[----:B------:R-:W-:Y:S01]  /*103d0*/  ISETP.GE.U32.AND P0, PT, R46, 0x7ffffeed, PT ;  /* 0x7ffffeed2e00780c */ /* 0x000fe20003f06070 */
[----:B------:R3:W-:Y:S01]  /*103e0*/  STL.64 [R1+0x6b8], R170 ;  /* 0x0006b8aa01007387 */ /* 0x0007e20000100a00 */
[----:B------:R-:W-:-:S03]  /*103f0*/  VIADD R44, R55, 0xffffff6b ;  /* 0xffffff6b372c7836 */ /* 0x000fc60000000000 */
[----:B------:R-:W-:Y:S01]  /*10400*/  LDGSTS.E [R247+0x1c008], desc[UR60][R172.64], !P6 ;  /* 0x1c008000acf77fae */ /* 0x000fe2000f12187c */
[----:B------:R-:W2:Y:S01]  /*10410*/  LDC R46, c[0x0][0x230] ;  /* 0x00008c00ff2e7b82 */ /* 0x000ea20000000800 */
[----:B---3--:R-:W-:-:S07]  /*10420*/  IMAD.WIDE R170, R184, 0x4, R42 ;  /* 0x00000004b8aa7825 */ /* 0x008fce00078e022a */
[----:B------:R-:W3:Y:S01]  /*10430*/  LDC R45, c[0x0][0x230] ;  /* 0x00008c00ff2d7b82 */ /* 0x000ee20000000800 */
[----:B------:R-:W-:Y:S01]  /*10440*/  VIADD R42, R57, 0xffffff4f ;  /* 0xffffff4f392a7836 */ /* 0x000fe20000000000 */
[----:B------:R2:W-:Y:S01]  /*10450*/  LDGSTS.E [R247+0x1c00c], desc[UR60][R170.64], !P5 ;  /* 0x1c00c000aaf77fae */ /* 0x0005e2000e92187c */
[----:B----4-:R-:W-:-:S03]  /*10460*/  VIADD R43, R56, 0xffffff6a ;  /* 0xffffff6a382b7836 */ /* 0x010fc60000000000 */
[----:B------:R-:W-:Y:S01]  /*10470*/  LDGSTS.E [R248+0x10000], desc[UR60][R234.64], !P2 ;  /* 0x10000000eaf87fae */ /* 0x000fe2000d12187c */
[----:B------:R-:W-:Y:S01]  /*10480*/  ISETP.GE.U32.AND P2, PT, R42, 0x7ffffed0, PT ;  /* 0x7ffffed02a00780c */ /* 0x000fe20003f46070 */
[----:B-1----:R-:W-:Y:S01]  /*10490*/  VIADD R42, R48, 0xffffff4e ;  /* 0xffffff4e302a7836 */ /* 0x002fe20000000000 */
[----:B------:R-:W-:Y:S01]  /*104a0*/  ISETP.GE.U32.AND P6, PT, R44, 0x7ffffeec, PT ;  /* 0x7ffffeec2c00780c */ /* 0x000fe20003fc6070 */
[----:B------:R-:W-:Y:S01]  /*104b0*/  LDGSTS.E [R248+0x10004], desc[UR60][R232.64], !P4 ;  /* 0x10004000e8f87fae */ /* 0x000fe2000e12187c */
[----:B------:R-:W1:Y:S01]  /*104c0*/  LDC R44, c[0x0][0x230] ;  /* 0x00008c00ff2c7b82 */ /* 0x000e620000000800 */
[----:B------:R-:W-:Y:S01]  /*104d0*/  ISETP.GE.U32.AND P5, PT, R43, 0x7ffffeeb, PT ;  /* 0x7ffffeeb2b00780c */ /* 0x000fe20003fa6070 */
[----:B------:R-:W-:Y:S01]  /*104e0*/  VIADD R43, R49, 0xffffff4d ;  /* 0xffffff4d312b7836 */ /* 0x000fe20000000000 */
[----:B------:R-:W-:Y:S01]  /*104f0*/  ISETP.GE.U32.AND P4, PT, R42, 0x7ffffecf, PT ;  /* 0x7ffffecf2a00780c */ /* 0x000fe20003f86070 */
[----:B------:R-:W-:Y:S01]  /*10500*/  VIADD R42, R50, 0xffffff4c ;  /* 0xffffff4c322a7836 */ /* 0x000fe20000000000 */
[----:B------:R-:W-:Y:S01]  /*10510*/  LDGSTS.E [R248+0x10008], desc[UR60][R230.64], !P3 ;  /* 0x10008000e6f87fae */ /* 0x000fe2000d92187c */
[----:B------:R-:W-:Y:S01]  /*10520*/  IMAD.WIDE R244, R184, 0x4, R168 ;  /* 0x00000004b8f47825 */ /* 0x000fe200078e02a8 */
[----:B------:R-:W-:Y:S01]  /*10530*/  ISETP.GE.U32.AND P3, PT, R43, 0x7ffffece, PT ;  /* 0x7ffffece2b00780c */ /* 0x000fe20003f66070 */
[----:B------:R-:W4:Y:S01]  /*10540*/  LDC R48, c[0x0][0x230] ;  /* 0x00008c00ff307b82 */ /* 0x000f220000000800 */
[----:B------:R-:W-:Y:S01]  /*10550*/  LDGSTS.E [R248+0x1000c], desc[UR60][R228.64], !P0 ;  /* 0x1000c000e4f87fae */ /* 0x000fe2000c12187c */
[----:B------:R-:W-:Y:S01]  /*10560*/  ISETP.GE.U32.AND P0, PT, R42, 0x7ffffecd, PT ;  /* 0x7ffffecd2a00780c */ /* 0x000fe20003f06070 */
[----:B--2---:R-:W-:-:S02]  /*10570*/  VIADD R43, R46, 0xffffff2f ;  /* 0xffffff2f2e2b7836 */ /* 0x004fc40000000000 */
[----:B------:R-:W-:Y:S01]  /*10580*/  IMAD.WIDE R246, R184, 0x4, R166 ;  /* 0x00000004b8f67825 */ /* 0x000fe200078e02a6 */
[----:B------:R-:W-:Y:S01]  /*10590*/  IADD3 R42, R47, -0xd2, RZ ;  /* 0xffffff2e2f2a7810 */ /* 0x000fe20007ffe0ff */
[----:B------:R-:W-:Y:S01]  /*105a0*/  LDGSTS.E [R248+0x14000], desc[UR60][R244.64], !P2 ;  /* 0x14000000f4f87fae */ /* 0x000fe2000d12187c */
[----:B------:R-:W2:Y:S01]  /*105b0*/  LDC R46, c[0x0][0x230] ;  /* 0x00008c00ff2e7b82 */ /* 0x000ea20000000800 */
[----:B------:R-:W-:Y:S02]  /*105c0*/  ISETP.GE.U32.AND P2, PT, R43, 0x7ffffeb0, PT ;  /* 0x7ffffeb02b00780c */ /* 0x000fe40003f46070 */
[----:B------:R-:W-:Y:S01]  /*105d0*/  LDGSTS.E [R248+0x14004], desc[UR60][R246.64], !P4 ;  /* 0x14004000f6f87fae */ /* 0x000fe2000e12187c */
[----:B------:R-:W-:Y:S01]  /*105e0*/  ISETP.GE.U32.AND P4, PT, R42, 0x7ffffeaf, PT ;  /* 0x7ffffeaf2a00780c */ /* 0x000fe20003f86070 */
[----:B------:R-:W-:Y:S02]  /*105f0*/  VIADD R43, R51, 0xffffff2d ;  /* 0xffffff2d332b7836 */ /* 0x000fe40000000000 */
[----:B------:R-:W-:Y:S01]  /*10600*/  VIADD R42, R52, 0xffffff2c ;  /* 0xffffff2c342a7836 */ /* 0x000fe20000000000 */
[----:B------:R-:W4:Y:S01]  /*10610*/  LDC R47, c[0x0][0x230] ;  /* 0x00008c00ff2f7b82 */ /* 0x000f220000000800 */
[----:B------:R-:W-:Y:S01]  /*10620*/  STL.64 [R1+0x6c0], R172 ;  /* 0x0006c0ac01007387 */ /* 0x000fe20000100a00 */
[----:B------:R-:W-:-:S03]  /*10630*/  IMAD.WIDE R166, R184, 0x4, R104 ;  /* 0x00000004b8a67825 */ /* 0x000fc600078e0268 */
[----:B------:R1:W-:Y:S01]  /*10640*/  LDGSTS.E [R248+0x14008], desc[UR60][R164.64], !P3 ;  /* 0x14008000a4f87fae */ /* 0x0003e2000d92187c */
[----:B------:R-:W-:Y:S02]  /*10650*/  ISETP.GE.U32.AND P3, PT, R43, 0x7ffffeae, PT ;  /* 0x7ffffeae2b00780c */ /* 0x000fe40003f66070 */
[----:B------:R-:W4:Y:S01]  /*10660*/  LDC R50, c[0x0][0x230] ;  /* 0x00008c00ff327b82 */ /* 0x000f220000000800 */
[----:B------:R-:W-:Y:S01]  /*10670*/  STL.64 [R1+0x6c8], R170 ;  /* 0x0006c8aa01007387 */ /* 0x000fe20000100a00 */
[----:B---3--:R-:W-:-:S03]  /*10680*/  VIADD R43, R45, 0xffffff0e ;  /* 0xffffff0e2d2b7836 */ /* 0x008fc60000000000 */
[----:B------:R3:W-:Y:S01]  /*10690*/  LDGSTS.E [R248+0x1400c], desc[UR60][R162.64], !P0 ;  /* 0x1400c000a2f87fae */ /* 0x0007e2000c12187c */
[----:B------:R-:W-:Y:S01]  /*106a0*/  ISETP.GE.U32.AND P0, PT, R42, 0x7ffffead, PT ;  /* 0x7ffffead2a00780c */ /* 0x000fe20003f06070 */
[----:B-1----:R-:W-:Y:S01]  /*106b0*/  VIADD R42, R44, 0xffffff0f ;  /* 0xffffff0f2c2a7836 */ /* 0x002fe20000000000 */
[----:B------:R-:W1:Y:S01]  /*106c0*/  LDC R49, c[0x0][0x230] ;  /* 0x00008c00ff317b82 */ /* 0x000e620000000800 */
[----:B------:R3:W-:Y:S04]  /*106d0*/  STL.64 [R1+0x470], R164 ;  /* 0x000470a401007387 */ /* 0x0007e80000100a00 */
[----:B------:R-:W-:Y:S01]  /*106e0*/  LDGSTS.E [R248+0x18000], desc[UR60][R166.64], !P2 ;  /* 0x18000000a6f87fae */ /* 0x000fe2000d12187c */
[----:B------:R-:W-:Y:S02]  /*106f0*/  ISETP.GE.U32.AND P2, PT, R42, 0x7ffffe90, PT ;  /* 0x7ffffe902a00780c */ /* 0x000fe40003f46070 */
[----:B------:R-:W1:Y:S01]  /*10700*/  LDC R44, c[0x0][0x230] ;  /* 0x00008c00ff2c7b82 */ /* 0x000e620000000800 */
[----:B---3--:R-:W-:Y:S01]  /*10710*/  IMAD.WIDE R164, R184, 0x4, R102 ;  /* 0x00000004b8a47825 */ /* 0x008fe200078e0266 */
[----:B------:R3:W-:Y:S06]  /*10720*/  STL.64 [R1+0x478], R162 ;  /* 0x000478a201007387 */ /* 0x0007ec0000100a00 */
[----:B------:R-:W1:Y:S01]  /*10730*/  LDC R45, c[0x0][0x230] ;  /* 0x00008c00ff2d7b82 */ /* 0x000e620000000800 */
[----:B------:R4:W-:Y:S01]  /*10740*/  LDGSTS.E [R248+0x18004], desc[UR60][R164.64], !P4 ;  /* 0x18004000a4f87fae */ /* 0x0009e2000e12187c */
[----:B------:R-:W-:Y:S01]  /*10750*/  ISETP.GE.U32.AND P4, PT, R43, 0x7ffffe8f, PT ;  /* 0x7ffffe8f2b00780c */ /* 0x000fe20003f86070 */
[----:B--2---:R-:W-:-:S02]  /*10760*/  VIADD R42, R46, 0xffffff0d ;  /* 0xffffff0d2e2a7836 */ /* 0x004fc40000000000 */
[----:B------:R-:W-:Y:S03]  /*10770*/  STL.64 [R1+0x560], R166 ;  /* 0x000560a601007387 */ /* 0x000fe60000100a00 */
[----:B------:R-:W2:Y:S01]  /*10780*/  LDC R43, c[0x0][0x230] ;  /* 0x00008c00ff2b7b82 */ /* 0x000ea20000000800 */
[C---:B---3--:R-:W-:Y:S01]  /*10790*/  IMAD.WIDE R162, R184.reuse, 0x4, R100 ;  /* 0x00000004b8a27825 */ /* 0x048fe200078e0264 */
[----:B------:R4:W-:Y:S04]  /*107a0*/  STL.64 [R1+0x568], R164 ;  /* 0x000568a401007387 */ /* 0x0009e80000100a00 */
[----:B------:R3:W-:Y:S04]  /*107b0*/  STL.64 [R1+0x570], R162 ;  /* 0x000570a201007387 */ /* 0x0007e80000100a00 */
[----:B------:R3:W-:Y:S01]  /*107c0*/  LDGSTS.E [R248+0x18008], desc[UR60][R162.64], !P3 ;  /* 0x18008000a2f87fae */ /* 0x0007e2000d92187c */
[----:B----4-:R-:W-:Y:S01]  /*107d0*/  IMAD.WIDE R164, R184, 0x4, R98 ;  /* 0x00000004b8a47825 */ /* 0x010fe200078e0262 */
[----:B------:R-:W-:-:S03]  /*107e0*/  ISETP.GE.U32.AND P3, PT, R42, 0x7ffffe8e, PT ;  /* 0x7ffffe8e2a00780c */ /* 0x000fc60003f66070 */
[----:B---3--:R-:W-:Y:S01]  /*107f0*/  IMAD.WIDE R162, R184, 0x4, R40 ;  /* 0x00000004b8a27825 */ /* 0x008fe200078e0228 */
[----:B------:R3:W-:Y:S01]  /*10800*/  LDGSTS.E [R248+0x1800c], desc[UR60][R164.64], !P0 ;  /* 0x1800c000a4f87fae */ /* 0x0007e2000c12187c */
[----:B------:R-:W4:Y:S02]  /*10810*/  LDC R41, c[0x0][0x230] ;  /* 0x00008c00ff297b82 */ /* 0x000f240000000800 */
[----:B------:R-:W-:Y:S01]  /*10820*/  VIADD R40, R48, 0xffffff69 ;  /* 0xffffff6930287836 */ /* 0x000fe20000000000 */
[----:B------:R3:W-:Y:S01]  /*10830*/  LDGSTS.E [R248+0x1c000], desc[UR60][R162.64], !P2 ;  /* 0x1c000000a2f87fae */ /* 0x0007e2000d12187c */
[----:B------:R-:W-:-:S03]  /*10840*/  VIADD R42, R47, 0xffffff0c ;  /* 0xffffff0c2f2a7836 */ /* 0x000fc60000000000 */
[----:B------:R-:W-:Y:S02]  /*10850*/  ISETP.GE.U32.AND P2, PT, R40, 0x7ffffeea, PT ;  /* 0x7ffffeea2800780c */ /* 0x000fe40003f46070 */
[----:B------:R-:W4:Y:S01]  /*10860*/  LDC R40, c[0x0][0x230] ;  /* 0x00008c00ff287b82 */ /* 0x000f220000000800 */
[----:B------:R-:W-:Y:S01]  /*10870*/  ISETP.GE.U32.AND P0, PT, R42, 0x7ffffe8d, PT ;  /* 0x7ffffe8d2a00780c */ /* 0x000fe20003f06070 */
[----:B------:R-:W-:Y:S01]  /*10880*/  IMAD.WIDE R166, R184, 0x4, R38 ;  /* 0x00000004b8a67825 */ /* 0x000fe200078e0226 */
[----:B------:R3:W-:Y:S05]  /*10890*/  STL.64 [R1+0x578], R164 ;  /* 0x000578a401007387 */ /* 0x0007ea0000100a00 */
[----:B------:R-:W4:Y:S01]  /*108a0*/  LDC R39, c[0x0][0x230] ;  /* 0x00008c00ff277b82 */ /* 0x000f220000000800 */
[----:B------:R2:W-:Y:S01]  /*108b0*/  STL.64 [R1+0x678], R162 ;  /* 0x000678a201007387 */ /* 0x0005e20000100a00 */
[----:B-1----:R-:W-:-:S03]  /*108c0*/  VIADD R38, R49, 0xffffff68 ;  /* 0xffffff6831267836 */ /* 0x002fc60000000000 */
[----:B------:R-:W-:Y:S01]  /*108d0*/  LDGSTS.E [R248+0x1c004], desc[UR60][R166.64], !P4 ;  /* 0x1c004000a6f87fae */ /* 0x000fe2000e12187c */
[----:B---3--:R-:W-:Y:S02]  /*108e0*/  IMAD.WIDE R164, R184, 0x4, R36 ;  /* 0x00000004b8a47825 */ /* 0x008fe400078e0224 */
[----:B------:R-:W1:Y:S02]  /*108f0*/  LDC R42, c[0x0][0x230] ;  /* 0x00008c00ff2a7b82 */ /* 0x000e640000000800 */
[----:B------:R-:W-:Y:S01]  /*10900*/  VIADD R36, R50, 0xffffff67 ;  /* 0xffffff6732247836 */ /* 0x000fe20000000000 */
[----:B------:R-:W-:Y:S01]  /*10910*/  LDGSTS.E [R248+0x1c008], desc[UR60][R164.64], !P3 ;  /* 0x1c008000a4f87fae */ /* 0x000fe2000d92187c */
[----:B--2---:R-:W-:-:S03]  /*10920*/  IMAD.WIDE R162, R184, 0x4, R34 ;  /* 0x00000004b8a27825 */ /* 0x004fc600078e0222 */
[----:B------:R-:W-:Y:S01]  /*10930*/  ISETP.GE.U32.AND P3, PT, R36, 0x7ffffee8, PT ;  /* 0x7ffffee82400780c */ /* 0x000fe20003f66070 */
[----:B------:R-:W-:Y:S01]  /*10940*/  VIADD R34, R43, 0xffffff66 ;  /* 0xffffff662b227836 */ /* 0x000fe20000000000 */
[----:B------:R-:W2:Y:S01]  /*10950*/  LDC R36, c[0x0][0x230] ;  /* 0x00008c00ff247b82 */ /* 0x000ea20000000800 */
[----:B------:R-:W-:Y:S01]  /*10960*/  IMAD.WIDE R226, R184, 0x4, R226 ;  /* 0x00000004b8e27825 */ /* 0x000fe200078e02e2 */
[----:B------:R-:W-:Y:S01]  /*10970*/  LDGSTS.E [R248+0x1c00c], desc[UR60][R162.64], !P0 ;  /* 0x1c00c000a2f87fae */ /* 0x000fe2000c12187c */
[----:B------:R-:W-:Y:S02]  /*10980*/  ISETP.GE.U32.AND P4, PT, R38, 0x7ffffee9, PT ;  /* 0x7ffffee92600780c */ /* 0x000fe40003f86070 */
[----:B------:R-:W-:Y:S01]  /*10990*/  VIADD R35, R44, 0xffffff4b ;  /* 0xffffff4b2c237836 */ /* 0x000fe20000000000 */
[----:B------:R-:W-:Y:S01]  /*109a0*/  ISETP.GE.U32.AND P0, PT, R34, 0x7ffffee7, PT ;  /* 0x7ffffee72200780c */ /* 0x000fe20003f06070 */
[----:B------:R-:W-:Y:S01]  /*109b0*/  IMAD.WIDE R224, R184, 0x4, R224 ;  /* 0x00000004b8e07825 */ /* 0x000fe200078e02e0 */
[----:B------:R-:W3:Y:S01]  /*109c0*/  LDC R37, c[0x0][0x230] ;  /* 0x00008c00ff257b82 */ /* 0x000ee20000000800 */
[----:B------:R-:W-:Y:S02]  /*109d0*/  LDGSTS.E [R249+0x10000], desc[UR60][R226.64], !P6 ;  /* 0x10000000e2f97fae */ /* 0x000fe4000f12187c */
[----:B----4-:R-:W-:Y:S01]  /*109e0*/  VIADD R34, R41, 0xffffff4a ;  /* 0xffffff4a29227836 */ /* 0x010fe20000000000 */
[----:B------:R-:W-:Y:S01]  /*109f0*/  ISETP.GE.U32.AND P6, PT, R35, 0x7ffffecc, PT ;  /* 0x7ffffecc2300780c */ /* 0x000fe20003fc6070 */
[----:B------:R-:W-:Y:S03]  /*10a00*/  LDGSTS.E [R249+0x10004], desc[UR60][R224.64], !P5 ;  /* 0x10004000e0f97fae */ /* 0x000fe6000e92187c */
[----:B------:R-:W4:Y:S01]  /*10a10*/  LDC R38, c[0x0][0x230] ;  /* 0x00008c00ff267b82 */ /* 0x000f220000000800 */
[----:B------:R-:W-:Y:S01]  /*10a20*/  ISETP.GE.U32.AND P5, PT, R34, 0x7ffffecb, PT ;  /* 0x7ffffecb2200780c */ /* 0x000fe20003fa6070 */
[----:B------:R-:W-:Y:S01]  /*10a30*/  IMAD.WIDE R222, R184, 0x4, R222 ;  /* 0x00000004b8de7825 */ /* 0x000fe200078e02de */
[----:B------:R-:W-:-:S03]  /*10a40*/  IADD3 R35, R40, -0xb7, RZ ;  /* 0xffffff4928237810 */ /* 0x000fc60007ffe0ff */
[C---:B------:R-:W-:Y:S01]  /*10a50*/  IMAD.WIDE R220, R184.reuse, 0x4, R220 ;  /* 0x00000004b8dc7825 */ /* 0x040fe200078e02dc */
[----:B------:R-:W-:Y:S01]  /*10a60*/  LDGSTS.E [R249+0x10008], desc[UR60][R222.64], !P2 ;  /* 0x10008000def97fae */ /* 0x000fe2000d12187c */
[----:B------:R-:W4:Y:S02]  /*10a70*/  LDC R40, c[0x0][0x230] ;  /* 0x00008c00ff287b82 */ /* 0x000f240000000800 */
[----:B------:R-:W-:Y:S01]  /*10a80*/  VIADD R34, R45, 0xffffff48 ;  /* 0xffffff482d227836 */ /* 0x000fe20000000000 */
[----:B------:R-:W-:Y:S01]  /*10a90*/  ISETP.GE.U32.AND P2, PT, R35, 0x7ffffeca, PT ;  /* 0x7ffffeca2300780c */ /* 0x000fe20003f46070 */
[----:B------:R-:W-:Y:S01]  /*10aa0*/  IMAD.WIDE R160, R184, 0x4, R160 ;  /* 0x00000004b8a07825 */ /* 0x000fe200078e02a0 */
[----:B------:R-:W-:Y:S02]  /*10ab0*/  LDGSTS.E [R249+0x1000c], desc[UR60][R220.64], !P4 ;  /* 0x1000c000dcf97fae */ /* 0x000fe4000e12187c */
[----:B------:R-:W-:Y:S01]  /*10ac0*/  ISETP.GE.U32.AND P4, PT, R34, 0x7ffffec9, PT ;  /* 0x7ffffec92200780c */ /* 0x000fe20003f86070 */
[----:B------:R-:W-:Y:S01]  /*10ad0*/  VIADD R35, R39, 0xffffff2b ;  /* 0xffffff2b27237836 */ /* 0x000fe20000000000 */
[----:B------:R-:W-:Y:S01]  /*10ae0*/  LDGSTS.E [R249+0x14000], desc[UR60][R160.64], !P6 ;  /* 0x14000000a0f97fae */ /* 0x000fe2000f12187c */
[----:B------:R-:W-:Y:S01]  /*10af0*/  IMAD.WIDE R158, R184, 0x4, R158 ;  /* 0x00000004b89e7825 */ /* 0x000fe200078e029e */
[----:B------:R-:W4:Y:S03]  /*10b00*/  LDC R39, c[0x0][0x230] ;  /* 0x00008c00ff277b82 */ /* 0x000f260000000800 */
[----:B-1----:R-:W-:Y:S01]  /*10b10*/  VIADD R34, R42, 0xffffff2a ;  /* 0xffffff2a2a227836 */ /* 0x002fe20000000000 */
[----:B------:R-:W-:Y:S01]  /*10b20*/  ISETP.GE.U32.AND P6, PT, R35, 0x7ffffeac, PT ;  /* 0x7ffffeac2300780c */ /* 0x000fe20003fc6070 */
[----:B------:R1:W-:Y:S03]  /*10b30*/  LDGSTS.E [R249+0x14004], desc[UR60][R158.64], !P5 ;  /* 0x140040009ef97fae */ /* 0x0003e6000e92187c */
[----:B------:R-:W1:Y:S01]  /*10b40*/  LDC R42, c[0x0][0x230] ;  /* 0x00008c00ff2a7b82 */ /* 0x000e620000000800 */
[----:B------:R-:W-:Y:S01]  /*10b50*/  ISETP.GE.U32.AND P5, PT, R34, 0x7ffffeab, PT ;  /* 0x7ffffeab2200780c */ /* 0x000fe20003fa6070 */
[----:B------:R-:W-:Y:S01]  /*10b60*/  IMAD.WIDE R156, R184, 0x4, R156 ;  /* 0x00000004b89c7825 */ /* 0x000fe200078e029c */
[----:B------:R-:W-:Y:S03]  /*10b70*/  STL.64 [R1+0x680], R166 ;  /* 0x000680a601007387 */ /* 0x000fe60000100a00 */
[----:B--2---:R-:W-:Y:S01]  /*10b80*/  VIADD R34, R36, 0xffffff29 ;  /* 0xffffff2924227836 */ /* 0x004fe20000000000 */
[----:B------:R-:W-:Y:S01]  /*10b90*/  STL.64 [R1+0x688], R164 ;  /* 0x000688a401007387 */ /* 0x000fe20000100a00 */
[----:B------:R-:W2:Y:S01]  /*10ba0*/  LDC R41, c[0x0][0x230] ;  /* 0x00008c00ff297b82 */ /* 0x000ea20000000800 */
[----:B------:R-:W-:-:S02]  /*10bb0*/  IMAD.WIDE R154, R184, 0x4, R154 ;  /* 0x00000004b89a7825 */ /* 0x000fc400078e029a */
[----:B------:R-:W-:Y:S02]  /*10bc0*/  STL.64 [R1+0x690], R162 ;  /* 0x000690a201007387 */ /* 0x000fe40000100a00 */
[----:B---3--:R-:W-:Y:S02]  /*10bd0*/  VIADD R35, R37, 0xffffff28 ;  /* 0xffffff2825237836 */ /* 0x008fe40000000000 */
[----:B------:R-:W-:Y:S01]  /*10be0*/  STL.64 [R1], R160 ;  /* 0x000000a001007387 */ /* 0x000fe20000100a00 */
[----:B------:R-:W3:Y:S03]  /*10bf0*/  LDC R36, c[0x0][0x230] ;  /* 0x00008c00ff247b82 */ /* 0x000ee60000000800 */
[----:B------:R1:W-:Y:S04]  /*10c00*/  STL.64 [R1+0x28], R158 ;  /* 0x0000289e01007387 */ /* 0x0003e80000100a00 */
[----:B------:R1:W-:Y:S01]  /*10c10*/  LDGSTS.E [R249+0x14008], desc[UR60][R156.64], !P2 ;  /* 0x140080009cf97fae */ /* 0x0003e2000d12187c */
[----:B------:R-:W-:Y:S01]  /*10c20*/  ISETP.GE.U32.AND P2, PT, R34, 0x7ffffeaa, PT ;  /* 0x7ffffeaa2200780c */ /* 0x000fe20003f46070 */
[----:B----4-:R-:W-:Y:S01]  /*10c30*/  VIADD R34, R38, 0xffffff0b ;  /* 0xffffff0b26227836 */ /* 0x010fe20000000000 */
[----:B------:R-:W4:Y:S01]  /*10c40*/  LDC R37, c[0x0][0x230] ;  /* 0x00008c00ff257b82 */ /* 0x000f220000000800 */
[----:B------:R2:W-:Y:S01]  /*10c50*/  LDGSTS.E [R249+0x1400c], desc[UR60][R154.64], !P4 ;  /* 0x1400c0009af97fae */ /* 0x0005e2000e12187c */
[----:B-1----:R-:W-:Y:S01]  /*10c60*/  IMAD.WIDE R158, R184, 0x4, R96 ;  /* 0x00000004b89e7825 */ /* 0x002fe200078e0260 */
[----:B------:R-:W-:-:S02]  /*10c70*/  ISETP.GE.U32.AND P4, PT, R35, 0x7ffffea9, PT ;  /* 0x7ffffea92300780c */ /* 0x000fc40003f86070 */
[----:B------:R1:W-:Y:S03]  /*10c80*/  STL.64 [R1+0x48], R156 ;  /* 0x0000489c01007387 */ /* 0x0003e60000100a00 */
[----:B------:R-:W4:Y:S01]  /*10c90*/  LDC R38, c[0x0][0x230] ;  /* 0x00008c00ff267b82 */ /* 0x000f220000000800 */
[----:B------:R-:W-:Y:S01]  /*10ca0*/  LDGSTS.E [R249+0x18000], desc[UR60][R158.64], !P6 ;  /* 0x180000009ef97fae */ /* 0x000fe2000f12187c */
[----:B------:R-:W-:Y:S01]  /*10cb0*/  ISETP.GE.U32.AND P6, PT, R34, 0x7ffffe8c, PT ;  /* 0x7ffffe8c2200780c */ /* 0x000fe20003fc6070 */
[----:B------:R-:W-:Y:S02]  /*10cc0*/  VIADD R35, R40, 0xffffff65 ;  /* 0xffffff6528237836 */ /* 0x000fe40000000000 */
[----:B------:R2:W-:Y:S01]  /*10cd0*/  STL.64 [R1+0x468], R154 ;  /* 0x0004689a01007387 */ /* 0x0005e20000100a00 */
[----:B-1----:R-:W-:-:S03]  /*10ce0*/  IMAD.WIDE R156, R184, 0x4, R94 ;  /* 0x00000004b89c7825 */ /* 0x002fc600078e025e */
[----:B------:R-:W-:Y:S01]  /*10cf0*/  STL.64 [R1+0x540], R158 ;  /* 0x0005409e01007387 */ /* 0x000fe20000100a00 */
[----:B--2---:R-:W-:-:S03]  /*10d00*/  IMAD.WIDE R154, R184, 0x4, R92 ;  /* 0x00000004b89a7825 */ /* 0x004fc600078e025c */
[----:B------:R1:W-:Y:S04]  /*10d10*/  STL.64 [R1+0x548], R156 ;  /* 0x0005489c01007387 */ /* 0x0003e80000100a00 */
[----:B------:R1:W-:Y:S01]  /*10d20*/  LDGSTS.E [R249+0x18004], desc[UR60][R156.64], !P5 ;  /* 0x180040009cf97fae */ /* 0x0003e2000e92187c */
[----:B------:R-:W-:Y:S01]  /*10d30*/  ISETP.GE.U32.AND P5, PT, R35, 0x7ffffee6, PT ;  /* 0x7ffffee62300780c */ /* 0x000fe20003fa6070 */
[----:B------:R-:W-:Y:S01]  /*10d40*/  VIADD R34, R39, 0xffffff0a ;  /* 0xffffff0a27227836 */ /* 0x000fe20000000000 */
[----:B------:R-:W2:Y:S01]  /*10d50*/  LDC R35, c[0x0][0x230] ;  /* 0x00008c00ff237b82 */ /* 0x000ea20000000800 */
[----:B------:R3:W-:Y:S04]  /*10d60*/  STL.64 [R1+0x550], R154 ;  /* 0x0005509a01007387 */ /* 0x0007e80000100a00 */
[----:B------:R3:W-:Y:S01]  /*10d70*/  LDGSTS.E [R249+0x18008], desc[UR60][R154.64], !P2 ;  /* 0x180080009af97fae */ /* 0x0007e2000d12187c */
[----:B-1----:R-:W-:Y:S01]  /*10d80*/  IMAD.WIDE R156, R184, 0x4, R90 ;  /* 0x00000004b89c7825 */ /* 0x002fe200078e025a */
[----:B------:R-:W-:-:S04]  /*10d90*/  ISETP.GE.U32.AND P2, PT, R34, 0x7ffffe8b, PT ;  /* 0x7ffffe8b2200780c */ /* 0x000fc80003f46070 */
[----:B------:R1:W-:Y:S01]  /*10da0*/  LDGSTS.E [R249+0x1800c], desc[UR60][R156.64], !P4 ;  /* 0x1800c0009cf97fae */ /* 0x0003e2000e12187c */
[----:B---3--:R-:W-:Y:S02]  /*10db0*/  IMAD.WIDE R154, R184, 0x4, R32 ;  /* 0x00000004b89a7825 */ /* 0x008fe400078e0220 */
[----:B------:R-:W3:Y:S02]  /*10dc0*/  LDC R33, c[0x0][0x230] ;  /* 0x00008c00ff217b82 */ /* 0x000ee40000000800 */
[----:B------:R-:W-:Y:S01]  /*10dd0*/  VIADD R32, R42, 0xffffff08 ;  /* 0xffffff082a207836 */ /* 0x000fe20000000000 */
[----:B------:R4:W-:Y:S01]  /*10de0*/  LDGSTS.E [R249+0x1c000], desc[UR60][R154.64], !P6 ;  /* 0x1c0000009af97fae */ /* 0x0009e2000f12187c */
[----:B------:R-:W-:-:S03]  /*10df0*/  VIADD R34, R41, 0xffffff09 ;  /* 0xffffff0929227836 */ /* 0x000fc60000000000 */
[----:B------:R-:W-:Y:S02]  /*10e00*/  ISETP.GE.U32.AND P6, PT, R32, 0x7ffffe89, PT ;  /* 0x7ffffe892000780c */ /* 0x000fe40003fc6070 */
[----:B------:R-:W3:Y:S01]  /*10e10*/  LDC R32, c[0x0][0x230] ;  /* 0x00008c00ff207b82 */ /* 0x000ee20000000800 */
[----:B------:R-:W-:Y:S01]  /*10e20*/  ISETP.GE.U32.AND P4, PT, R34, 0x7ffffe8a, PT ;  /* 0x7ffffe8a2200780c */ /* 0x000fe20003f86070 */
[----:B------:R1:W-:Y:S01]  /*10e30*/  STL.64 [R1+0x558], R156 ;  /* 0x0005589c01007387 */ /* 0x0003e20000100a00 */
[----:B------:R-:W-:-:S05]  /*10e40*/  IMAD.WIDE R158, R184, 0x4, R30 ;  /* 0x00000004b89e7825 */ /* 0x000fca00078e021e */
[----:B------:R-:W3:Y:S01]  /*10e50*/  LDC R34, c[0x0][0x230] ;  /* 0x00008c00ff227b82 */ /* 0x000ee20000000800 */
[----:B------:R-:W-:Y:S01]  /*10e60*/  VIADD R30, R36, 0xffffff64 ;  /* 0xffffff64241e7836 */ /* 0x000fe20000000000 */
[----:B------:R4:W-:Y:S01]  /*10e70*/  STL.64 [R1+0x648], R154 ;  /* 0x0006489a01007387 */ /* 0x0009e20000100a00 */
[----:B-1----:R-:W-:-:S03]  /*10e80*/  IMAD.WIDE R156, R184, 0x4, R28 ;  /* 0x00000004b89c7825 */ /* 0x002fc600078e021c */
[----:B------:R-:W-:Y:S02]  /*10e90*/  LDGSTS.E [R249+0x1c004], desc[UR60][R158.64], !P2 ;  /* 0x1c0040009ef97fae */ /* 0x000fe4000d12187c */
[----:B------:R-:W1:Y:S01]  /*10ea0*/  LDC R28, c[0x0][0x230] ;  /* 0x00008c00ff1c7b82 */ /* 0x000e620000000800 */
[----:B------:R-:W-:Y:S01]  /*10eb0*/  ISETP.GE.U32.AND P2, PT, R30, 0x7ffffee5, PT ;  /* 0x7ffffee51e00780c */ /* 0x000fe20003f46070 */
[C---:B------:R-:W-:Y:S01]  /*10ec0*/  IMAD.WIDE R218, R184.reuse, 0x4, R218 ;  /* 0x00000004b8da7825 */ /* 0x040fe200078e02da */
[----:B------:R-:W-:Y:S03]  /*10ed0*/  LDGSTS.E [R249+0x1c008], desc[UR60][R156.64], !P4 ;  /* 0x1c0080009cf97fae */ /* 0x000fe6000e12187c */
[----:B----4-:R-:W-:Y:S02]  /*10ee0*/  IMAD.WIDE R154, R184, 0x4, R26 ;  /* 0x00000004b89a7825 */ /* 0x010fe400078e021a */
[----:B------:R-:W4:Y:S01]  /*10ef0*/  LDC R30, c[0x0][0x230] ;  /* 0x00008c00ff1e7b82 */ /* 0x000f220000000800 */
[----:B------:R-:W-:Y:S01]  /*10f00*/  IADD3 R26, R38, -0x9e, RZ ;  /* 0xffffff62261a7810 */ /* 0x000fe20007ffe0ff */
[----:B--2---:R-:W-:Y:S01]  /*10f10*/  VIADD R27, R35, 0xffffff47 ;  /* 0xffffff47231b7836 */ /* 0x004fe20000000000 */
[----:B------:R2:W-:Y:S05]  /*10f20*/  LDGSTS.E [R249+0x1c00c], desc[UR60][R154.64], !P6 ;  /* 0x1c00c0009af97fae */ /* 0x0005ea000f12187c */
[----:B------:R-:W2:Y:S01]  /*10f30*/  LDC R29, c[0x0][0x230] ;  /* 0x00008c00ff1d7b82 */ /* 0x000ea20000000800 */
[----:B------:R-:W-:Y:S01]  /*10f40*/  LDGSTS.E [R250+0x10000], desc[UR60][R218.64], !P3 ;  /* 0x10000000dafa7fae */ /* 0x000fe2000d92187c */
[----:B------:R-:W-:Y:S01]  /*10f50*/  ISETP.GE.U32.AND P6, PT, R26, 0x7ffffee3, PT ;  /* 0x7ffffee31a00780c */ /* 0x000fe20003fc6070 */
[----:B------:R-:W-:Y:S01]  /*10f60*/  IMAD.WIDE R216, R184, 0x4, R216 ;  /* 0x00000004b8d87825 */ /* 0x000fe200078e02d8 */
[----:B------:R-:W-:-:S03]  /*10f70*/  ISETP.GE.U32.AND P3, PT, R27, 0x7ffffec8, PT ;  /* 0x7ffffec81b00780c */ /* 0x000fc60003f66070 */
[----:B---3--:R-:W-:Y:S01]  /*10f80*/  VIADD R26, R33, 0xffffff46 ;  /* 0xffffff46211a7836 */ /* 0x008fe20000000000 */
[----:B------:R-:W-:Y:S01]  /*10f90*/  LDGSTS.E [R250+0x10004], desc[UR60][R216.64], !P0 ;  /* 0x10004000d8fa7fae */ /* 0x000fe2000c12187c */
[----:B------:R-:W-:Y:S01]  /*10fa0*/  VIADD R27, R32, 0xffffff45 ;  /* 0xffffff45201b7836 */ /* 0x000fe20000000000 */
[----:B------:R-:W3:Y:S01]  /*10fb0*/  LDC R33, c[0x0][0x230] ;  /* 0x00008c00ff217b82 */ /* 0x000ee20000000800 */
[----:B------:R-:W-:Y:S02]  /*10fc0*/  VIADD R31, R37, 0xffffff63 ;  /* 0xffffff63251f7836 */ /* 0x000fe40000000000 */
[----:B------:R-:W-:Y:S01]  /*10fd0*/  IMAD.WIDE R214, R184, 0x4, R214 ;  /* 0x00000004b8d67825 */ /* 0x000fe200078e02d6 */
[----:B------:R-:W-:-:S04]  /*10fe0*/  ISETP.GE.U32.AND P0, PT, R26, 0x7ffffec7, PT ;  /* 0x7ffffec71a00780c */ /* 0x000fc80003f06070 */
[----:B------:R-:W3:Y:S01]  /*10ff0*/  LDC R32, c[0x0][0x230] ;  /* 0x00008c00ff207b82 */ /* 0x000ee20000000800 */
[----:B------:R-:W-:Y:S01]  /*11000*/  IMAD.WIDE R212, R184, 0x4, R212 ;  /* 0x00000004b8d47825 */ /* 0x000fe200078e02d4 */
[----:B------:R-:W-:Y:S01]  /*11010*/  ISETP.GE.U32.AND P4, PT, R31, 0x7ffffee4, PT ;  /* 0x7ffffee41f00780c */ /* 0x000fe20003f86070 */
[----:B------:R-:W-:Y:S02]  /*11020*/  LDGSTS.E [R250+0x10008], desc[UR60][R214.64], !P5 ;  /* 0x10008000d6fa7fae */ /* 0x000fe4000e92187c */
[----:B------:R-:W-:Y:S01]  /*11030*/  VIADD R26, R34, 0xffffff44 ;  /* 0xffffff44221a7836 */ /* 0x000fe20000000000 */
[----:B------:R-:W-:Y:S01]  /*11040*/  ISETP.GE.U32.AND P5, PT, R27, 0x7ffffec6, PT ;  /* 0x7ffffec61b00780c */ /* 0x000fe20003fa6070 */
[----:B------:R-:W-:Y:S01]  /*11050*/  LDGSTS.E [R250+0x1000c], desc[UR60][R212.64], !P2 ;  /* 0x1000c000d4fa7fae */ /* 0x000fe2000d12187c */
[----:B------:R-:W3:Y:S01]  /*11060*/  LDC R31, c[0x0][0x230] ;  /* 0x00008c00ff1f7b82 */ /* 0x000ee20000000800 */
[----:B------:R-:W-:Y:S01]  /*11070*/  IMAD.WIDE R152, R184, 0x4, R152 ;  /* 0x00000004b8987825 */ /* 0x000fe200078e0298 */
[----:B------:R-:W-:Y:S01]  /*11080*/  ISETP.GE.U32.AND P2, PT, R26, 0x7ffffec5, PT ;  /* 0x7ffffec51a00780c */ /* 0x000fe20003f46070 */
[----:B------:R-:W-:Y:S02]  /*11090*/  STL.64 [R1+0x660], R158 ;  /* 0x0006609e01007387 */ /* 0x000fe40000100a00 */
[----:B-1----:R-:W-:-:S03]  /*110a0*/  VIADD R26, R28, 0xffffff27 ;  /* 0xffffff271c1a7836 */ /* 0x002fc60000000000 */
[----:B------:R-:W1:Y:S01]  /*110b0*/  LDC R34, c[0x0][0x230] ;  /* 0x00008c00ff227b82 */ /* 0x000e620000000800 */
[----:B------:R-:W-:Y:S01]  /*110c0*/  STL.64 [R1+0x668], R156 ;  /* 0x0006689c01007387 */ /* 0x000fe20000100a00 */
[----:B----4-:R-:W-:-:S03]  /*110d0*/  VIADD R27, R30, 0xffffff26 ;  /* 0xffffff261e1b7836 */ /* 0x010fc60000000000 */
[----:B------:R4:W-:Y:S03]  /*110e0*/  STL.64 [R1+0x670], R154 ;  /* 0x0006709a01007387 */ /* 0x0009e60000100a00 */
[----:B------:R-:W1:Y:S01]  /*110f0*/  LDC R28, c[0x0][0x230] ;  /* 0x00008c00ff1c7b82 */ /* 0x000e620000000800 */
[----:B------:R4:W-:Y:S04]  /*11100*/  STL.64 [R1+0x8], R152 ;  /* 0x0000089801007387 */ /* 0x0009e80000100a00 */
[----:B------:R4:W-:Y:S01]  /*11110*/  LDGSTS.E [R250+0x14000], desc[UR60][R152.64], !P3 ;  /* 0x1400000098fa7fae */ /* 0x0009e2000d92187c */
[----:B------:R-:W-:Y:S01]  /*11120*/  ISETP.GE.U32.AND P3, PT, R26, 0x7ffffea8, PT ;  /* 0x7ffffea81a00780c */ /* 0x000fe20003f66070 */
[----:B--2---:R-:W-:Y:S01]  /*11130*/  VIADD R26, R29, 0xffffff25 ;  /* 0xffffff251d1a7836 */ /* 0x004fe20000000000 */
[----:B------:R-:W2:Y:S01]  /*11140*/  LDC R30, c[0x0][0x230] ;  /* 0x00008c00ff1e7b82 */ /* 0x000ea20000000800 */
[----:B----4-:R-:W-:-:S05]  /*11150*/  IMAD.WIDE R154, R184, 0x4, R150 ;  /* 0x00000004b89a7825 */ /* 0x010fca00078e0296 */
[----:B------:R4:W-:Y:S01]  /*11160*/  LDGSTS.E [R250+0x14004], desc[UR60][R154.64], !P0 ;  /* 0x140040009afa7fae */ /* 0x0009e2000c12187c */
[----:B------:R-:W-:Y:S01]  /*11170*/  IMAD.WIDE R152, R184, 0x4, R148 ;  /* 0x00000004b8987825 */ /* 0x000fe200078e0294 */
[----:B------:R-:W-:Y:S02]  /*11180*/  ISETP.GE.U32.AND P0, PT, R27, 0x7ffffea7, PT ;  /* 0x7ffffea71b00780c */ /* 0x000fe40003f06070 */
[----:B------:R4:W-:Y:S01]  /*11190*/  STL.64 [R1+0x10], R154 ;  /* 0x0000109a01007387 */ /* 0x0009e20000100a00 */
[----:B------:R-:W2:Y:S03]  /*111a0*/  LDC R29, c[0x0][0x230] ;  /* 0x00008c00ff1d7b82 */ /* 0x000ea60000000800 */
[----:B------:R4:W-:Y:S01]  /*111b0*/  LDGSTS.E [R250+0x14008], desc[UR60][R152.64], !P5 ;  /* 0x1400800098fa7fae */ /* 0x0009e2000e92187c */
[----:B------:R-:W-:Y:S01]  /*111c0*/  ISETP.GE.U32.AND P5, PT, R26, 0x7ffffea6, PT ;  /* 0x7ffffea61a00780c */ /* 0x000fe20003fa6070 */
[----:B---3--:R-:W-:-:S02]  /*111d0*/  VIADD R27, R33, 0xffffff24 ;  /* 0xffffff24211b7836 */ /* 0x008fc40000000000 */
[----:B------:R3:W-:Y:S01]  /*111e0*/  STL.64 [R1+0x18], R152 ;  /* 0x0000189801007387 */ /* 0x0007e20000100a00 */
[----:B------:R-:W-:Y:S02]  /*111f0*/  VIADD R26, R32, 0xffffff07 ;  /* 0xffffff07201a7836 */ /* 0x000fe40000000000 */
[----:B------:R-:W2:Y:S01]  /*11200*/  LDC R32, c[0x0][0x230] ;  /* 0x00008c00ff207b82 */ /* 0x000ea20000000800 */
[----:B----4-:R-:W-:-:S04]  /*11210*/  IMAD.WIDE R154, R184, 0x4, R146 ;  /* 0x00000004b89a7825 */ /* 0x010fc800078e0292 */
[C---:B---3--:R-:W-:Y:S01]  /*11220*/  IMAD.WIDE R152, R184.reuse, 0x4, R88 ;  /* 0x00000004b8987825 */ /* 0x048fe200078e0258 */
[----:B------:R3:W-:Y:S04]  /*11230*/  STL.64 [R1+0x20], R154 ;  /* 0x0000209a01007387 */ /* 0x0007e80000100a00 */
[----:B------:R3:W-:Y:S01]  /*11240*/  LDGSTS.E [R250+0x1400c], desc[UR60][R154.64], !P2 ;  /* 0x1400c0009afa7fae */ /* 0x0007e2000d12187c */
[----:B------:R-:W-:Y:S01]  /*11250*/  ISETP.GE.U32.AND P2, PT, R27, 0x7ffffea5, PT ;  /* 0x7ffffea51b00780c */ /* 0x000fe20003f46070 */
[----:B------:R-:W-:Y:S02]  /*11260*/  VIADD R27, R31, 0xffffff06 ;  /* 0xffffff061f1b7836 */ /* 0x000fe40000000000 */
[----:B------:R4:W-:Y:S01]  /*11270*/  STL.64 [R1+0x520], R152 ;  /* 0x0005209801007387 */ /* 0x0009e20000100a00 */
[----:B------:R-:W2:Y:S03]  /*11280*/  LDC R31, c[0x0][0x230] ;  /* 0x00008c00ff1f7b82 */ /* 0x000ea60000000800 */
[----:B------:R4:W-:Y:S01]  /*11290*/  LDGSTS.E [R250+0x18000], desc[UR60][R152.64], !P3 ;  /* 0x1800000098fa7fae */ /* 0x0009e2000d92187c */
[----:B---3--:R-:W-:Y:S01]  /*112a0*/  IMAD.WIDE R154, R184, 0x4, R86 ;  /* 0x00000004b89a7825 */ /* 0x008fe200078e0256 */
[----:B------:R-:W-:-:S03]  /*112b0*/  ISETP.GE.U32.AND P3, PT, R26, 0x7ffffe88, PT ;  /* 0x7ffffe881a00780c */ /* 0x000fc60003f66070 */
[----:B-1----:R-:W-:Y:S02]  /*112c0*/  VIADD R26, R34, 0xffffff05 ;  /* 0xffffff05221a7836 */ /* 0x002fe40000000000 */
[----:B----4-:R-:W-:Y:S01]  /*112d0*/  IMAD.WIDE R152, R184, 0x4, R84 ;  /* 0x00000004b8987825 */ /* 0x010fe200078e0254 */
[----:B------:R1:W-:Y:S04]  /*112e0*/  STL.64 [R1+0x528], R154 ;  /* 0x0005289a01007387 */ /* 0x0003e80000100a00 */
[----:B------:R1:W-:Y:S01]  /*112f0*/  LDGSTS.E [R250+0x18004], desc[UR60][R154.64], !P0 ;  /* 0x180040009afa7fae */ /* 0x0003e2000c12187c */
[----:B------:R-:W-:Y:S02]  /*11300*/  ISETP.GE.U32.AND P0, PT, R27, 0x7ffffe87, PT ;  /* 0x7ffffe871b00780c */ /* 0x000fe40003f06070 */
[----:B------:R-:W3:Y:S01]  /*11310*/  LDC R27, c[0x0][0x230] ;  /* 0x00008c00ff1b7b82 */ /* 0x000ee20000000800 */
[----:B------:R4:W-:Y:S04]  /*11320*/  STL.64 [R1+0x530], R152 ;  /* 0x0005309801007387 */ /* 0x0009e80000100a00 */
[----:B------:R4:W-:Y:S01]  /*11330*/  LDGSTS.E [R250+0x18008], desc[UR60][R152.64], !P5 ;  /* 0x1800800098fa7fae */ /* 0x0009e2000e92187c */
[----:B------:R-:W-:Y:S01]  /*11340*/  ISETP.GE.U32.AND P5, PT, R26, 0x7ffffe86, PT ;  /* 0x7ffffe861a00780c */ /* 0x000fe20003fa6070 */
[----:B------:R-:W-:-:S02]  /*11350*/  VIADD R26, R28, 0xffffff04 ;  /* 0xffffff041c1a7836 */ /* 0x000fc40000000000 */
[C---:B-1----:R-:W-:Y:S01]  /*11360*/  IMAD.WIDE R154, R184.reuse, 0x4, R82 ;  /* 0x00000004b89a7825 */ /* 0x042fe200078e0252 */
[----:B------:R-:W1:Y:S04]  /*11370*/  LDC R28, c[0x0][0x230] ;  /* 0x00008c00ff1c7b82 */ /* 0x000e680000000800 */
[----:B------:R2:W-:Y:S01]  /*11380*/  LDGSTS.E [R250+0x1800c], desc[UR60][R154.64], !P2 ;  /* 0x1800c0009afa7fae */ /* 0x0005e2000d12187c */
[----:B----4-:R-:W-:-:S03]  /*11390*/  IMAD.WIDE R152, R184, 0x4, R24 ;  /* 0x00000004b8987825 */ /* 0x010fc600078e0218 */
[----:B------:R-:W4:Y:S01]  /*113a0*/  LDC R25, c[0x0][0x230] ;  /* 0x00008c00ff197b82 */ /* 0x000f220000000800 */
[----:B------:R-:W-:Y:S01]  /*113b0*/  ISETP.GE.U32.AND P2, PT, R26, 0x7ffffe85, PT ;  /* 0x7ffffe851a00780c */ /* 0x000fe20003f46070 */
[----:B------:R2:W-:Y:S01]  /*113c0*/  STL.64 [R1+0x538], R154 ;  /* 0x0005389a01007387 */ /* 0x0005e20000100a00 */
[----:B------:R-:W-:-:S03]  /*113d0*/  IMAD.WIDE R156, R184, 0x4, R22 ;  /* 0x00000004b89c7825 */ /* 0x000fc600078e0216 */
[----:B------:R2:W-:Y:S04]  /*113e0*/  STL.64 [R1+0x620], R152 ;  /* 0x0006209801007387 */ /* 0x0005e80000100a00 */
[----:B------:R3:W-:Y:S01]  /*113f0*/  LDGSTS.E [R250+0x1c000], desc[UR60][R152.64], !P3 ;  /* 0x1c00000098fa7fae */ /* 0x0007e2000d92187c */
[----:B------:R-:W-:Y:S01]  /*11400*/  IMAD.WIDE R210, R184, 0x4, R210 ;  /* 0x00000004b8d27825 */ /* 0x000fe200078e02d2 */
[----:B--2---:R-:W-:Y:S01]  /*11410*/  IADD3 R24, R30, -0x9f, RZ ;  /* 0xffffff611e187810 */ /* 0x004fe20007ffe0ff */
[----:B------:R-:W2:Y:S01]  /*11420*/  LDC R23, c[0x0][0x230] ;  /* 0x00008c00ff177b82 */ /* 0x000ea20000000800 */
[----:B------:R-:W-:Y:S01]  /*11430*/  LDGSTS.E [R250+0x1c004], desc[UR60][R156.64], !P0 ;  /* 0x1c0040009cfa7fae */ /* 0x000fe2000c12187c */
[----:B------:R-:W-:-:S04]  /*11440*/  IMAD.WIDE R154, R184, 0x4, R20 ;  /* 0x00000004b89a7825 */ /* 0x000fc800078e0214 */
[----:B------:R-:W-:Y:S01]  /*11450*/  VIADD R22, R29, 0xffffff60 ;  /* 0xffffff601d167836 */ /* 0x000fe20000000000 */
[----:B------:R2:W-:Y:S01]  /*11460*/  LDGSTS.E [R250+0x1c008], desc[UR60][R154.64], !P5 ;  /* 0x1c0080009afa7fae */ /* 0x0005e2000e92187c */
[----:B------:R-:W2:Y:S01]  /*11470*/  LDC R20, c[0x0][0x230] ;  /* 0x00008c00ff147b82 */ /* 0x000ea20000000800 */
[----:B---3--:R-:W-:-:S04]  /*11480*/  IMAD.WIDE R152, R184, 0x4, R18 ;  /* 0x00000004b8987825 */ /* 0x008fc800078e0212 */
[----:B------:R-:W-:Y:S01]  /*11490*/  VIADD R19, R32, 0xffffff43 ;  /* 0xffffff4320137836 */ /* 0x000fe20000000000 */
[----:B------:R3:W-:Y:S02]  /*114a0*/  LDGSTS.E [R250+0x1c00c], desc[UR60][R152.64], !P2 ;  /* 0x1c00c00098fa7fae */ /* 0x0007e4000d12187c */
[----:B------:R-:W3:Y:S02]  /*114b0*/  LDC R21, c[0x0][0x230] ;  /* 0x00008c00ff157b82 */ /* 0x000ee40000000800 */
[----:B------:R-:W-:Y:S01]  /*114c0*/  ISETP.GE.U32.AND P5, PT, R19, 0x7ffffec4, PT ;  /* 0x7ffffec41300780c */ /* 0x000fe20003fa6070 */
[----:B------:R-:W-:Y:S01]  /*114d0*/  VIADD R19, R31, 0xffffff41 ;  /* 0xffffff411f137836 */ /* 0x000fe20000000000 */
[----:B------:R-:W-:Y:S01]  /*114e0*/  ISETP.GE.U32.AND P0, PT, R22, 0x7ffffee1, PT ;  /* 0x7ffffee11600780c */ /* 0x000fe20003f06070 */
[----:B------:R-:W-:Y:S01]  /*114f0*/  LDGSTS.E [R251+0x10000], desc[UR60][R210.64], !P4 ;  /* 0x10000000d2fb7fae */ /* 0x000fe2000e12187c */
[----:B------:R-:W-:Y:S02]  /*11500*/  VIADD R18, R27, 0xffffff42 ;  /* 0xffffff421b127836 */ /* 0x000fe40000000000 */
[----:B------:R-:W3:Y:S01]  /*11510*/  LDC R22, c[0x0][0x230] ;  /* 0x00008c00ff167b82 */ /* 0x000ee20000000800 */
[----:B------:R-:W-:Y:S01]  /*11520*/  ISETP.GE.U32.AND P4, PT, R19, 0x7ffffec2, PT ;  /* 0x7ffffec21300780c */ /* 0x000fe20003f86070 */
[----:B----4-:R-:W-:Y:S01]  /*11530*/  VIADD R19, R25, 0xffffff23 ;  /* 0xffffff2319137836 */ /* 0x010fe20000000000 */
[----:B------:R-:W-:Y:S01]  /*11540*/  ISETP.GE.U32.AND P3, PT, R24, 0x7ffffee2, PT ;  /* 0x7ffffee21800780c */ /* 0x000fe20003f66070 */
[----:B------:R-:W-:Y:S01]  /*11550*/  IMAD.WIDE R208, R184, 0x4, R208 ;  /* 0x00000004b8d07825 */ /* 0x000fe200078e02d0 */
[----:B------:R-:W-:-:S03]  /*11560*/  ISETP.GE.U32.AND P2, PT, R18, 0x7ffffec3, PT ;  /* 0x7ffffec31200780c */ /* 0x000fc60003f46070 */
[----:B------:R-:W4:Y:S01]  /*11570*/  LDC R25, c[0x0][0x230] ;  /* 0x00008c00ff197b82 */ /* 0x000f220000000800 */
[----:B-1----:R-:W-:Y:S01]  /*11580*/  VIADD R18, R28, 0xffffff40 ;  /* 0xffffff401c127836 */ /* 0x002fe20000000000 */
[----:B------:R-:W-:Y:S01]  /*11590*/  LDGSTS.E [R251+0x10004], desc[UR60][R208.64], !P6 ;  /* 0x10004000d0fb7fae */ /* 0x000fe2000f12187c */
[----:B------:R-:W-:-:S03]  /*115a0*/  IMAD.WIDE R206, R184, 0x4, R206 ;  /* 0x00000004b8ce7825 */ /* 0x000fc600078e02ce */
[----:B------:R-:W-:Y:S02]  /*115b0*/  ISETP.GE.U32.AND P6, PT, R18, 0x7ffffec1, PT ;  /* 0x7ffffec11200780c */ /* 0x000fe40003fc6070 */
[----:B------:R-:W1:Y:S01]  /*115c0*/  LDC R24, c[0x0][0x230] ;  /* 0x00008c00ff187b82 */ /* 0x000e620000000800 */
[----:B------:R-:W-:Y:S01]  /*115d0*/  IMAD.WIDE R204, R184, 0x4, R204 ;  /* 0x00000004b8cc7825 */ /* 0x000fe200078e02cc */
[----:B------:R-:W-:Y:S03]  /*115e0*/  STL.64 [R1+0x628], R156 ;  /* 0x0006289c01007387 */ /* 0x000fe60000100a00 */
[----:B--2---:R-:W-:Y:S01]  /*115f0*/  VIADD R18, R20, 0xffffff22 ;  /* 0xffffff2214127836 */ /* 0x004fe20000000000 */
[----:B------:R-:W-:Y:S02]  /*11600*/  LDGSTS.E [R251+0x10008], desc[UR60][R206.64], !P3 ;  /* 0x10008000cefb7fae */ /* 0x000fe4000d92187c */
[----:B------:R-:W2:Y:S01]  /*11610*/  LDC R26, c[0x0][0x230] ;  /* 0x00008c00ff1a7b82 */ /* 0x000ea20000000800 */
[----:B------:R-:W-:Y:S01]  /*11620*/  ISETP.GE.U32.AND P3, PT, R19, 0x7ffffea4, PT ;  /* 0x7ffffea41300780c */ /* 0x000fe20003f66070 */
[----:B------:R3:W-:Y:S01]  /*11630*/  STL.64 [R1+0x630], R154 ;  /* 0x0006309a01007387 */ /* 0x0007e20000100a00 */
[----:B------:R-:W-:-:S03]  /*11640*/  IMAD.WIDE R182, R184, 0x4, R144 ;  /* 0x00000004b8b67825 */ /* 0x000fc600078e0290 */
[----:B------:R-:W-:Y:S01]  /*11650*/  LDGSTS.E [R251+0x1000c], desc[UR60][R204.64], !P0 ;  /* 0x1000c000ccfb7fae */ /* 0x000fe2000c12187c */
[----:B------:R-:W-:Y:S01]  /*11660*/  ISETP.GE.U32.AND P0, PT, R18, 0x7ffffea3, PT ;  /* 0x7ffffea31200780c */ /* 0x000fe20003f06070 */
[----:B---3--:R-:W-:Y:S02]  /*11670*/  VIADD R18, R21, 0xffffff21 ;  /* 0xffffff2115127836 */ /* 0x008fe40000000000 */
[----:B------:R3:W-:Y:S01]  /*11680*/  STL.64 [R1+0x638], R152 ;  /* 0x0006389801007387 */ /* 0x0007e20000100a00 */
[----:B------:R-:W-:-:S03]  /*11690*/  IMAD.WIDE R20, R184, 0x4, R138 ;  /* 0x00000004b8147825 */ /* 0x000fc600078e028a */
[----:B------:R-:W-:Y:S01]  /*116a0*/  LDGSTS.E [R251+0x14000], desc[UR60][R182.64], !P5 ;  /* 0x14000000b6fb7fae */ /* 0x000fe2000e92187c */
[----:B------:R-:W-:Y:S01]  /*116b0*/  IMAD.WIDE R154, R184, 0x4, R142 ;  /* 0x00000004b89a7825 */ /* 0x000fe200078e028e */
[----:B------:R-:W-:-:S03]  /*116c0*/  ISETP.GE.U32.AND P5, PT, R18, 0x7ffffea2, PT ;  /* 0x7ffffea21200780c */ /* 0x000fc60003fa6070 */
[----:B---3--:R-:W-:Y:S01]  /*116d0*/  IMAD.WIDE R152, R184, 0x4, R140 ;  /* 0x00000004b8987825 */ /* 0x008fe200078e028c */
[----:B------:R-:W-:Y:S04]  /*116e0*/  STL.64 [R1+0x30], R154 ;  /* 0x0000309a01007387 */ /* 0x000fe80000100a00 */
[----:B------:R-:W-:Y:S01]  /*116f0*/  LDGSTS.E [R251+0x14004], desc[UR60][R154.64], !P2 ;  /* 0x140040009afb7fae */ /* 0x000fe2000d12187c */
[----:B------:R-:W-:Y:S02]  /*11700*/  VIADD R19, R23, 0xffffff20 ;  /* 0xffffff2017137836 */ /* 0x000fe40000000000 */
[----:B------:R-:W-:Y:S01]  /*11710*/  VIADD R18, R22, 0xffffff03 ;  /* 0xffffff0316127836 */ /* 0x000fe20000000000 */
[----:B------:R3:W-:Y:S01]  /*11720*/  STL.64 [R1+0x38], R152 ;  /* 0x0000389801007387 */ /* 0x0007e20000100a00 */
[----:B------:R-:W-:-:S03]  /*11730*/  IMAD.WIDE R22, R184, 0x4, R78 ;  /* 0x00000004b8167825 */ /* 0x000fc600078e024e */
[----:B------:R3:W-:Y:S04]  /*11740*/  LDGSTS.E [R251+0x14008], desc[UR60][R152.64], !P4 ;  /* 0x1400800098fb7fae */ /* 0x0007e8000e12187c */
[----:B------:R4:W-:Y:S04]  /*11750*/  STL.64 [R1+0x40], R20 ;  /* 0x0000401401007387 */ /* 0x0009e80000100a00 */
[----:B------:R4:W-:Y:S01]  /*11760*/  LDGSTS.E [R251+0x1400c], desc[UR60][R20.64], !P6 ;  /* 0x1400c00014fb7fae */ /* 0x0009e2000f12187c */
[----:B---3--:R-:W-:Y:S01]  /*11770*/  IMAD.WIDE R152, R184, 0x4, R80 ;  /* 0x00000004b8987825 */ /* 0x008fe200078e0250 */
[----:B------:R-:W-:-:S04]  /*11780*/  ISETP.GE.U32.AND P2, PT, R19, 0x7ffffea1, PT ;  /* 0x7ffffea11300780c */ /* 0x000fc80003f46070 */
[----:B------:R3:W-:Y:S01]  /*11790*/  LDGSTS.E [R251+0x18000], desc[UR60][R152.64], !P3 ;  /* 0x1800000098fb7fae */ /* 0x0007e2000d92187c */
[----:B----4-:R-:W-:-:S03]  /*117a0*/  IADD3 R20, R25, -0x100, RZ ;  /* 0xffffff0019147810 */ /* 0x010fc60007ffe0ff */
[----:B------:R4:W-:Y:S01]  /*117b0*/  STL.64 [R1+0x4e0], R152 ;  /* 0x0004e09801007387 */ /* 0x0009e20000100a00 */
[----:B------:R-:W-:-:S03]  /*117c0*/  ISETP.GE.U32.AND P4, PT, R18, 0x7ffffe84, PT ;  /* 0x7ffffe841200780c */ /* 0x000fc60003f86070 */
[----:B------:R3:W-:Y:S01]  /*117d0*/  LDGSTS.E [R251+0x18004], desc[UR60][R22.64], !P0 ;  /* 0x1800400016fb7fae */ /* 0x0007e2000c12187c */
[----:B------:R-:W-:Y:S01]  /*117e0*/  ISETP.GE.U32.AND P0, PT, R20, 0x7ffffe81, PT ;  /* 0x7ffffe811400780c */ /* 0x000fe20003f06070 */
[----:B-1----:R-:W-:Y:S02]  /*117f0*/  VIADD R18, R24, 0xffffff02 ;  /* 0xffffff0218127836 */ /* 0x002fe40000000000 */
[----:B------:R1:W-:Y:S01]  /*11800*/  STL.64 [R1+0x4f0], R22 ;  /* 0x0004f01601007387 */ /* 0x0003e20000100a00 */
[----:B--2---:R-:W-:-:S03]  /*11810*/  VIADD R19, R26, 0xffffff01 ;  /* 0xffffff011a137836 */ /* 0x004fc60000000000 */
[----:B------:R-:W2:Y:S04]  /*11820*/  LDL.LU.64 R20, [R1+0x460] ;  /* 0x0004600001147983 */ /* 0x000ea80000300a00 */
[----:B------:R-:W3:Y:S04]  /*11830*/  LDL.LU.64 R170, [R1+0x420] ;  /* 0x0004200001aa7983 */ /* 0x000ee80000300a00 */
[----:B------:R-:W3:Y:S01]  /*11840*/  LDL.LU.64 R158, [R1+0x3e0] ;  /* 0x0003e000019e7983 */ /* 0x000ee20000300a00 */
[----:B------:R-:W-:-:S03]  /*11850*/  ISETP.GE.U32.AND P6, PT, R18, 0x7ffffe83, PT ;  /* 0x7ffffe831200780c */ /* 0x000fc60003fc6070 */
[----:B------:R-:W3:Y:S01]  /*11860*/  LDL.LU.64 R166, [R1+0x3a0] ;  /* 0x0003a00001a67983 */ /* 0x000ee20000300a00 */
[----:B------:R-:W-:Y:S01]  /*11870*/  ISETP.GE.U32.AND P3, PT, R19, 0x7ffffe82, PT ;  /* 0x7ffffe821300780c */ /* 0x000fe20003f66070 */
[C---:B------:R-:W-:Y:S02]  /*11880*/  IMAD.WIDE R164, R184.reuse, 0x4, R76 ;  /* 0x00000004b8a47825 */ /* 0x040fe400078e024c */
[----:B----4-:R-:W4:Y:S02]  /*11890*/  LDL.LU.64 R152, [R1+0x360] ;  /* 0x0003600001987983 */ /* 0x010f240000300a00 */
[C---:B------:R-:W-:Y:S02]  /*118a0*/  IMAD.WIDE R18, R184.reuse, 0x4, R74 ;  /* 0x00000004b8127825 */ /* 0x040fe400078e024a */
[----:B------:R-:W4:Y:S02]  /*118b0*/  LDL.LU.64 R174, [R1+0x320] ;  /* 0x0003200001ae7983 */ /* 0x000f240000300a00 */
[----:B------:R-:W-:-:S02]  /*118c0*/  IMAD.WIDE R16, R184, 0x4, R16 ;  /* 0x00000004b8107825 */ /* 0x000fc400078e0210 */
[----:B------:R-:W4:Y:S02]  /*118d0*/  LDL.LU.64 R160, [R1+0x2e0] ;  /* 0x0002e00001a07983 */ /* 0x000f240000300a00 */
[C---:B------:R-:W-:Y:S02]  /*118e0*/  IMAD.WIDE R14, R184.reuse, 0x4, R14 ;  /* 0x00000004b80e7825 */ /* 0x040fe400078e020e */
[----:B------:R-:W4:Y:S04]  /*118f0*/  LDL.LU.64 R162, [R1+0x2a0] ;  /* 0x0002a00001a27983 */ /* 0x000f280000300a00 */
[----:B-1----:R-:W4:Y:S01]  /*11900*/  LDL.LU.64 R22, [R1+0x260] ;  /* 0x0002600001167983 */ /* 0x002f220000300a00 */
[----:B------:R-:W-:-:S03]  /*11910*/  IMAD.WIDE R12, R184, 0x4, R12 ;  /* 0x00000004b80c7825 */ /* 0x000fc600078e020c */
[----:B------:R-:W4:Y:S01]  /*11920*/  LDL.LU.64 R156, [R1+0x220] ;  /* 0x00022000019c7983 */ /* 0x000f220000300a00 */
[----:B------:R-:W-:-:S03]  /*11930*/  IMAD.WIDE R10, R184, 0x4, R10 ;  /* 0x00000004b80a7825 */ /* 0x000fc600078e020a */
[----:B------:R-:W4:Y:S04]  /*11940*/  LDL.LU.64 R154, [R1+0x1e0] ;  /* 0x0001e000019a7983 */ /* 0x000f280000300a00 */
[----:B------:R1:W-:Y:S04]  /*11950*/  STL.64 [R1+0x4e8], R164 ;  /* 0x0004e8a401007387 */ /* 0x0003e80000100a00 */
[----:B------:R4:W-:Y:S04]  /*11960*/  STL.64 [R1+0x4f8], R18 ;  /* 0x0004f81201007387 */ /* 0x0009e80000100a00 */
[----:B------:R4:W-:Y:S04]  /*11970*/  STL.64 [R1+0x5e0], R16 ;  /* 0x0005e01001007387 */ /* 0x0009e80000100a00 */
[----:B------:R4:W-:Y:S04]  /*11980*/  STL.64 [R1+0x5e8], R14 ;  /* 0x0005e80e01007387 */ /* 0x0009e80000100a00 */
[----:B------:R-:W4:Y:S04]  /*11990*/  LDL.LU.64 R248, [R1+0x1a0] ;  /* 0x0001a00001f87983 */ /* 0x000f280000300a00 */
[----:B------:R4:W-:Y:S04]  /*119a0*/  STL.64 [R1+0x5f0], R12 ;  /* 0x0005f00c01007387 */ /* 0x0009e80000100a00 */
[----:B------:R-:W-:Y:S04]  /*119b0*/  LDGSTS.E [R251+0x18008], desc[UR60][R164.64], !P5 ;  /* 0x18008000a4fb7fae */ /* 0x000fe8000e92187c */
[----:B------:R4:W-:Y:S01]  /*119c0*/  STL.64 [R1+0x5f8], R10 ;  /* 0x0005f80a01007387 */ /* 0x0009e20000100a00 */
[----:B------:R-:W-:-:S03]  /*119d0*/  IMAD.SHL.U32 R186, R185, 0x80, RZ ;  /* 0x00000080b9ba7824 */ /* 0x000fc600078e00ff */
[----:B------:R4:W-:Y:S04]  /*119e0*/  LDGSTS.E [R251+0x1800c], desc[UR60][R18.64], !P2 ;  /* 0x1800c00012fb7fae */ /* 0x0009e8000d12187c */
[----:B-1----:R-:W4:Y:S04]  /*119f0*/  LDL.LU.64 R164, [R1+0x160] ;  /* 0x0001600001a47983 */ /* 0x002f280000300a00 */
[----:B------:R-:W4:Y:S04]  /*11a00*/  LDL.LU.64 R168, [R1+0x120] ;  /* 0x0001200001a87983 */ /* 0x000f280000300a00 */
[----:B------:R-:W4:Y:S04]  /*11a10*/  LDL.LU.64 R172, [R1+0xe0] ;  /* 0x0000e00001ac7983 */ /* 0x000f280000300a00 */
[----:B------:R-:W4:Y:S04]  /*11a20*/  LDL.LU.64 R176, [R1+0xa0] ;  /* 0x0000a00001b07983 */ /* 0x000f280000300a00 */
[----:B------:R1:W-:Y:S04]  /*11a30*/  LDGSTS.E [R251+0x1c000], desc[UR60][R16.64], !P4 ;  /* 0x1c00000010fb7fae */ /* 0x0003e8000e12187c */
[----:B------:R1:W-:Y:S04]  /*11a40*/  LDGSTS.E [R251+0x1c004], desc[UR60][R14.64], !P6 ;  /* 0x1c0040000efb7fae */ /* 0x0003e8000f12187c */
[----:B------:R1:W-:Y:S04]  /*11a50*/  LDGSTS.E [R251+0x1c008], desc[UR60][R12.64], !P3 ;  /* 0x1c0080000cfb7fae */ /* 0x0003e8000d92187c */
[----:B------:R1:W-:Y:S04]  /*11a60*/  LDGSTS.E [R251+0x1c00c], desc[UR60][R10.64], !P0 ;  /* 0x1c00c0000afb7fae */ /* 0x0003e8000c12187c */
[----:B------:R-:W0:Y:S01]  /*11a70*/  LDGDEPBAR ;  /* 0x00000000000079af */ /* 0x000e220000000000 */
[----:B--2---:R-:W-:-:S04]  /*11a80*/  IMAD.WIDE R20, R186, 0x4, R20 ;  /* 0x00000004ba147825 */ /* 0x004fc800078e0214 */
[C---:B---3--:R-:W-:Y:S01]  /*11a90*/  IMAD.WIDE R170, R186.reuse, 0x4, R170 ;  /* 0x00000004baaa7825 */ /* 0x048fe200078e02aa */
[----:B------:R2:W-:Y:S03]  /*11aa0*/  STL.64 [R1+0x460], R20 ;  /* 0x0004601401007387 */ /* 0x0005e60000100a00 */
[C---:B------:R-:W-:Y:S01]  /*11ab0*/  IMAD.WIDE R158, R186.reuse, 0x4, R158 ;  /* 0x00000004ba9e7825 */ /* 0x040fe200078e029e */
[----:B------:R3:W-:Y:S03]  /*11ac0*/  STL.64 [R1+0x420], R170 ;  /* 0x000420aa01007387 */ /* 0x0007e60000100a00 */
[C---:B------:R-:W-:Y:S01]  /*11ad0*/  IMAD.WIDE R166, R186.reuse, 0x4, R166 ;  /* 0x00000004baa67825 */ /* 0x040fe200078e02a6 */
[----:B------:R3:W-:Y:S03]  /*11ae0*/  STL.64 [R1+0x6a8], R158 ;  /* 0x0006a89e01007387 */ /* 0x0007e60000100a00 */
[C---:B----4-:R-:W-:Y:S01]  /*11af0*/  IMAD.WIDE R152, R186.reuse, 0x4, R152 ;  /* 0x00000004ba987825 */ /* 0x050fe200078e0298 */
[----:B------:R4:W-:Y:S03]  /*11b00*/  STL.64 [R1+0x708], R166 ;  /* 0x000708a601007387 */ /* 0x0009e60000100a00 */
[C---:B------:R-:W-:Y:S01]  /*11b10*/  IMAD.WIDE R174, R186.reuse, 0x4, R174 ;  /* 0x00000004baae7825 */ /* 0x040fe200078e02ae */
        /* <DEDUP_REMOVED lines=10> */
[----:B------:R-:W-:Y:S04]  /*11bc0*/  STL.64 [R1+0x8d0], R156 ;  /* 0x0008d09c01007387 */ /* 0x000fe80000100a00 */
[----:B------:R4:W-:Y:S04]  /*11bd0*/  STL.64 [R1+0x900], R154 ;  /* 0x0009009a01007387 */ /* 0x0009e80000100a00 */
[----:B------:R4:W-:Y:S04]  /*11be0*/  LDGSTS.E [R4+0x40000], desc[UR60][R20.64], P1 ;  /* 0x4000000014047fae */ /* 0x0009e8000892187c */
[----:B------:R4:W-:Y:S04]  /*11bf0*/  LDGSTS.E [R4+0x40400], desc[UR60][R170.64], P1 ;  /* 0x40400000aa047fae */ /* 0x0009e8000892187c */
[----:B------:R4:W-:Y:S01]  /*11c00*/  LDGSTS.E [R4+0x40800], desc[UR60][R158.64], P1 ;  /* 0x408000009e047fae */ /* 0x0009e2000892187c */
[----:B------:R-:W-:-:S03]  /*11c10*/  IMAD.WIDE R18, R186, 0x4, R248 ;  /* 0x00000004ba127825 */ /* 0x000fc600078e02f8 */
[----:B------:R4:W-:Y:S04]  /*11c20*/  LDGSTS.E [R4+0x40c00], desc[UR60][R166.64], P1 ;  /* 0x40c00000a6047fae */ /* 0x0009e8000892187c */
[----:B------:R4:W-:Y:S04]  /*11c30*/  STL.64 [R1+0x928], R18 ;  /* 0x0009281201007387 */ /* 0x0009e80000100a00 */
[----:B------:R4:W-:Y:S04]  /*11c40*/  LDGSTS.E [R4+0x41000], desc[UR60][R152.64], P1 ;  /* 0x4100000098047fae */ /* 0x0009e8000892187c */
[----:B------:R4:W-:Y:S04]  /*11c50*/  LDGSTS.E [R4+0x41400], desc[UR60][R174.64], P1 ;  /* 0x41400000ae047fae */ /* 0x0009e8000892187c */
[----:B------:R4:W-:Y:S01]  /*11c60*/  LDGSTS.E [R4+0x41800], desc[UR60][R160.64], P1 ;  /* 0x41800000a0047fae */ /* 0x0009e2000892187c */
[----:B-1----:R-:W-:-:S03]  /*11c70*/  IMAD.WIDE R16, R186, 0x4, R164 ;  /* 0x00000004ba107825 */ /* 0x002fc600078e02a4 */
[----:B------:R1:W-:Y:S01]  /*11c80*/  LDGSTS.E [R4+0x41c00], desc[UR60][R162.64], P1 ;  /* 0x41c00000a2047fae */ /* 0x0003e2000892187c */
[----:B------:R-:W-:-:S03]  /*11c90*/  IMAD.WIDE R14, R186, 0x4, R168 ;  /* 0x00000004ba0e7825 */ /* 0x000fc600078e02a8 */
[----:B------:R1:W-:Y:S01]  /*11ca0*/  STL.64 [R1+0x948], R16 ;  /* 0x0009481001007387 */ /* 0x0003e20000100a00 */
[----:B------:R-:W-:-:S03]  /*11cb0*/  IMAD.WIDE R12, R186, 0x4, R172 ;  /* 0x00000004ba0c7825 */ /* 0x000fc600078e02ac */
[----:B------:R1:W-:Y:S01]  /*11cc0*/  STL.64 [R1+0x960], R14 ;  /* 0x0009600e01007387 */ /* 0x0003e20000100a00 */
[----:B------:R-:W-:-:S03]  /*11cd0*/  IMAD.WIDE R10, R186, 0x4, R176 ;  /* 0x00000004ba0a7825 */ /* 0x000fc600078e02b0 */
[----:B------:R1:W-:Y:S04]  /*11ce0*/  STL.64 [R1+0x970], R12 ;  /* 0x0009700c01007387 */ /* 0x0003e80000100a00 */
[----:B--2---:R-:W2:Y:S04]  /*11cf0*/  LDL.LU.64 R20, [R1+0x458] ;  /* 0x0004580001147983 */ /* 0x004ea80000300a00 */
[----:B------:R1:W-:Y:S04]  /*11d00*/  STL.64 [R1+0x978], R10 ;  /* 0x0009780a01007387 */ /* 0x0003e80000100a00 */
[----:B------:R-:W2:Y:S04]  /*11d10*/  LDL.LU.64 R172, [R1+0x418] ;  /* 0x0004180001ac7983 */ /* 0x000ea80000300a00 */
[----:B------:R-:W2:Y:S04]  /*11d20*/  LDL.LU.64 R164, [R1+0x3d8] ;  /* 0x0003d80001a47983 */ /* 0x000ea80000300a00 */
[----:B------:R-:W2:Y:S04]  /*11d30*/  LDL.LU.64 R168, [R1+0x398] ;  /* 0x0003980001a87983 */ /* 0x000ea80000300a00 */
[----:B---3--:R-:W3:Y:S04]  /*11d40*/  LDL.LU.64 R170, [R1+0x358] ;  /* 0x0003580001aa7983 */ /* 0x008ee80000300a00 */
[----:B------:R-:W3:Y:S04]  /*11d50*/  LDL.LU.64 R158, [R1+0x318] ;  /* 0x00031800019e7983 */ /* 0x000ee80000300a00 */
[----:B----4-:R-:W4:Y:S04]  /*11d60*/  LDL.LU.64 R166, [R1+0x2d8] ;  /* 0x0002d80001a67983 */ /* 0x010f280000300a00 */
[----:B------:R-:W4:Y:S04]  /*11d70*/  LDL.LU.64 R152, [R1+0x298] ;  /* 0x0002980001987983 */ /* 0x000f280000300a00 */
[----:B------:R-:W4:Y:S04]  /*11d80*/  LDL.LU.64 R174, [R1+0x258] ;  /* 0x0002580001ae7983 */ /* 0x000f280000300a00 */
[----:B------:R-:W4:Y:S04]  /*11d90*/  LDL.LU.64 R160, [R1+0x218] ;  /* 0x0002180001a07983 */ /* 0x000f280000300a00 */
[----:B------:R-:W1:Y:S04]  /*11da0*/  LDL.LU.64 R162, [R1+0x1d8] ;  /* 0x0001d80001a27983 */ /* 0x000e680000300a00 */
[----:B------:R-:W-:Y:S04]  /*11db0*/  LDGSTS.E [R4+0x42000], desc[UR60][R22.64], P1 ;  /* 0x4200000016047fae */ /* 0x000fe8000892187c */
[----:B------:R-:W-:Y:S04]  /*11dc0*/  LDGSTS.E [R4+0x42400], desc[UR60][R156.64], P1 ;  /* 0x424000009c047fae */ /* 0x000fe8000892187c */
[----:B------:R-:W-:Y:S04]  /*11dd0*/  LDGSTS.E [R4+0x42800], desc[UR60][R154.64], P1 ;  /* 0x428000009a047fae */ /* 0x000fe8000892187c */
[----:B------:R-:W4:Y:S04]  /*11de0*/  LDL.LU.64 R22, [R1+0x198] ;  /* 0x0001980001167983 */ /* 0x000f280000300a00 */
[----:B------:R-:W4:Y:S04]  /*11df0*/  LDL.LU.64 R248, [R1+0x158] ;  /* 0x0001580001f87983 */ /* 0x000f280000300a00 */
[----:B------:R-:W4:Y:S04]  /*11e00*/  LDL.LU.64 R154, [R1+0x118] ;  /* 0x00011800019a7983 */ /* 0x000f280000300a00 */
[----:B------:R-:W4:Y:S04]  /*11e10*/  LDL.LU.64 R156, [R1+0xd8] ;  /* 0x0000d800019c7983 */ /* 0x000f280000300a00 */
[----:B------:R-:W4:Y:S04]  /*11e20*/  LDL.LU.64 R176, [R1+0x98] ;  /* 0x0000980001b07983 */ /* 0x000f280000300a00 */
[----:B------:R1:W-:Y:S04]  /*11e30*/  LDGSTS.E [R4+0x42c00], desc[UR60][R18.64], P1 ;  /* 0x42c0000012047fae */ /* 0x0003e8000892187c */
[----:B------:R1:W-:Y:S04]  /*11e40*/  LDGSTS.E [R4+0x43000], desc[UR60][R16.64], P1 ;  /* 0x4300000010047fae */ /* 0x0003e8000892187c */
[----:B------:R1:W-:Y:S04]  /*11e50*/  LDGSTS.E [R4+0x43400], desc[UR60][R14.64], P1 ;  /* 0x434000000e047fae */ /* 0x0003e8000892187c */
[----:B------:R1:W-:Y:S04]  /*11e60*/  LDGSTS.E [R4+0x43800], desc[UR60][R12.64], P1 ;  /* 0x438000000c047fae */ /* 0x0003e8000892187c */
[----:B------:R1:W-:Y:S01]  /*11e70*/  LDGSTS.E [R4+0x43c00], desc[UR60][R10.64], P1 ;  /* 0x43c000000a047fae */ /* 0x0003e2000892187c */
[----:B--2---:R-:W-:-:S04]  /*11e80*/  IMAD.WIDE R20, R186, 0x4, R20 ;  /* 0x00000004ba147825 */ /* 0x004fc800078e0214 */
[C---:B------:R-:W-:Y:S01]  /*11e90*/  IMAD.WIDE R172, R186.reuse, 0x4, R172 ;  /* 0x00000004baac7825 */ /* 0x040fe200078e02ac */
[----:B------:R2:W-:Y:S03]  /*11ea0*/  STL.64 [R1+0x320], R20 ;  /* 0x0003201401007387 */ /* 0x0005e60000100a00 */
[C---:B------:R-:W-:Y:S01]  /*11eb0*/  IMAD.WIDE R164, R186.reuse, 0x4, R164 ;  /* 0x00000004baa47825 */ /* 0x040fe200078e02a4 */
[----:B------:R2:W-:Y:S03]  /*11ec0*/  STL.64 [R1+0x360], R172 ;  /* 0x000360ac01007387 */ /* 0x0005e60000100a00 */
[C---:B------:R-:W-:Y:S01]  /*11ed0*/  IMAD.WIDE R168, R186.reuse, 0x4, R168 ;  /* 0x00000004baa87825 */ /* 0x040fe200078e02a8 */
[----:B------:R2:W-:Y:S03]  /*11ee0*/  STL.64 [R1+0x3a0], R164 ;  /* 0x0003a0a401007387 */ /* 0x0005e60000100a00 */
[C---:B---3--:R-:W-:Y:S01]  /*11ef0*/  IMAD.WIDE R170, R186.reuse, 0x4, R170 ;  /* 0x00000004baaa7825 */ /* 0x048fe200078e02aa */
        /* <DEDUP_REMOVED lines=10> */
[----:B------:R-:W-:Y:S03]  /*11fa0*/  STL.64 [R1+0x850], R174 ;  /* 0x000850ae01007387 */ /* 0x000fe60000100a00 */
[C---:B-1----:R-:W-:Y:S01]  /*11fb0*/  IMAD.WIDE R162, R186.reuse, 0x4, R162 ;  /* 0x00000004baa27825 */ /* 0x042fe200078e02a2 */
[----:B------:R1:W-:Y:S04]  /*11fc0*/  STL.64 [R1+0x890], R160 ;  /* 0x000890a001007387 */ /* 0x0003e80000100a00 */
[----:B------:R1:W-:Y:S04]  /*11fd0*/  STL.64 [R1+0x8c8], R162 ;  /* 0x0008c8a201007387 */ /* 0x0003e80000100a00 */
[----:B------:R1:W-:Y:S04]  /*11fe0*/  LDGSTS.E [R5+0x40080], desc[UR60][R20.64], P1 ;  /* 0x4008000014057fae */ /* 0x0003e8000892187c */
[----:B------:R1:W-:Y:S01]  /*11ff0*/  LDGSTS.E [R5+0x40480], desc[UR60][R172.64], P1 ;  /* 0x40480000ac057fae */ /* 0x0003e2000892187c */
[----:B------:R-:W-:-:S03]  /*12000*/  IMAD.WIDE R18, R186, 0x4, R22 ;  /* 0x00000004ba127825 */ /* 0x000fc600078e0216 */
[----:B------:R1:W-:Y:S01]  /*12010*/  LDGSTS.E [R5+0x40880], desc[UR60][R164.64], P1 ;  /* 0x40880000a4057fae */ /* 0x0003e2000892187c */
[----:B------:R-:W-:-:S03]  /*12020*/  IMAD.WIDE R16, R186, 0x4, R248 ;  /* 0x00000004ba107825 */ /* 0x000fc600078e02f8 */
[----:B------:R1:W-:Y:S01]  /*12030*/  STL.64 [R1+0x8f8], R18 ;  /* 0x0008f81201007387 */ /* 0x0003e20000100a00 */
[----:B------:R-:W-:-:S03]  /*12040*/  IMAD.WIDE R14, R186, 0x4, R154 ;  /* 0x00000004ba0e7825 */ /* 0x000fc600078e029a */
[----:B------:R1:W-:Y:S01]  /*12050*/  STL.64 [R1+0x920], R16 ;  /* 0x0009201001007387 */ /* 0x0003e20000100a00 */
[----:B------:R-:W-:-:S03]  /*12060*/  IMAD.WIDE R12, R186, 0x4, R156 ;  /* 0x00000004ba0c7825 */ /* 0x000fc600078e029c */
[----:B------:R1:W-:Y:S01]  /*12070*/  STL.64 [R1+0x940], R14 ;  /* 0x0009400e01007387 */ /* 0x0003e20000100a00 */
[----:B------:R-:W-:-:S03]  /*12080*/  IMAD.WIDE R10, R186, 0x4, R176 ;  /* 0x00000004ba0a7825 */ /* 0x000fc600078e02b0 */
[----:B--2---:R-:W2:Y:S04]  /*12090*/  LDL.LU.64 R20, [R1+0x450] ;  /* 0x0004500001147983 */ /* 0x004ea80000300a00 */
[----:B------:R2:W-:Y:S04]  /*120a0*/  STL.64 [R1+0x958], R12 ;  /* 0x0009580c01007387 */ /* 0x0005e80000100a00 */
[----:B------:R-:W2:Y:S04]  /*120b0*/  LDL.LU.64 R156, [R1+0x410] ;  /* 0x00041000019c7983 */ /* 0x000ea80000300a00 */
[----:B------:R2:W-:Y:S04]  /*120c0*/  STL.64 [R1+0x968], R10 ;  /* 0x0009680a01007387 */ /* 0x0005e80000100a00 */
[----:B------:R-:W2:Y:S04]  /*120d0*/  LDL.LU.64 R154, [R1+0x3d0] ;  /* 0x0003d000019a7983 */ /* 0x000ea80000300a00 */
[----:B------:R-:W2:Y:S04]  /*120e0*/  LDL.LU.64 R22, [R1+0x390] ;  /* 0x0003900001167983 */ /* 0x000ea80000300a00 */
[----:B------:R-:W2:Y:S04]  /*120f0*/  LDL.LU.64 R172, [R1+0x350] ;  /* 0x0003500001ac7983 */ /* 0x000ea80000300a00 */
[----:B------:R-:W2:Y:S04]  /*12100*/  LDL.LU.64 R164, [R1+0x310] ;  /* 0x0003100001a47983 */ /* 0x000ea80000300a00 */
[----:B------:R2:W-:Y:S04]  /*12110*/  LDGSTS.E [R5+0x40c80], desc[UR60][R168.64], P1 ;  /* 0x40c80000a8057fae */ /* 0x0005e8000892187c */
[----:B------:R2:W-:Y:S04]  /*12120*/  LDGSTS.E [R5+0x41080], desc[UR60][R170.64], P1 ;  /* 0x41080000aa057fae */ /* 0x0005e8000892187c */
[----:B------:R2:W-:Y:S04]  /*12130*/  LDGSTS.E [R5+0x41480], desc[UR60][R158.64], P1 ;  /* 0x414800009e057fae */ /* 0x0005e8000892187c */
[----:B---3--:R-:W3:Y:S04]  /*12140*/  LDL.LU.64 R168, [R1+0x2d0] ;  /* 0x0002d00001a87983 */ /* 0x008ee80000300a00 */
[----:B------:R-:W3:Y:S04]  /*12150*/  LDL.LU.64 R170, [R1+0x290] ;  /* 0x0002900001aa7983 */ /* 0x000ee80000300a00 */
[----:B----4-:R-:W4:Y:S04]  /*12160*/  LDL.LU.64 R158, [R1+0x250] ;  /* 0x00025000019e7983 */ /* 0x010f280000300a00 */
[----:B------:R4:W-:Y:S04]  /*12170*/  LDGSTS.E [R5+0x41880], desc[UR60][R166.64], P1 ;  /* 0x41880000a6057fae */ /* 0x0009e8000892187c */
[----:B------:R-:W-:Y:S04]  /*12180*/  LDGSTS.E [R5+0x41c80], desc[UR60][R152.64], P1 ;  /* 0x41c8000098057fae */ /* 0x000fe8000892187c */
[----:B------:R-:W-:Y:S04]  /*12190*/  LDGSTS.E [R5+0x42080], desc[UR60][R174.64], P1 ;  /* 0x42080000ae057fae */ /* 0x000fe8000892187c */
[----:B------:R-:W4:Y:S04]  /*121a0*/  LDL.LU.64 R166, [R1+0x210] ;  /* 0x0002100001a67983 */ /* 0x000f280000300a00 */
[----:B------:R-:W4:Y:S04]  /*121b0*/  LDL.LU.64 R152, [R1+0x1d0] ;  /* 0x0001d00001987983 */ /* 0x000f280000300a00 */
[----:B------:R-:W4:Y:S04]  /*121c0*/  LDL.LU.64 R248, [R1+0x190] ;  /* 0x0001900001f87983 */ /* 0x000f280000300a00 */
[----:B------:R-:W-:Y:S04]  /*121d0*/  LDGSTS.E [R5+0x42480], desc[UR60][R160.64], P1 ;  /* 0x42480000a0057fae */ /* 0x000fe8000892187c */
[----:B------:R-:W-:Y:S04]  /*121e0*/  LDGSTS.E [R5+0x42880], desc[UR60][R162.64], P1 ;  /* 0x42880000a2057fae */ /* 0x000fe8000892187c */
[----:B------:R4:W-:Y:S04]  /*121f0*/  LDGSTS.E [R5+0x42c80], desc[UR60][R18.64], P1 ;  /* 0x42c8000012057fae */ /* 0x0009e8000892187c */
[----:B-1----:R-:W4:Y:S04]  /*12200*/  LDL.LU.64 R160, [R1+0x150] ;  /* 0x0001500001a07983 */ /* 0x002f280000300a00 */
[----:B------:R-:W4:Y:S04]  /*12210*/  LDL.LU.64 R162, [R1+0x110] ;  /* 0x0001100001a27983 */ /* 0x000f280000300a00 */
[----:B------:R-:W4:Y:S04]  /*12220*/  LDL.LU.64 R174, [R1+0xd0] ;  /* 0x0000d00001ae7983 */ /* 0x000f280000300a00 */
[----:B------:R-:W4:Y:S04]  /*12230*/  LDL.LU.64 R176, [R1+0x90] ;  /* 0x0000900001b07983 */ /* 0x000f280000300a00 */
        /* <DEDUP_REMOVED lines=14> */
[----:B------:R2:W-:Y:S04]  /*12320*/  STL.64 [R1+0x3e0], R172 ;  /* 0x0003e0ac01007387 */ /* 0x0005e80000100a00 */
[----:B------:R2:W-:Y:S04]  /*12330*/  STL.64 [R1+0x6f8], R164 ;  /* 0x0006f8a401007387 */ /* 0x0005e80000100a00 */
[----:B------:R2:W-:Y:S04]  /*12340*/  LDGSTS.E [R6+0x40100], desc[UR60][R20.64], P1 ;  /* 0x4010000014067fae */ /* 0x0005e8000892187c */
[----:B------:R2:W-:Y:S01]  /*12350*/  LDGSTS.E [R6+0x40500], desc[UR60][R156.64], P1 ;  /* 0x405000009c067fae */ /* 0x0005e2000892187c */
[----:B---3--:R-:W-:-:S03]  /*12360*/  IMAD.WIDE R168, R186, 0x4, R168 ;  /* 0x00000004baa87825 */ /* 0x008fc600078e02a8 */
[----:B------:R3:W-:Y:S01]  /*12370*/  LDGSTS.E [R6+0x40900], desc[UR60][R154.64], P1 ;  /* 0x409000009a067fae */ /* 0x0007e2000892187c */
[----:B------:R-:W-:-:S03]  /*12380*/  IMAD.WIDE R170, R186, 0x4, R170 ;  /* 0x00000004baaa7825 */ /* 0x000fc600078e02aa */
[----:B------:R3:W-:Y:S01]  /*12390*/  STL.64 [R1+0x768], R168 ;  /* 0x000768a801007387 */ /* 0x0007e20000100a00 */
[----:B----4-:R-:W-:-:S03]  /*123a0*/  IMAD.WIDE R158, R186, 0x4, R158 ;  /* 0x00000004ba9e7825 */ /* 0x010fc600078e029e */
[----:B------:R-:W-:Y:S04]  /*123b0*/  STL.64 [R1+0x7c8], R170 ;  /* 0x0007c8aa01007387 */ /* 0x000fe80000100a00 */
[----:B------:R4:W-:Y:S04]  /*123c0*/  STL.64 [R1+0x808], R158 ;  /* 0x0008089e01007387 */ /* 0x0009e80000100a00 */
[----:B------:R4:W-:Y:S04]  /*123d0*/  LDGSTS.E [R6+0x40d00], desc[UR60][R22.64], P1 ;  /* 0x40d0000016067fae */ /* 0x0009e8000892187c */
[----:B------:R4:W-:Y:S01]  /*123e0*/  LDGSTS.E [R6+0x41100], desc[UR60][R172.64], P1 ;  /* 0x41100000ac067fae */ /* 0x0009e2000892187c */
[----:B------:R-:W-:-:S03]  /*123f0*/  IMAD.WIDE R166, R186, 0x4, R166 ;  /* 0x00000004baa67825 */ /* 0x000fc600078e02a6 */
[----:B------:R4:W-:Y:S01]  /*12400*/  LDGSTS.E [R6+0x41500], desc[UR60][R164.64], P1 ;  /* 0x41500000a4067fae */ /* 0x0009e2000892187c */
[----:B------:R-:W-:-:S03]  /*12410*/  IMAD.WIDE R18, R186, 0x4, R152 ;  /* 0x00000004ba127825 */ /* 0x000fc600078e0298 */
[----:B------:R4:W-:Y:S01]  /*12420*/  STL.64 [R1+0x848], R166 ;  /* 0x000848a601007387 */ /* 0x0009e20000100a00 */
[----:B-1----:R-:W-:-:S03]  /*12430*/  IMAD.WIDE R16, R186, 0x4, R248 ;  /* 0x00000004ba107825 */ /* 0x002fc600078e02f8 */
[----:B------:R1:W-:Y:S04]  /*12440*/  STL.64 [R1+0x888], R18 ;  /* 0x0008881201007387 */ /* 0x0003e80000100a00 */
[----:B------:R1:W-:Y:S04]  /*12450*/  STL.64 [R1+0x8c0], R16 ;  /* 0x0008c01001007387 */ /* 0x0003e80000100a00 */
[----:B------:R1:W-:Y:S04]  /*12460*/  LDGSTS.E [R6+0x41900], desc[UR60][R168.64], P1 ;  /* 0x41900000a8067fae */ /* 0x0003e8000892187c */
[----:B------:R-:W-:Y:S01]  /*12470*/  LDGSTS.E [R6+0x41d00], desc[UR60][R170.64], P1 ;  /* 0x41d00000aa067fae */ /* 0x000fe2000892187c */
[----:B------:R-:W-:-:S03]  /*12480*/  IMAD.WIDE R14, R186, 0x4, R160 ;  /* 0x00000004ba0e7825 */ /* 0x000fc600078e02a0 */
[----:B------:R-:W-:Y:S01]  /*12490*/  LDGSTS.E [R6+0x42100], desc[UR60][R158.64], P1 ;  /* 0x421000009e067fae */ /* 0x000fe2000892187c */
        /* <DEDUP_REMOVED lines=13> */
[----:B------:R-:W2:Y:S04]  /*12570*/  LDL.LU.64 R22, [R1+0x2c8] ;  /* 0x0002c80001167983 */ /* 0x000ea80000300a00 */
[----:B------:R-:W2:Y:S04]  /*12580*/  LDL.LU.64 R172, [R1+0x288] ;  /* 0x0002880001ac7983 */ /* 0x000ea80000300a00 */
[----:B------:R-:W2:Y:S04]  /*12590*/  LDL.LU.64 R164, [R1+0x248] ;  /* 0x0002480001a47983 */ /* 0x000ea80000300a00 */
[----:B---3--:R-:W1:Y:S04]  /*125a0*/  LDL.LU.64 R168, [R1+0x208] ;  /* 0x0002080001a87983 */ /* 0x008e680000300a00 */
[----:B------:R-:W3:Y:S04]  /*125b0*/  LDL.LU.64 R248, [R1+0x1c8] ;  /* 0x0001c80001f87983 */ /* 0x000ee80000300a00 */
[----:B----4-:R-:W4:Y:S04]  /*125c0*/  LDL.LU.64 R158, [R1+0x188] ;  /* 0x00018800019e7983 */ /* 0x010f280000300a00 */
[----:B------:R-:W-:Y:S04]  /*125d0*/  LDGSTS.E [R6+0x42500], desc[UR60][R166.64], P1 ;  /* 0x42500000a6067fae */ /* 0x000fe8000892187c */
[----:B------:R3:W-:Y:S04]  /*125e0*/  LDGSTS.E [R6+0x42900], desc[UR60][R18.64], P1 ;  /* 0x4290000012067fae */ /* 0x0007e8000892187c */
[----:B------:R4:W-:Y:S04]  /*125f0*/  LDGSTS.E [R6+0x42d00], desc[UR60][R16.64], P1 ;  /* 0x42d0000010067fae */ /* 0x0009e8000892187c */
[----:B------:R-:W4:Y:S04]  /*12600*/  LDL.LU.64 R166, [R1+0x148] ;  /* 0x0001480001a67983 */ /* 0x000f280000300a00 */
        /* <DEDUP_REMOVED lines=25> */
[----:B------:R1:W-:Y:S03]  /*127a0*/  STL.64 [R1+0x7c0], R164 ;  /* 0x0007c0a401007387 */ /* 0x0003e60000100a00 */
[C---:B---3--:R-:W-:Y:S01]  /*127b0*/  IMAD.WIDE R18, R186.reuse, 0x4, R248 ;  /* 0x00000004ba127825 */ /* 0x048fe200078e02f8 */
[----:B------:R3:W-:Y:S03]  /*127c0*/  STL.64 [R1+0x800], R168 ;  /* 0x000800a801007387 */ /* 0x0007e60000100a00 */
[C---:B----4-:R-:W-:Y:S01]  /*127d0*/  IMAD.WIDE R16, R186.reuse, 0x4, R158 ;  /* 0x00000004ba107825 */ /* 0x050fe200078e029e */
        /* <DEDUP_REMOVED lines=11> */
[----:B--2---:R-:W4:Y:S04]  /*12890*/  LDL.LU.64 R20, [R1+0x440] ;  /* 0x0004400001147983 */ /* 0x004f280000300a00 */
        /* <DEDUP_REMOVED lines=10> */
[----:B------:R-:W2:Y:S04]  /*12940*/  LDL.LU.64 R152, [R1+0x2c0] ;  /* 0x0002c00001987983 */ /* 0x000ea80000300a00 */
[----:B------:R-:W2:Y:S04]  /*12950*/  LDL.LU.64 R156, [R1+0x280] ;  /* 0x00028000019c7983 */ /* 0x000ea80000300a00 */
[----:B------:R-:W2:Y:S04]  /*12960*/  LDL.LU.64 R154, [R1+0x240] ;  /* 0x00024000019a7983 */ /* 0x000ea80000300a00 */
[----:B------:R-:W-:Y:S04]  /*12970*/  LDGSTS.E [R7+0x41980], desc[UR60][R22.64], P1 ;  /* 0x4198000016077fae */ /* 0x000fe8000892187c */
[----:B------:R-:W-:Y:S04]  /*12980*/  LDGSTS.E [R7+0x41d80], desc[UR60][R172.64], P1 ;  /* 0x41d80000ac077fae */ /* 0x000fe8000892187c */
[----:B------:R-:W-:Y:S04]  /*12990*/  LDGSTS.E [R7+0x42180], desc[UR60][R164.64], P1 ;  /* 0x42180000a4077fae */ /* 0x000fe8000892187c */
[----:B------:R-:W2:Y:S04]  /*129a0*/  LDL.LU.64 R22, [R1+0x200] ;  /* 0x0002000001167983 */ /* 0x000ea80000300a00 */
[----:B------:R-:W2:Y:S04]  /*129b0*/  LDL.LU.64 R248, [R1+0x1c0] ;  /* 0x0001c00001f87983 */ /* 0x000ea80000300a00 */
[----:B-1----:R-:W2:Y:S04]  /*129c0*/  LDL.LU.64 R164, [R1+0x180] ;  /* 0x0001800001a47983 */ /* 0x002ea80000300a00 */
[----:B------:R-:W-:Y:S04]  /*129d0*/  LDGSTS.E [R7+0x42580], desc[UR60][R168.64], P1 ;  /* 0x42580000a8077fae */ /* 0x000fe8000892187c */
[----:B------:R1:W-:Y:S04]  /*129e0*/  LDGSTS.E [R7+0x42980], desc[UR60][R18.64], P1 ;  /* 0x4298000012077fae */ /* 0x0003e8000892187c */
[----:B------:R1:W-:Y:S04]  /*129f0*/  LDGSTS.E [R7+0x42d80], desc[UR60][R16.64], P1 ;  /* 0x42d8000010077fae */ /* 0x0003e8000892187c */
[----:B---3--:R-:W3:Y:S04]  /*12a00*/  LDL.LU.64 R168, [R1+0x140] ;  /* 0x0001400001a87983 */ /* 0x008ee80000300a00 */
[----:B------:R-:W3:Y:S04]  /*12a10*/  LDL.LU.64 R172, [R1+0x100] ;  /* 0x0001000001ac7983 */ /* 0x000ee80000300a00 */
[----:B------:R-:W3:Y:S04]  /*12a20*/  LDL.LU.64 R174, [R1+0xc0] ;  /* 0x0000c00001ae7983 */ /* 0x000ee80000300a00 */
[----:B------:R-:W3:Y:S04]  /*12a30*/  LDL.LU.64 R176, [R1+0x80] ;  /* 0x0000800001b07983 */ /* 0x000ee80000300a00 */
[----:B------:R1:W-:Y:S04]  /*12a40*/  LDGSTS.E [R7+0x43180], desc[UR60][R14.64], P1 ;  /* 0x431800000e077fae */ /* 0x0003e8000892187c */
[----:B------:R3:W-:Y:S04]  /*12a50*/  LDGSTS.E [R7+0x43580], desc[UR60][R12.64], P1 ;  /* 0x435800000c077fae */ /* 0x0007e8000892187c */
[----:B------:R3:W-:Y:S04]  /*12a60*/  LDGSTS.E [R7+0x43980], desc[UR60][R10.64], P1 ;  /* 0x439800000a077fae */ /* 0x0007e8000892187c */
[----:B------:R3:W-:Y:S01]  /*12a70*/  LDGSTS.E [R7+0x43d80], desc[UR60][R4.64], P1 ;  /* 0x43d8000004077fae */ /* 0x0007e2000892187c */
[----:B----4-:R-:W-:-:S04]  /*12a80*/  IMAD.WIDE R20, R186, 0x4, R20 ;  /* 0x00000004ba147825 */ /* 0x010fc800078e0214 */
[C---:B--2---:R-:W-:Y:S01]  /*12a90*/  IMAD.WIDE R166, R186.reuse, 0x4, R166 ;  /* 0x00000004baa67825 */ /* 0x044fe200078e02a6 */
        /* <DEDUP_REMOVED lines=17> */
[----:B------:R-:W-:Y:S04]  /*12bb0*/  STL.64 [R1+0x450], R156 ;  /* 0x0004509c01007387 */ /* 0x000fe80000100a00 */
[----:B------:R4:W-:Y:S04]  /*12bc0*/  STL.64 [R1+0x758], R154 ;  /* 0x0007589a01007387 */ /* 0x0009e80000100a00 */
[----:B------:R4:W-:Y:S04]  /*12bd0*/  LDGSTS.E [R8+0x40e00], desc[UR60][R158.64], P1 ;  /* 0x40e000009e087fae */ /* 0x0009e8000892187c */
[----:B------:R4:W-:Y:S01]  /*12be0*/  LDGSTS.E [R8+0x41200], desc[UR60][R160.64], P1 ;  /* 0x41200000a0087fae */ /* 0x0009e2000892187c */
[----:B-1----:R-:W-:-:S03]  /*12bf0*/  IMAD.WIDE R18, R186, 0x4, R22 ;  /* 0x00000004ba127825 */ /* 0x002fc600078e0216 */
[----:B------:R1:W-:Y:S01]  /*12c00*/  LDGSTS.E [R8+0x41600], desc[UR60][R162.64], P1 ;  /* 0x41600000a2087fae */ /* 0x0003e2000892187c */
[----:B------:R-:W-:-:S03]  /*12c10*/  IMAD.WIDE R16, R186, 0x4, R248 ;  /* 0x00000004ba107825 */ /* 0x000fc600078e02f8 */
[----:B------:R1:W-:Y:S01]  /*12c20*/  STL.64 [R1+0x7b8], R18 ;  /* 0x0007b81201007387 */ /* 0x0003e20000100a00 */
[----:B------:R-:W-:-:S03]  /*12c30*/  IMAD.WIDE R14, R186, 0x4, R164 ;  /* 0x00000004ba0e7825 */ /* 0x000fc600078e02a4 */
[----:B------:R1:W-:Y:S04]  /*12c40*/  STL.64 [R1+0x7f8], R16 ;  /* 0x0007f81001007387 */ /* 0x0003e80000100a00 */
[----:B------:R1:W-:Y:S04]  /*12c50*/  STL.64 [R1+0x838], R14 ;  /* 0x0008380e01007387 */ /* 0x0003e80000100a00 */
[----:B------:R-:W-:Y:S04]  /*12c60*/  LDGSTS.E [R8+0x41a00], desc[UR60][R152.64], P1 ;  /* 0x41a0000098087fae */ /* 0x000fe8000892187c */
[----:B------:R-:W-:Y:S01]  /*12c70*/  LDGSTS.E [R8+0x41e00], desc[UR60][R156.64], P1 ;  /* 0x41e000009c087fae */ /* 0x000fe2000892187c */
[----:B---3--:R-:W-:-:S03]  /*12c80*/  IMAD.WIDE R12, R186, 0x4, R168 ;  /* 0x00000004ba0c7825 */ /* 0x008fc600078e02a8 */
[----:B------:R-:W-:Y:S01]  /*12c90*/  LDGSTS.E [R8+0x42200], desc[UR60][R154.64], P1 ;  /* 0x422000009a087fae */ /* 0x000fe2000892187c */
[----:B------:R-:W-:-:S03]  /*12ca0*/  IMAD.WIDE R10, R186, 0x4, R172 ;  /* 0x00000004ba0a7825 */ /* 0x000fc600078e02ac */
[----:B------:R3:W-:Y:S01]  /*12cb0*/  STL.64 [R1+0x878], R12 ;  /* 0x0008780c01007387 */ /* 0x0007e20000100a00 */
[----:B------:R-:W-:-:S03]  /*12cc0*/  IMAD.WIDE R6, R186, 0x4, R174 ;  /* 0x00000004ba067825 */ /* 0x000fc600078e02ae */
[----:B------:R3:W-:Y:S01]  /*12cd0*/  STL.64 [R1+0x8b0], R10 ;  /* 0x0008b00a01007387 */ /* 0x0007e20000100a00 */
[----:B------:R-:W-:-:S03]  /*12ce0*/  IMAD.WIDE R4, R186, 0x4, R176 ;  /* 0x00000004ba047825 */ /* 0x000fc600078e02b0 */
[----:B------:R-:W3:Y:S04]  /*12cf0*/  LDL.LU.64 R22, [R1+0x438] ;  /* 0x0004380001167983 */ /* 0x000ee80000300a00 */
[----:B------:R1:W-:Y:S04]  /*12d00*/  STL.64 [R1+0x8e0], R6 ;  /* 0x0008e00601007387 */ /* 0x0003e80000100a00 */
[----:B--2---:R-:W2:Y:S04]  /*12d10*/  LDL.LU.64 R20, [R1+0x3f8] ;  /* 0x0003f80001147983 */ /* 0x004ea80000300a00 */
[----:B------:R1:W-:Y:S04]  /*12d20*/  STL.64 [R1+0x908], R4 ;  /* 0x0009080401007387 */ /* 0x0003e80000100a00 */
[----:B------:R-:W2:Y:S04]  /*12d30*/  LDL.LU.64 R168, [R1+0x3b8] ;  /* 0x0003b80001a87983 */ /* 0x000ea80000300a00 */
[----:B------:R-:W2:Y:S04]  /*12d40*/  LDL.LU.64 R164, [R1+0x378] ;  /* 0x0003780001a47983 */ /* 0x000ea80000300a00 */
[----:B----4-:R-:W4:Y:S04]  /*12d50*/  LDL.LU.64 R166, [R1+0x338] ;  /* 0x0003380001a67983 */ /* 0x010f280000300a00 */
[----:B------:R-:W4:Y:S04]  /*12d60*/  LDL.LU.64 R170, [R1+0x2f8] ;  /* 0x0002f80001aa7983 */ /* 0x000f280000300a00 */
[----:B------:R-:W4:Y:S04]  /*12d70*/  LDL.LU.64 R158, [R1+0x2b8] ;  /* 0x0002b800019e7983 */ /* 0x000f280000300a00 */
[----:B------:R-:W4:Y:S04]  /*12d80*/  LDL.LU.64 R160, [R1+0x278] ;  /* 0x0002780001a07983 */ /* 0x000f280000300a00 */
[----:B------:R-:W1:Y:S04]  /*12d90*/  LDL.LU.64 R162, [R1+0x238] ;  /* 0x0002380001a27983 */ /* 0x000e680000300a00 */
[----:B------:R-:W4:Y:S04]  /*12da0*/  LDL.LU.64 R152, [R1+0x1f8] ;  /* 0x0001f80001987983 */ /* 0x000f280000300a00 */
[----:B------:R-:W4:Y:S04]  /*12db0*/  LDL.LU.64 R248, [R1+0x1b8] ;  /* 0x0001b80001f87983 */ /* 0x000f280000300a00 */
        /* <DEDUP_REMOVED lines=9> */
[----:B------:R1:W-:Y:S04]  /*12e50*/  LDGSTS.E [R8+0x43600], desc[UR60][R10.64], P1 ;  /* 0x436000000a087fae */ /* 0x0003e8000892187c */
[----:B------:R1:W-:Y:S04]  /*12e60*/  LDGSTS.E [R8+0x43a00], desc[UR60][R6.64], P1 ;  /* 0x43a0000006087fae */ /* 0x0003e8000892187c */
[----:B------:R1:W-:Y:S01]  /*12e70*/  LDGSTS.E [R8+0x43e00], desc[UR60][R4.64], P1 ;  /* 0x43e0000004087fae */ /* 0x0003e2000892187c */
[----:B---3--:R-:W-:-:S04]  /*12e80*/  IMAD.WIDE R22, R186, 0x4, R22 ;  /* 0x00000004ba167825 */ /* 0x008fc800078e0216 */
[C---:B--2---:R-:W-:Y:S01]  /*12e90*/  IMAD.WIDE R20, R186.reuse, 0x4, R20 ;  /* 0x00000004ba147825 */ /* 0x044fe200078e0214 */
        /* <DEDUP_REMOVED lines=10> */
[----:B------:R-:W-:Y:S03]  /*12f40*/  STL.64 [R1+0x3c8], R170 ;  /* 0x0003c8aa01007387 */ /* 0x000fe60000100a00 */
[C---:B------:R-:W-:Y:S01]  /*12f50*/  IMAD.WIDE R160, R186.reuse, 0x4, R160 ;  /* 0x00000004baa07825 */ /* 0x040fe200078e02a0 */
[----:B------:R4:W-:Y:S03]  /*12f60*/  STL.64 [R1+0x408], R158 ;  /* 0x0004089e01007387 */ /* 0x0009e60000100a00 */
[C---:B-1----:R-:W-:Y:S01]  /*12f70*/  IMAD.WIDE R162, R186.reuse, 0x4, R162 ;  /* 0x00000004baa27825 */ /* 0x042fe200078e02a2 */
        /* <DEDUP_REMOVED lines=14> */
[----:B------:R-:W4:Y:S04]  /*13060*/  LDL.LU.64 R156, [R1+0x430] ;  /* 0x00043000019c7983 */ /* 0x000f280000300a00 */
[----:B------:R1:W-:Y:S04]  /*13070*/  STL.64 [R1+0x8a8], R6 ;  /* 0x0008a80601007387 */ /* 0x0003e80000100a00 */
[----:B------:R-:W4:Y:S04]  /*13080*/  LDL.LU.64 R154, [R1+0x3f0] ;  /* 0x0003f000019a7983 */ /* 0x000f280000300a00 */
[----:B------:R1:W-:Y:S04]  /*13090*/  STL.64 [R1+0x8d8], R4 ;  /* 0x0008d80401007387 */ /* 0x0003e80000100a00 */
[----:B------:R1:W-:Y:S04]  /*130a0*/  LDGSTS.E [R9+0x40280], desc[UR60][R22.64], P1 ;  /* 0x4028000016097fae */ /* 0x0003e8000892187c */
[----:B------:R-:W4:Y:S04]  /*130b0*/  LDL.LU.64 R152, [R1+0x3b0] ;  /* 0x0003b00001987983 */ /* 0x000f280000300a00 */
[----:B------:R1:W-:Y:S04]  /*130c0*/  LDGSTS.E [R9+0x40680], desc[UR60][R20.64], P1 ;  /* 0x4068000014097fae */ /* 0x0003e8000892187c */
[----:B--2---:R-:W2:Y:S04]  /*130d0*/  LDL.LU.64 R22, [R1+0x370] ;  /* 0x0003700001167983 */ /* 0x004ea80000300a00 */
[----:B------:R2:W-:Y:S04]  /*130e0*/  LDGSTS.E [R9+0x40a80], desc[UR60][R168.64], P1 ;  /* 0x40a80000a8097fae */ /* 0x0005e8000892187c */
[----:B---3--:R-:W3:Y:S04]  /*130f0*/  LDL.LU.64 R20, [R1+0x330] ;  /* 0x0003300001147983 */ /* 0x008ee80000300a00 */
[----:B------:R3:W-:Y:S04]  /*13100*/  LDGSTS.E [R9+0x40e80], desc[UR60][R164.64], P1 ;  /* 0x40e80000a4097fae */ /* 0x0007e8000892187c */
[----:B------:R-:W3:Y:S04]  /*13110*/  LDL.LU.64 R168, [R1+0x2f0] ;  /* 0x0002f00001a87983 */ /* 0x000ee80000300a00 */
[----:B------:R3:W-:Y:S04]  /*13120*/  LDGSTS.E [R9+0x41280], desc[UR60][R166.64], P1 ;  /* 0x41280000a6097fae */ /* 0x0007e8000892187c */
[----:B----4-:R-:W4:Y:S04]  /*13130*/  LDL.LU.64 R164, [R1+0x2b0] ;  /* 0x0002b00001a47983 */ /* 0x010f280000300a00 */
[----:B------:R-:W-:Y:S04]  /*13140*/  LDGSTS.E [R9+0x41680], desc[UR60][R170.64], P1 ;  /* 0x41680000aa097fae */ /* 0x000fe8000892187c */
[----:B------:R-:W4:Y:S04]  /*13150*/  LDL.LU.64 R166, [R1+0x270] ;  /* 0x0002700001a67983 */ /* 0x000f280000300a00 */
[----:B------:R-:W4:Y:S04]  /*13160*/  LDL.LU.64 R248, [R1+0x230] ;  /* 0x0002300001f87983 */ /* 0x000f280000300a00 */
[----:B------:R-:W-:Y:S04]  /*13170*/  LDGSTS.E [R9+0x41a80], desc[UR60][R158.64], P1 ;  /* 0x41a800009e097fae */ /* 0x000fe8000892187c */
[----:B------:R-:W-:Y:S04]  /*13180*/  LDGSTS.E [R9+0x41e80], desc[UR60][R160.64], P1 ;  /* 0x41e80000a0097fae */ /* 0x000fe8000892187c */
[----:B------:R-:W-:Y:S04]  /*13190*/  LDGSTS.E [R9+0x42280], desc[UR60][R162.64], P1 ;  /* 0x42280000a2097fae */ /* 0x000fe8000892187c */
[----:B------:R-:W4:Y:S04]  /*131a0*/  LDL.LU.64 R158, [R1+0x1f0] ;  /* 0x0001f000019e7983 */ /* 0x000f280000300a00 */
[----:B-1----:R-:W4:Y:S04]  /*131b0*/  LDL.LU.64 R160, [R1+0x1b0] ;  /* 0x0001b00001a07983 */ /* 0x002f280000300a00 */
        /* <DEDUP_REMOVED lines=10> */
[----:B------:R-:W-:Y:S04]  /*13260*/  LDGSTS.E [R9+0x43a80], desc[UR60][R6.64], P1 ;  /* 0x43a8000006097fae */ /* 0x000fe8000892187c */
[----:B------:R1:W-:Y:S01]  /*13270*/  LDGSTS.E [R9+0x43e80], desc[UR60][R4.64], P1 ;  /* 0x43e8000004097fae */ /* 0x0003e2000892187c */
[----:B------:R-:W-:-:S04]  /*13280*/  IMAD.WIDE R156, R186, 0x4, R156 ;  /* 0x00000004ba9c7825 */ /* 0x000fc800078e029c */
[C---:B------:R-:W-:Y:S01]  /*13290*/  IMAD.WIDE R154, R186.reuse, 0x4, R154 ;  /* 0x00000004ba9a7825 */ /* 0x040fe200078e029a */
[----:B------:R1:W-:Y:S04]  /*132a0*/  STL.64 [R1+0x278], R156 ;  /* 0x0002789c01007387 */ /* 0x0003e80000100a00 */
[----:B------:R1:W-:Y:S04]  /*132b0*/  STL.64 [R1+0x2b8], R154 ;  /* 0x0002b89a01007387 */ /* 0x0003e80000100a00 */
[----:B------:R1:W-:Y:S01]  /*132c0*/  LDGSTS.E [R242+0x40300], desc[UR60][R156.64], P1 ;  /* 0x403000009cf27fae */ /* 0x0003e2000892187c */
[----:B------:R-:W-:-:S03]  /*132d0*/  IMAD.WIDE R152, R186, 0x4, R152 ;  /* 0x00000004ba987825 */ /* 0x000fc600078e0298 */
[----:B------:R1:W-:Y:S01]  /*132e0*/  LDGSTS.E [R242+0x40700], desc[UR60][R154.64], P1 ;  /* 0x407000009af27fae */ /* 0x0003e2000892187c */
[----:B--2---:R-:W-:-:S03]  /*132f0*/  IMAD.WIDE R22, R186, 0x4, R22 ;  /* 0x00000004ba167825 */ /* 0x004fc600078e0216 */
[----:B------:R2:W-:Y:S01]  /*13300*/  STL.64 [R1+0x2f8], R152 ;  /* 0x0002f89801007387 */ /* 0x0005e20000100a00 */
[----:B---3--:R-:W-:-:S03]  /*13310*/  IMAD.WIDE R20, R186, 0x4, R20 ;  /* 0x00000004ba147825 */ /* 0x008fc600078e0214 */
[----:B------:R3:W-:Y:S01]  /*13320*/  STL.64 [R1+0x338], R22 ;  /* 0x0003381601007387 */ /* 0x0007e20000100a00 */
[----:B------:R-:W-:-:S03]  /*13330*/  IMAD.WIDE R168, R186, 0x4, R168 ;  /* 0x00000004baa87825 */ /* 0x000fc600078e02a8 */
[----:B------:R3:W-:Y:S01]  /*13340*/  STL.64 [R1+0x378], R20 ;  /* 0x0003781401007387 */ /* 0x0007e20000100a00 */
[----:B----4-:R-:W-:-:S03]  /*13350*/  IMAD.WIDE R164, R186, 0x4, R164 ;  /* 0x00000004baa47825 */ /* 0x010fc600078e02a4 */
[----:B------:R-:W-:Y:S01]  /*13360*/  STL.64 [R1+0x3b8], R168 ;  /* 0x0003b8a801007387 */ /* 0x000fe20000100a00 */
[----:B------:R-:W-:-:S03]  /*13370*/  IMAD.WIDE R166, R186, 0x4, R166 ;  /* 0x00000004baa67825 */ /* 0x000fc600078e02a6 */
[----:B------:R4:W-:Y:S01]  /*13380*/  STL.64 [R1+0x3f8], R164 ;  /* 0x0003f8a401007387 */ /* 0x0009e20000100a00 */
[----:B-1----:R-:W-:-:S03]  /*13390*/  IMAD.WIDE R18, R186, 0x4, R248 ;  /* 0x00000004ba127825 */ /* 0x002fc600078e02f8 */
        /* <DEDUP_REMOVED lines=17> */
[----:B------:R-:W4:Y:S04]  /*134b0*/  LDL.LU.64 R162, [R1+0x428] ;  /* 0x0004280001a27983 */ /* 0x000f280000300a00 */
[----:B------:R-:W-:Y:S04]  /*134c0*/  STL.64 [R1+0x868], R6 ;  /* 0x0008680601007387 */ /* 0x000fe80000100a00 */
[----:B------:R-:W4:Y:S04]  /*134d0*/  LDL.LU.64 R160, [R1+0x3e8] ;  /* 0x0003e80001a07983 */ /* 0x000f280000300a00 */
[----:B------:R1:W-:Y:S04]  /*134e0*/  STL.64 [R1+0x8a0], R4 ;  /* 0x0008a00401007387 */ /* 0x0003e80000100a00 */
[----:B------:R-:W4:Y:S04]  /*134f0*/  LDL.LU.64 R158, [R1+0x3a8] ;  /* 0x0003a800019e7983 */ /* 0x000f280000300a00 */
[----:B------:R-:W4:Y:S04]  /*13500*/  LDL.LU.64 R156, [R1+0x368] ;  /* 0x00036800019c7983 */ /* 0x000f280000300a00 */
[----:B------:R-:W4:Y:S04]  /*13510*/  LDL.LU.64 R154, [R1+0x328] ;  /* 0x00032800019a7983 */ /* 0x000f280000300a00 */
[----:B--2---:R-:W2:Y:S04]  /*13520*/  LDL.LU.64 R152, [R1+0x2e8] ;  /* 0x0002e80001987983 */ /* 0x004ea80000300a00 */
[----:B---3--:R-:W3:Y:S04]  /*13530*/  LDL.LU.64 R22, [R1+0x2a8] ;  /* 0x0002a80001167983 */ /* 0x008ee80000300a00 */
[----:B------:R-:W3:Y:S04]  /*13540*/  LDL.LU.64 R20, [R1+0x268] ;  /* 0x0002680001147983 */ /* 0x000ee80000300a00 */
[----:B------:R-:W-:Y:S04]  /*13550*/  LDGSTS.E [R242+0x41700], desc[UR60][R168.64], P1 ;  /* 0x41700000a8f27fae */ /* 0x000fe8000892187c */
[----:B------:R-:W3:Y:S04]  /*13560*/  LDL.LU.64 R248, [R1+0x228] ;  /* 0x0002280001f87983 */ /* 0x000ee80000300a00 */
[----:B------:R-:W-:Y:S04]  /*13570*/  LDGSTS.E [R242+0x41b00], desc[UR60][R164.64], P1 ;  /* 0x41b00000a4f27fae */ /* 0x000fe8000892187c */
[----:B------:R-:W-:Y:S04]  /*13580*/  LDGSTS.E [R242+0x41f00], desc[UR60][R166.64], P1 ;  /* 0x41f00000a6f27fae */ /* 0x000fe8000892187c */
[----:B------:R3:W-:Y:S04]  /*13590*/  LDGSTS.E [R242+0x42300], desc[UR60][R18.64], P1 ;  /* 0x4230000012f27fae */ /* 0x0007e8000892187c */
[----:B----4-:R-:W4:Y:S04]  /*135a0*/  LDL.LU.64 R164, [R1+0x1e8] ;  /* 0x0001e80001a47983 */ /* 0x010f280000300a00 */
        /* <DEDUP_REMOVED lines=22> */
[C---:B--2---:R-:W-:Y:S01]  /*13710*/  IMAD.WIDE R152, R186.reuse, 0x4, R152 ;  /* 0x00000004ba987825 */ /* 0x044fe200078e0298 */
[----:B------:R2:W-:Y:S03]  /*13720*/  STL.64 [R1+0x380], R154 ;  /* 0x0003809a01007387 */ /* 0x0005e60000100a00 */
[C---:B---3--:R-:W-:Y:S01]  /*13730*/  IMAD.WIDE R22, R186.reuse, 0x4, R22 ;  /* 0x00000004ba167825 */ /* 0x048fe200078e0216 */
        /* <DEDUP_REMOVED lines=8> */
[----:B----4-:R-:W-:-:S03]  /*137c0*/  IMAD.WIDE R16, R186, 0x4, R164 ;  /* 0x00000004ba107825 */ /* 0x010fc600078e02a4 */
[----:B------:R2:W-:Y:S01]  /*137d0*/  LDGSTS.E [R243+0x40b80], desc[UR60][R158.64], P1 ;  /* 0x40b800009ef37fae */ /* 0x0005e2000892187c */
[----:B-1----:R-:W-:-:S03]  /*137e0*/  IMAD.WIDE R14, R186, 0x4, R166 ;  /* 0x00000004ba0e7825 */ /* 0x002fc600078e02a6 */
[----:B------:R2:W-:Y:S01]  /*137f0*/  STL.64 [R1+0x698], R16 ;  /* 0x0006981001007387 */ /* 0x0005e20000100a00 */
[----:B------:R-:W-:-:S03]  /*13800*/  IMAD.WIDE R12, R186, 0x4, R168 ;  /* 0x00000004ba0c7825 */ /* 0x000fc600078e02a8 */
[----:B------:R2:W-:Y:S01]  /*13810*/  STL.64 [R1+0x6e0], R14 ;  /* 0x0006e00e01007387 */ /* 0x0005e20000100a00 */
[----:B------:R-:W-:-:S03]  /*13820*/  IMAD.WIDE R10, R186, 0x4, R170 ;  /* 0x00000004ba0a7825 */ /* 0x000fc600078e02aa */
[----:B------:R2:W-:Y:S04]  /*13830*/  STL.64 [R1+0x740], R12 ;  /* 0x0007400c01007387 */ /* 0x0005e80000100a00 */
[----:B------:R2:W-:Y:S01]  /*13840*/  STL.64 [R1+0x7a0], R10 ;  /* 0x0007a00a01007387 */ /* 0x0005e20000100a00 */
[----:B------:R-:W-:-:S03]  /*13850*/  IMAD.WIDE R8, R186, 0x4, R172 ;  /* 0x00000004ba087825 */ /* 0x000fc600078e02ac */
[----:B------:R2:W-:Y:S01]  /*13860*/  LDGSTS.E [R243+0x40f80], desc[UR60][R156.64], P1 ;  /* 0x40f800009cf37fae */ /* 0x0005e2000892187c */
[----:B------:R-:W-:-:S03]  /*13870*/  IMAD.WIDE R4, R186, 0x4, R176 ;  /* 0x00000004ba047825 */ /* 0x000fc600078e02b0 */
[----:B------:R2:W-:Y:S04]  /*13880*/  LDGSTS.E [R243+0x41380], desc[UR60][R154.64], P1 ;  /* 0x413800009af37fae */ /* 0x0005e8000892187c */
[----:B------:R-:W3:Y:S01]  /*13890*/  LDL R177, [R1+0x65c] ;  /* 0x00065c0001b17983 */ /* 0x000ee20000100800 */
[----:B------:R-:W-:-:S03]  /*138a0*/  IMAD.WIDE R6, R186, 0x4, R174 ;  /* 0x00000004ba067825 */ /* 0x000fc600078e02ae */
[----:B------:R2:W-:Y:S04]  /*138b0*/  STL.64 [R1+0x7e0], R8 ;  /* 0x0007e00801007387 */ /* 0x0005e80000100a00 */
[----:B------:R2:W-:Y:S04]  /*138c0*/  STL.64 [R1+0x820], R6 ;  /* 0x0008200601007387 */ /* 0x0005e80000100a00 */
[----:B------:R2:W-:Y:S04]  /*138d0*/  STL.64 [R1+0x860], R4 ;  /* 0x0008600401007387 */ /* 0x0005e80000100a00 */
[----:B------:R2:W-:Y:S04]  /*138e0*/  LDGSTS.E [R243+0x41780], desc[UR60][R152.64], P1 ;  /* 0x4178000098f37fae */ /* 0x0005e8000892187c */
        /* <DEDUP_REMOVED lines=9> */
[----:B------:R2:W-:Y:S01]  /*13980*/  LDGSTS.E [R243+0x43f80], desc[UR60][R4.64], P1 ;  /* 0x43f8000004f37fae */ /* 0x0005e2000892187c */
[----:B------:R-:W-:-:S03]  /*13990*/  CS2R R88, SRZ ;  /* 0x0000000000587805 */ /* 0x000fc6000001ff00 */
[----:B------:R-:W0:Y:S01]  /*139a0*/  LDGDEPBAR ;  /* 0x00000000000079af */ /* 0x000e220000000000 */
[----:B------:R-:W-:Y:S02]  /*139b0*/  CS2R R90, SRZ ;  /* 0x00000000005a7805 */ /* 0x000fe4000001ff00 */
[----:B------:R-:W-:Y:S02]  /*139c0*/  CS2R R92, SRZ ;  /* 0x00000000005c7805 */ /* 0x000fe4000001ff00 */
[----:B------:R-:W-:Y:S02]  /*139d0*/  CS2R R94, SRZ ;  /* 0x00000000005e7805 */ /* 0x000fe4000001ff00 */
[----:B------:R-:W-:Y:S02]  /*139e0*/  CS2R R96, SRZ ;  /* 0x0000000000607805 */ /* 0x000fe4000001ff00 */
[----:B------:R-:W-:Y:S02]  /*139f0*/  CS2R R98, SRZ ;  /* 0x0000000000627805 */ /* 0x000fe4000001ff00 */
[----:B------:R-:W-:-:S02]  /*13a00*/  CS2R R100, SRZ ;  /* 0x0000000000647805 */ /* 0x000fc4000001ff00 */
        /* <DEDUP_REMOVED lines=57> */
[----:B---3--:R-:W-:-:S13]  /*13da0*/  ISETP.GE.AND P0, PT, R177, 0x80, PT ;  /* 0x00000080b100780c */ /* 0x008fda0003f06270 */
[----:B--2---:R-:W-:Y:S05]  /*13db0*/  @!P0 BRA `(.L_x_0) ;  /* 0x000000ec002c8947 */ /* 0x004fea0003800000 */
[----:B------:R-:W2:Y:S04]  /*13dc0*/  LDL.LU.64 R170, [R1+0x60] ;  /* 0x0000600001aa7983 */ /* 0x000ea80000300a00 */
[----:B------:R-:W3:Y:S04]  /*13dd0*/  LDL.LU.64 R172, [R1+0x58] ;  /* 0x0000580001ac7983 */ /* 0x000ee80000300a00 */
[----:B------:R-:W4:Y:S01]  /*13de0*/  LDL.LU.64 R174, [R1+0x50] ;  /* 0x0000500001ae7983 */ /* 0x000f220000300a00 */
[----:B------:R-:W-:Y:S02]  /*13df0*/  IMAD.MOV.U32 R4, RZ, RZ, R240 ;  /* 0x000000ffff047224 */ /* 0x000fe400078e00f0 */
[----:B------:R-:W-:Y:S01]  /*13e00*/  IMAD.MOV.U32 R5, RZ, RZ, R241 ;  /* 0x000000ffff057224 */ /* 0x000fe200078e00f1 */
[----:B------:R-:W-:Y:S04]  /*13e10*/  STL [R1+0xba0], R184 ;  /* 0x000ba0b801007387 */ /* 0x000fe80000100800 */
[----:B-----5:R-:W-:Y:S04]  /*13e20*/  STL.64 [R1+0xb98], R2 ;  /* 0x000b980201007387 */ /* 0x020fe80000100a00 */
[----:B------:R-:W-:Y:S01]  /*13e30*/  STL.64 [R1+0xba8], R4 ;  /* 0x000ba80401007387 */ /* 0x000fe20000100a00 */
[----:B------:R-:W-:-:S02]  /*13e40*/  IMAD.MOV.U32 R12, RZ, RZ, R196 ;  /* 0x000000ffff0c7224 */ /* 0x000fc400078e00c4 */
[----:B------:R-:W-:Y:S02]  /*13e50*/  IMAD.MOV.U32 R13, RZ, RZ, R197 ;  /* 0x000000ffff0d7224 */ /* 0x000fe400078e00c5 */
[----:B--2---:R-:W-:Y:S02]  /*13e60*/  IMAD.MOV.U32 R6, RZ, RZ, R170 ;  /* 0x000000ffff067224 */ /* 0x004fe400078e00aa */
[----:B------:R-:W-:Y:S02]  /*13e70*/  IMAD.MOV.U32 R7, RZ, RZ, R171 ;  /* 0x000000ffff077224 */ /* 0x000fe400078e00ab */
[----:B---3--:R-:W-:Y:S02]  /*13e80*/  IMAD.MOV.U32 R8, RZ, RZ, R172 ;  /* 0x000000ffff087224 */ /* 0x008fe400078e00ac */
[----:B------:R-:W-:Y:S01]  /*13e90*/  IMAD.MOV.U32 R9, RZ, RZ, R173 ;  /* 0x000000ffff097224 */ /* 0x000fe200078e00ad */
[----:B------:R1:W-:Y:S01]  /*13ea0*/  STL.64 [R1+0xbb0], R6 ;  /* 0x000bb00601007387 */ /* 0x0003e20000100a00 */
[----:B----4-:R-:W-:-:S02]  /*13eb0*/  IMAD.MOV.U32 R10, RZ, RZ, R174 ;  /* 0x000000ffff0a7224 */ /* 0x010fc400078e00ae */
[----:B------:R-:W-:Y:S01]  /*13ec0*/  IMAD.MOV.U32 R11, RZ, RZ, R175 ;  /* 0x000000ffff0b7224 */ /* 0x000fe200078e00af */
[----:B------:R2:W-:Y:S04]  /*13ed0*/  STL.64 [R1+0xbb8], R8 ;  /* 0x000bb80801007387 */ /* 0x0005e80000100a00 */
[----:B-1----:R-:W3:Y:S04]  /*13ee0*/  LDL.LU.64 R6, [R1+0x500] ;  /* 0x0005000001067983 */ /* 0x002ee80000300a00 */
[----:B------:R-:W4:Y:S04]  /*13ef0*/  LDL.LU.64 R4, [R1+0x508] ;  /* 0x0005080001047983 */ /* 0x000f280000300a00 */
[----:B------:R-:W4:Y:S04]  /*13f00*/  LDL.LU.64 R240, [R1+0x510] ;  /* 0x0005100001f07983 */ /* 0x000f280000300a00 */
[----:B------:R-:W4:Y:S04]  /*13f10*/  LDL.LU.64 R242, [R1+0x518] ;  /* 0x0005180001f27983 */ /* 0x000f280000300a00 */
[----:B------:R-:W4:Y:S04]  /*13f20*/  LDL.LU.64 R184, [R1+0x4d0] ;  /* 0x0004d00001b87983 */ /* 0x000f280000300a00 */
[----:B------:R-:W4:Y:S04]  /*13f30*/  LDL.LU.64 R2, [R1+0x4d8] ;  /* 0x0004d80001027983 */ /* 0x000f280000300a00 */
[----:B------:R-:W4:Y:S04]  /*13f40*/  LDL.LU.64 R248, [R1+0x4a0] ;  /* 0x0004a00001f87983 */ /* 0x000f280000300a00 */
[----:B------:R-:W4:Y:S04]  /*13f50*/  LDL.LU.64 R250, [R1+0x4a8] ;  /* 0x0004a80001fa7983 */ /* 0x000f280000300a00 */
[----:B--2---:R-:W2:Y:S04]  /*13f60*/  LDL.LU.64 R8, [R1+0x4b8] ;  /* 0x0004b80001087983 */ /* 0x004ea80000300a00 */
[----:B------:R1:W-:Y:S04]  /*13f70*/  STL.64 [R1+0xbc0], R10 ;  /* 0x000bc00a01007387 */ /* 0x0003e80000100a00 */
[----:B-1----:R-:W2:Y:S04]  /*13f80*/  LDL.LU.64 R10, [R1+0x4b0] ;  /* 0x0004b000010a7983 */ /* 0x002ea80000300a00 */
[----:B------:R1:W-:Y:S04]  /*13f90*/  STL.64 [R1+0xbc8], R12 ;  /* 0x000bc80c01007387 */ /* 0x0003e80000100a00 */
[----:B-1----:R-:W2:Y:S01]  /*13fa0*/  LDL.LU.64 R12, [R1+0x4c8] ;  /* 0x0004c800010c7983 */ /* 0x002ea20000300a00 */
[----:B------:R-:W-:Y:S01]  /*13fb0*/  IMAD.MOV.U32 R14, RZ, RZ, R198 ;  /* 0x000000ffff0e7224 */ /* 0x000fe200078e00c6 */
[----:B------:R-:W-:Y:S01]  /*13fc0*/  MOV R15, R199 ;  /* 0x000000c7000f7202 */ /* 0x000fe20000000f00 */
[----:B------:R-:W-:-:S02]  /*13fd0*/  IMAD.MOV.U32 R16, RZ, RZ, R200 ;  /* 0x000000ffff107224 */ /* 0x000fc400078e00c8 */
[----:B------:R-:W-:Y:S02]  /*13fe0*/  IMAD.MOV.U32 R17, RZ, RZ, R201 ;  /* 0x000000ffff117224 */ /* 0x000fe400078e00c9 */
[----:B------:R-:W-:Y:S01]  /*13ff0*/  IMAD.MOV.U32 R18, RZ, RZ, R202 ;  /* 0x000000ffff127224 */ /* 0x000fe200078e00ca */
[----:B------:R1:W-:Y:S01]  /*14000*/  STL.64 [R1+0xbd0], R14 ;  /* 0x000bd00e01007387 */ /* 0x0003e20000100a00 */
[----:B------:R-:W-:Y:S02]  /*14010*/  IMAD.MOV.U32 R19, RZ, RZ, R203 ;  /* 0x000000ffff137224 */ /* 0x000fe400078e00cb */
[----:B------:R-:W-:Y:S02]  /*14020*/  IMAD.MOV.U32 R20, RZ, RZ, R190 ;  /* 0x000000ffff147224 */ /* 0x000fe400078e00be */
[----:B------:R-:W-:Y:S02]  /*14030*/  IMAD.MOV.U32 R21, RZ, RZ, R191 ;  /* 0x000000ffff157224 */ /* 0x000fe400078e00bf */
[----:B------:R-:W-:-:S02]  /*14040*/  IMAD.MOV.U32 R22, RZ, RZ, R188 ;  /* 0x000000ffff167224 */ /* 0x000fc400078e00bc */
[----:B------:R-:W-:Y:S02]  /*14050*/  IMAD.MOV.U32 R23, RZ, RZ, R189 ;  /* 0x000000ffff177224 */ /* 0x000fe400078e00bd */
[----:B------:R-:W-:Y:S01]  /*14060*/  IMAD.MOV.U32 R188, RZ, RZ, R192 ;  /* 0x000000ffffbc7224 */ /* 0x000fe200078e00c0 */
[----:B-1----:R-:W2:Y:S01]  /*14070*/  LDL.LU.64 R14, [R1+0x4c0] ;  /* 0x0004c000010e7983 */ /* 0x002ea20000300a00 */
[----:B------:R-:W-:Y:S01]  /*14080*/  IMAD.MOV.U32 R152, RZ, RZ, R194 ;  /* 0x000000ffff987224 */ /* 0x000fe200078e00c2 */
[----:B------:R-:W-:Y:S01]  /*14090*/  MOV R187, R180 ;  /* 0x000000b400bb7202 */ /* 0x000fe20000000f00 */
[----:B------:R-:W-:Y:S01]  /*140a0*/  IMAD.MOV.U32 R153, RZ, RZ, R195 ;  /* 0x000000ffff997224 */ /* 0x000fe200078e00c3 */
[----:B------:R-:W-:Y:S01]  /*140b0*/  STL.64 [R1+0xbd8], R16 ;  /* 0x000bd81001007387 */ /* 0x000fe20000100a00 */
[----:B------:R-:W-:Y:S01]  /*140c0*/  IMAD.MOV.U32 R202, RZ, RZ, R206 ;  /* 0x000000ffffca7224 */ /* 0x000fe200078e00ce */
[----:B------:R-:W-:Y:S01]  /*140d0*/  MOV R192, R216 ;  /* 0x000000d800c07202 */ /* 0x000fe20000000f00 */
[----:B------:R-:W-:Y:S01]  /*140e0*/  IMAD.MOV.U32 R203, RZ, RZ, R205 ;  /* 0x000000ffffcb7224 */ /* 0x000fe200078e00cd */
[----:B------:R1:W-:Y:S01]  /*140f0*/  STL.64 [R1+0xbe0], R18 ;  /* 0x000be01201007387 */ /* 0x0003e20000100a00 */
[----:B------:R-:W-:Y:S01]  /*14100*/  IMAD.MOV.U32 R200, RZ, RZ, R208 ;  /* 0x000000ffffc87224 */ /* 0x000fe200078e00d0 */
[----:B------:R-:W-:Y:S01]  /*14110*/  MOV R168, R231 ;  /* 0x000000e700a87202 */ /* 0x000fe20000000f00 */
[----:B------:R-:W-:Y:S01]  /*14120*/  IMAD.MOV.U32 R201, RZ, RZ, R207 ;  /* 0x000000ffffc97224 */ /* 0x000fe200078e00cf */
[----:B------:R1:W-:Y:S01]  /*14130*/  STL.64 [R1+0xbe8], R20 ;  /* 0x000be81401007387 */ /* 0x0003e20000100a00 */
[----:B------:R-:W-:-:S02]  /*14140*/  IMAD.MOV.U32 R198, RZ, RZ, R210 ;  /* 0x000000ffffc67224 */ /* 0x000fc400078e00d2 */
[----:B------:R-:W-:Y:S01]  /*14150*/  IMAD.MOV.U32 R199, RZ, RZ, R209 ;  /* 0x000000ffffc77224 */ /* 0x000fe200078e00d1 */
[----:B------:R-:W-:Y:S01]  /*14160*/  STL.64 [R1+0xbf0], R22 ;  /* 0x000bf01601007387 */ /* 0x000fe20000100a00 */
[----:B------:R-:W-:Y:S02]  /*14170*/  IMAD.MOV.U32 R156, RZ, RZ, R181 ;  /* 0x000000ffff9c7224 */ /* 0x000fe400078e00b5 */
[----:B------:R-:W-:Y:S01]  /*14180*/  IMAD.MOV.U32 R196, RZ, RZ, R212 ;  /* 0x000000ffffc47224 */ /* 0x000fe200078e00d4 */
[----:B------:R-:W-:Y:S01]  /*14190*/  STL [R1+0xbf8], R188 ;  /* 0x000bf8bc01007387 */ /* 0x000fe20000100800 */
[----:B------:R-:W-:Y:S02]  /*141a0*/  IMAD.MOV.U32 R197, RZ, RZ, R211 ;  /* 0x000000ffffc57224 */ /* 0x000fe400078e00d3 */
[----:B------:R-:W-:Y:S01]  /*141b0*/  IMAD.MOV.U32 R171, RZ, RZ, R218 ;  /* 0x000000ffffab7224 */ /* 0x000fe200078e00da */
[----:B------:R-:W-:Y:S01]  /*141c0*/  STL.64 [R1+0xc00], R152 ;  /* 0x000c009801007387 */ /* 0x000fe20000100a00 */
[----:B------:R-:W-:-:S02]  /*141d0*/  IMAD.MOV.U32 R181, RZ, RZ, R217 ;  /* 0x000000ffffb57224 */ /* 0x000fc400078e00d9 */
[----:B------:R-:W-:Y:S02]  /*141e0*/  IMAD.MOV.U32 R173, RZ, RZ, R220 ;  /* 0x000000ffffad7224 */ /* 0x000fe400078e00dc */
[----:B------:R-:W-:Y:S02]  /*141f0*/  IMAD.MOV.U32 R176, RZ, RZ, R219 ;  /* 0x000000ffffb07224 */ /* 0x000fe400078e00db */
[----:B------:R-:W-:Y:S02]  /*14200*/  IMAD.MOV.U32 R172, RZ, RZ, R222 ;  /* 0x000000ffffac7224 */ /* 0x000fe400078e00de */
[----:B------:R-:W-:Y:S02]  /*14210*/  IMAD.MOV.U32 R174, RZ, RZ, R221 ;  /* 0x000000ffffae7224 */ /* 0x000fe400078e00dd */
[----:B------:R-:W-:Y:S02]  /*14220*/  IMAD.MOV.U32 R154, RZ, RZ, R193 ;  /* 0x000000ffff9a7224 */ /* 0x000fe400078e00c1 */
        /* <DEDUP_REMOVED lines=20> */
[----:B------:R-:W-:Y:S01]  /*14370*/  IMAD.MOV.U32 R175, RZ, RZ, R223 ;  /* 0x000000ffffaf7224 */ /* 0x000fe200078e00df */
[----:B---3--:R-:W-:Y:S01]  /*14380*/  MOV R206, R6 ;  /* 0x0000000600ce7202 */ /* 0x008fe20000000f00 */
[----:B------:R-:W-:Y:S02]  /*14390*/  IMAD.MOV.U32 R205, RZ, RZ, R7 ;  /* 0x000000ffffcd7224 */ /* 0x000fe400078e0007 */
[----:B------:R-:W3:Y:S01]  /*143a0*/  LDL.LU.64 R6, [R1+0x480] ;  /* 0x0004800001067983 */ /* 0x000ee20000300a00 */
[----:B----4-:R-:W-:Y:S02]  /*143b0*/  IMAD.MOV.U32 R208, RZ, RZ, R4 ;  /* 0x000000ffffd07224 */ /* 0x010fe400078e0004 */
[----:B------:R-:W-:Y:S02]  /*143c0*/  IMAD.MOV.U32 R207, RZ, RZ, R5 ;  /* 0x000000ffffcf7224 */ /* 0x000fe400078e0005 */
[----:B------:R-:W4:Y:S01]  /*143d0*/  LDL.LU.64 R4, [R1+0x488] ;  /* 0x0004880001047983 */ /* 0x000f220000300a00 */
[----:B------:R-:W-:-:S02]  /*143e0*/  IMAD.MOV.U32 R210, RZ, RZ, R240 ;  /* 0x000000ffffd27224 */ /* 0x000fc400078e00f0 */
[----:B------:R-:W-:Y:S02]  /*143f0*/  IMAD.MOV.U32 R209, RZ, RZ, R241 ;  /* 0x000000ffffd17224 */ /* 0x000fe400078e00f1 */
[----:B------:R-:W4:Y:S01]  /*14400*/  LDL.LU.64 R240, [R1+0x490] ;  /* 0x0004900001f07983 */ /* 0x000f220000300a00 */
[----:B------:R-:W-:Y:S02]  /*14410*/  IMAD.MOV.U32 R212, RZ, RZ, R242 ;  /* 0x000000ffffd47224 */ /* 0x000fe400078e00f2 */
[----:B------:R-:W-:Y:S01]  /*14420*/  IMAD.MOV.U32 R211, RZ, RZ, R243 ;  /* 0x000000ffffd37224 */ /* 0x000fe200078e00f3 */
[----:B------:R-:W-:Y:S01]  /*14430*/  MOV R217, R185 ;  /* 0x000000b900d97202 */ /* 0x000fe20000000f00 */
[----:B------:R-:W4:Y:S01]  /*14440*/  LDL.LU.64 R242, [R1+0x498] ;  /* 0x0004980001f27983 */ /* 0x000f220000300a00 */
[----:B------:R-:W-:-:S03]  /*14450*/  IMAD.MOV.U32 R218, RZ, RZ, R184 ;  /* 0x000000ffffda7224 */ /* 0x000fc600078e00b8 */
[----:B------:R-:W4:Y:S01]  /*14460*/  LDL.LU.64 R184, [R1+0x470] ;  /* 0x0004700001b87983 */ /* 0x000f220000300a00 */
[----:B------:R-:W-:Y:S02]  /*14470*/  IMAD.MOV.U32 R220, RZ, RZ, R2 ;  /* 0x000000ffffdc7224 */ /* 0x000fe400078e0002 */
[----:B------:R-:W-:Y:S02]  /*14480*/  IMAD.MOV.U32 R219, RZ, RZ, R3 ;  /* 0x000000ffffdb7224 */ /* 0x000fe400078e0003 */
[----:B------:R-:W4:Y:S01]  /*14490*/  LDL.LU.64 R2, [R1+0x478] ;  /* 0x0004780001027983 */ /* 0x000f220000300a00 */
[----:B------:R-:W-:Y:S02]  /*144a0*/  IMAD.MOV.U32 R222, RZ, RZ, R248 ;  /* 0x000000ffffde7224 */ /* 0x000fe400078e00f8 */
[----:B------:R-:W-:Y:S02]  /*144b0*/  IMAD.MOV.U32 R221, RZ, RZ, R249 ;  /* 0x000000ffffdd7224 */ /* 0x000fe400078e00f9 */
[----:B------:R-:W4:Y:S01]  /*144c0*/  LDL.LU.64 R248, [R1] ;  /* 0x0000000001f87983 */ /* 0x000f220000300a00 */
[----:B------:R-:W-:-:S02]  /*144d0*/  IMAD.MOV.U32 R225, RZ, RZ, R250 ;  /* 0x000000ffffe17224 */ /* 0x000fc400078e00fa */
[----:B------:R-:W-:Y:S02]  /*144e0*/  IMAD.MOV.U32 R224, RZ, RZ, R251 ;  /* 0x000000ffffe07224 */ /* 0x000fe400078e00fb */
[----:B------:R-:W4:Y:S01]  /*144f0*/  LDL.LU.64 R250, [R1+0x28] ;  /* 0x0000280001fa7983 */ /* 0x000f220000300a00 */
[----:B--2---:R-:W-:Y:S02]  /*14500*/  IMAD.MOV.U32 R229, RZ, RZ, R8 ;  /* 0x000000ffffe57224 */ /* 0x004fe400078e0008 */
[----:B------:R-:W-:Y:S02]  /*14510*/  IMAD.MOV.U32 R228, RZ, RZ, R9 ;  /* 0x000000ffffe47224 */ /* 0x000fe400078e0009 */
[----:B------:R-:W-:Y:S02]  /*14520*/  IMAD.MOV.U32 R227, RZ, RZ, R10 ;  /* 0x000000ffffe37224 */ /* 0x000fe400078e000a */
[----:B------:R-:W-:Y:S02]  /*14530*/  IMAD.MOV.U32 R226, RZ, RZ, R11 ;  /* 0x000000ffffe27224 */ /* 0x000fe400078e000b */
[----:B------:R-:W-:-:S02]  /*14540*/  IMAD.MOV.U32 R216, RZ, RZ, R12 ;  /* 0x000000ffffd87224 */ /* 0x000fc400078e000c */
[----:B------:R-:W-:Y:S02]  /*14550*/  IMAD.MOV.U32 R215, RZ, RZ, R13 ;  /* 0x000000ffffd77224 */ /* 0x000fe400078e000d */
[----:B------:R-:W2:Y:S04]  /*14560*/  LDL.LU.64 R12, [R1+0x48] ;  /* 0x00004800010c7983 */ /* 0x000ea80000300a00 */
[----:B------:R-:W2:Y:S04]  /*14570*/  LDL.LU.64 R10, [R1+0x468] ;  /* 0x00046800010a7983 */ /* 0x000ea80000300a00 */
[----:B------:R-:W2:Y:S04]  /*14580*/  LDL.LU.64 R8, [R1+0x8] ;  /* 0x0000080001087983 */ /* 0x000ea80000300a00 */
[----:B-1----:R-:W2:Y:S01]  /*14590*/  LDL.LU.64 R18, [R1+0x10] ;  /* 0x0000100001127983 */ /* 0x002ea20000300a00 */
[----:B------:R-:W-:-:S02]  /*145a0*/  IMAD.MOV.U32 R239, RZ, RZ, R244 ;  /* 0x000000ffffef7224 */ /* 0x000fc400078e00f4 */
[----:B------:R-:W-:Y:S02]  /*145b0*/  IMAD.MOV.U32 R238, RZ, RZ, R245 ;  /* 0x000000ffffee7224 */ /* 0x000fe400078e00f5 */
[----:B------:R-:W-:Y:S02]  /*145c0*/  IMAD.MOV.U32 R214, RZ, RZ, R14 ;  /* 0x000000ffffd67224 */ /* 0x000fe400078e000e */
[----:B------:R-:W-:Y:S02]  /*145d0*/  IMAD.MOV.U32 R213, RZ, RZ, R15 ;  /* 0x000000ffffd57224 */ /* 0x000fe400078e000f */
[----:B---3--:R-:W-:Y:S02]  /*145e0*/  IMAD.MOV.U32 R231, RZ, RZ, R6 ;  /* 0x000000ffffe77224 */ /* 0x008fe400078e0006 */
[----:B------:R-:W-:Y:S02]  /*145f0*/  IMAD.MOV.U32 R230, RZ, RZ, R7 ;  /* 0x000000ffffe67224 */ /* 0x000fe400078e0007 */
[----:B------:R-:W3:Y:S01]  /*14600*/  LDL.LU.64 R6, [R1+0x18] ;  /* 0x0000180001067983 */ /* 0x000ee20000300a00 */
[----:B----4-:R-:W-:Y:S01]  /*14610*/  MOV R233, R4 ;  /* 0x0000000400e97202 */ /* 0x010fe20000000f00 */
[----:B------:R-:W-:-:S02]  /*14620*/  IMAD.MOV.U32 R232, RZ, RZ, R5 ;  /* 0x000000ffffe87224 */ /* 0x000fc400078e0005 */
[----:B------:R-:W4:Y:S01]  /*14630*/  LDL.LU.64 R4, [R1+0x20] ;  /* 0x0000200001047983 */ /* 0x000f220000300a00 */
[----:B------:R-:W-:Y:S02]  /*14640*/  IMAD.MOV.U32 R237, RZ, RZ, R242 ;  /* 0x000000ffffed7224 */ /* 0x000fe400078e00f2 */
[----:B------:R-:W-:Y:S02]  /*14650*/  IMAD.MOV.U32 R236, RZ, RZ, R243 ;  /* 0x000000ffffec7224 */ /* 0x000fe400078e00f3 */
[----:B------:R-:W-:Y:S02]  /*14660*/  IMAD.MOV.U32 R243, RZ, RZ, R184 ;  /* 0x000000fffff37224 */ /* 0x000fe400078e00b8 */
[----:B------:R-:W-:Y:S02]  /*14670*/  IMAD.MOV.U32 R242, RZ, RZ, R185 ;  /* 0x000000fffff27224 */ /* 0x000fe400078e00b9 */
[----:B------:R-:W4:Y:S01]  /*14680*/  LDL.LU.64 R184, [R1+0x30] ;  /* 0x0000300001b87983 */ /* 0x000f220000300a00 */
[----:B------:R-:W-:Y:S01]  /*14690*/  IMAD.MOV.U32 R245, RZ, RZ, R2 ;  /* 0x000000fffff57224 */ /* 0x000fe200078e0002 */
[----:B------:R-:W-:-:S02]  /*146a0*/  MOV R244, R3 ;  /* 0x0000000300f47202 */ /* 0x000fc40000000f00 */
[----:B------:R-:W4:Y:S04]  /*146b0*/  LDL.LU.64 R2, [R1+0x38] ;  /* 0x0000380001027983 */ /* 0x000f280000300a00 */
[----:B------:R-:W4:Y:S01]  /*146c0*/  LDL.LU.64 R16, [R1+0x40] ;  /* 0x0000400001107983 */ /* 0x000f220000300a00 */
[----:B------:R-:W-:-:S03]  /*146d0*/  IMAD.MOV.U32 R235, RZ, RZ, R240 ;  /* 0x000000ffffeb7224 */ /* 0x000fc600078e00f0 */
[----:B------:R-:W4:Y:S01]  /*146e0*/  LDL.LU.64 R14, [R1+0x600] ;  /* 0x00060000010e7983 */ /* 0x000f220000300a00 */
[----:B------:R-:W-:Y:S02]  /*146f0*/  IMAD.MOV.U32 R234, RZ, RZ, R241 ;  /* 0x000000ffffea7224 */ /* 0x000fe400078e00f1 */
[----:B------:R-:W-:Y:S02]  /*14700*/  IMAD.MOV.U32 R241, RZ, RZ, R246 ;  /* 0x000000fffff17224 */ /* 0x000fe400078e00f6 */
[----:B------:R-:W-:Y:S02]  /*14710*/  IMAD.MOV.U32 R240, RZ, RZ, R247 ;  /* 0x000000fffff07224 */ /* 0x000fe400078e00f7 */
[----:B------:R-:W-:Y:S02]  /*14720*/  IMAD.MOV.U32 R247, RZ, RZ, R248 ;  /* 0x000000fffff77224 */ /* 0x000fe400078e00f8 */
[----:B------:R-:W-:Y:S02]  /*14730*/  IMAD.MOV.U32 R246, RZ, RZ, R249 ;  /* 0x000000fffff67224 */ /* 0x000fe400078e00f9 */
[----:B------:R-:W-:-:S02]  /*14740*/  IMAD.MOV.U32 R249, RZ, RZ, R250 ;  /* 0x000000fffff97224 */ /* 0x000fc400078e00fa */
[----:B------:R-:W-:Y:S02]  /*14750*/  IMAD.MOV.U32 R248, RZ, RZ, R251 ;  /* 0x000000fffff87224 */ /* 0x000fe400078e00fb */
[----:B--2---:R-:W-:Y:S02]  /*14760*/  IMAD.MOV.U32 R251, RZ, RZ, R12 ;  /* 0x000000fffffb7224 */ /* 0x004fe400078e000c */
[----:B------:R-:W-:Y:S02]  /*14770*/  IMAD.MOV.U32 R250, RZ, RZ, R13 ;  /* 0x000000fffffa7224 */ /* 0x000fe400078e000d */
[----:B------:R-:W2:Y:S01]  /*14780*/  LDL.LU.64 R12, [R1+0x608] ;  /* 0x00060800010c7983 */ /* 0x000ea20000300a00 */
[----:B------:R-:W-:-:S03]  /*14790*/  IMAD.MOV.U32 R252, RZ, RZ, R11 ;  /* 0x000000fffffc7224 */ /* 0x000fc600078e000b */
[----:B------:R1:W-:Y:S01]  /*147a0*/  STL [R1], R10 ;  /* 0x0000000a01007387 */ /* 0x0003e20000100800 */
[----:B------:R-:W-:-:S03]  /*147b0*/  IMAD.MOV.U32 R20, RZ, RZ, R9 ;  /* 0x000000ffff147224 */ /* 0x000fc600078e0009 */
[----:B-1----:R-:W2:Y:S04]  /*147c0*/  LDL.LU.64 R10, [R1+0x610] ;  /* 0x00061000010a7983 */ /* 0x002ea80000300a00 */
[----:B------:R1:W-:Y:S04]  /*147d0*/  STL [R1+0x8], R8 ;  /* 0x0000080801007387 */ /* 0x0003e80000100800 */
[----:B-1----:R-:W2:Y:S04]  /*147e0*/  LDL.LU.64 R8, [R1+0x618] ;  /* 0x0006180001087983 */ /* 0x002ea80000300a00 */
[----:B------:R-:W-:Y:S04]  /*147f0*/  STL [R1+0x4], R20 ;  /* 0x0000041401007387 */ /* 0x000fe80000100800 */
[----:B------:R1:W-:Y:S04]  /*14800*/  STL [R1+0x10], R18 ;  /* 0x0000101201007387 */ /* 0x0003e80000100800 */
[----:B------:R-:W2:Y:S01]  /*14810*/  LDL.LU.64 R190, [R1+0x5c0] ;  /* 0x0005c00001be7983 */ /* 0x000ea20000300a00 */
[----:B-1----:R-:W-:-:S05]  /*14820*/  IMAD.MOV.U32 R18, RZ, RZ, R19 ;  /* 0x000000ffff127224 */ /* 0x002fca00078e0013 */
[----:B------:R1:W-:Y:S04]  /*14830*/  STL [R1+0xc], R18 ;  /* 0x00000c1201007387 */ /* 0x0003e80000100800 */
[----:B---3--:R3:W-:Y:S04]  /*14840*/  STL [R1+0x18], R6 ;  /* 0x0000180601007387 */ /* 0x0087e80000100800 */
[----:B-1----:R-:W2:Y:S01]  /*14850*/  LDL.LU.64 R18, [R1+0x5c8] ;  /* 0x0005c80001127983 */ /* 0x002ea20000300a00 */
[----:B---3--:R-:W-:-:S05]  /*14860*/  IMAD.MOV.U32 R6, RZ, RZ, R7 ;  /* 0x000000ffff067224 */ /* 0x008fca00078e0007 */
[----:B------:R1:W-:Y:S04]  /*14870*/  STL [R1+0x14], R6 ;  /* 0x0000140601007387 */ /* 0x0003e80000100800 */
[----:B----4-:R3:W-:Y:S04]  /*14880*/  STL [R1+0x20], R4 ;  /* 0x0000200401007387 */ /* 0x0107e80000100800 */
[----:B-1----:R-:W4:Y:S01]  /*14890*/  LDL.LU.64 R6, [R1+0x5d0] ;  /* 0x0005d00001067983 */ /* 0x002f220000300a00 */
[----:B---3--:R-:W-:-:S05]  /*148a0*/  IMAD.MOV.U32 R4, RZ, RZ, R5 ;  /* 0x000000ffff047224 */ /* 0x008fca00078e0005 */
[----:B------:R1:W-:Y:S04]  /*148b0*/  STL [R1+0x1c], R4 ;  /* 0x00001c0401007387 */ /* 0x0003e80000100800 */
[----:B------:R-:W-:Y:S04]  /*148c0*/  STL [R1+0x28], R182 ;  /* 0x000028b601007387 */ /* 0x000fe80000100800 */
[----:B------:R-:W-:Y:S04]  /*148d0*/  STL [R1+0x24], R183 ;  /* 0x000024b701007387 */ /* 0x000fe80000100800 */
[----:B-1----:R-:W3:Y:S01]  /*148e0*/  LDL.LU.64 R4, [R1+0x5d8] ;  /* 0x0005d80001047983 */ /* 0x002ee20000300a00 */
[----:B------:R-:W-:-:S03]  /*148f0*/  IMAD.MOV.U32 R20, RZ, RZ, R185 ;  /* 0x000000ffff147224 */ /* 0x000fc600078e00b9 */
[----:B------:R1:W-:Y:S04]  /*14900*/  STL [R1+0x30], R184 ;  /* 0x000030b801007387 */ /* 0x0003e80000100800 */
[----:B-1----:R-:W3:Y:S04]  /*14910*/  LDL.LU.64 R184, [R1+0x5a0] ;  /* 0x0005a00001b87983 */ /* 0x002ee80000300a00 */
[----:B------:R1:W-:Y:S04]  /*14920*/  STL [R1+0x2c], R20 ;  /* 0x00002c1401007387 */ /* 0x0003e80000100800 */
[----:B------:R1:W-:Y:S02]  /*14930*/  STL [R1+0x38], R2 ;  /* 0x0000380201007387 */ /* 0x0003e40000100800 */
[----:B-1----:R-:W-:-:S02]  /*14940*/  MOV R20, R3 ;  /* 0x0000000300147202 */ /* 0x002fc40000000f00 */
[----:B------:R-:W3:Y:S04]  /*14950*/  LDL.LU.64 R2, [R1+0x5a8] ;  /* 0x0005a80001027983 */ /* 0x000ee80000300a00 */
[----:B------:R1:W-:Y:S04]  /*14960*/  STL [R1+0x34], R20 ;  /* 0x0000341401007387 */ /* 0x0003e80000100800 */
[----:B------:R1:W-:Y:S02]  /*14970*/  STL [R1+0x40], R16 ;  /* 0x0000401001007387 */ /* 0x0003e40000100800 */
[----:B-1----:R-:W-:-:S02]  /*14980*/  IMAD.MOV.U32 R20, RZ, RZ, R17 ;  /* 0x000000ffff147224 */ /* 0x002fc400078e0011 */
[----:B------:R-:W3:Y:S04]  /*14990*/  LDL.LU.64 R16, [R1+0x5b0] ;  /* 0x0005b00001107983 */ /* 0x000ee80000300a00 */
[----:B------:R1:W-:Y:S04]  /*149a0*/  STL [R1+0x3c], R20 ;  /* 0x00003c1401007387 */ /* 0x0003e80000100800 */
[----:B------:R1:W-:Y:S02]  /*149b0*/  STL [R1+0x48], R14 ;  /* 0x0000480e01007387 */ /* 0x0003e40000100800 */
[----:B-1----:R-:W-:-:S02]  /*149c0*/  IMAD.MOV.U32 R20, RZ, RZ, R15 ;  /* 0x000000ffff147224 */ /* 0x002fc400078e000f */
[----:B------:R-:W3:Y:S04]  /*149d0*/  LDL.LU.64 R14, [R1+0x5b8] ;  /* 0x0005b800010e7983 */ /* 0x000ee80000300a00 */
[----:B------:R1:W-:Y:S04]  /*149e0*/  STL [R1+0x44], R20 ;  /* 0x0000441401007387 */ /* 0x0003e80000100800 */
[----:B--2---:R2:W-:Y:S01]  /*149f0*/  STL [R1+0x50], R12 ;  /* 0x0000500c01007387 */ /* 0x0045e20000100800 */
[----:B-1----:R-:W-:-:S03]  /*14a00*/  IMAD.MOV.U32 R20, RZ, RZ, R13 ;  /* 0x000000ffff147224 */ /* 0x002fc600078e000d */
[----:B--2---:R-:W2:Y:S04]  /*14a10*/  LDL.LU.64 R12, [R1+0x580] ;  /* 0x00058000010c7983 */ /* 0x004ea80000300a00 */
[----:B------:R1:W-:Y:S04]  /*14a20*/  STL [R1+0x4c], R20 ;  /* 0x00004c1401007387 */ /* 0x0003e80000100800 */
[----:B------:R1:W-:Y:S02]  /*14a30*/  STL [R1+0x58], R10 ;  /* 0x0000580a01007387 */ /* 0x0003e40000100800 */
[----:B-1----:R-:W-:-:S02]  /*14a40*/  IMAD.MOV.U32 R20, RZ, RZ, R11 ;  /* 0x000000ffff147224 */ /* 0x002fc400078e000b */
[----:B------:R-:W2:Y:S04]  /*14a50*/  LDL.LU.64 R10, [R1+0x588] ;  /* 0x00058800010a7983 */ /* 0x000ea80000300a00 */
        /* <DEDUP_REMOVED lines=13> */
[----:B----4-:R4:W-:Y:S01]  /*14b30*/  STL [R1+0x78], R6 ;  /* 0x0000780601007387 */ /* 0x0109e20000100800 */
[----:B-1----:R-:W-:-:S03]  /*14b40*/  IMAD.MOV.U32 R20, RZ, RZ, R7 ;  /* 0x000000ffff147224 */ /* 0x002fc600078e0007 */
[----:B----4-:R-:W4:Y:S04]  /*14b50*/  LDL.LU.64 R6, [R1+0x568] ;  /* 0x0005680001067983 */ /* 0x010f280000300a00 */
[----:B------:R1:W-:Y:S04]  /*14b60*/  STL [R1+0x74], R20 ;  /* 0x0000741401007387 */ /* 0x0003e80000100800 */
[----:B---3--:R3:W-:Y:S01]  /*14b70*/  STL [R1+0x80], R4 ;  /* 0x0000800401007387 */ /* 0x0087e20000100800 */
[----:B-1----:R-:W-:-:S03]  /*14b80*/  IMAD.MOV.U32 R20, RZ, RZ, R5 ;  /* 0x000000ffff147224 */ /* 0x002fc600078e0005 */
[----:B---3--:R-:W3:Y:S04]  /*14b90*/  LDL.LU.64 R4, [R1+0x570] ;  /* 0x0005700001047983 */ /* 0x008ee80000300a00 */
        /* <DEDUP_REMOVED lines=14> */
[----:B-1----:R-:W-:-:S02]  /*14c80*/  MOV R20, R15 ;  /* 0x0000000f00147202 */ /* 0x002fc40000000f00 */
        /* <DEDUP_REMOVED lines=51> */
[----:B-1----:R-:W-:-:S02]  /*14fc0*/  MOV R20, R11 ;  /* 0x0000000b00147202 */ /* 0x002fc40000000f00 */
        /* <DEDUP_REMOVED lines=103> */
[----:B-1----:R-:W-:-:S03]  /*15640*/  MOV R20, R7 ;  /* 0x0000000700147202 */ /* 0x002fc60000000f00 */
        /* <DEDUP_REMOVED lines=155> */
[----:B-1----:R-:W-:-:S03]  /*16000*/  MOV R20, R13 ;  /* 0x0000000d00147202 */ /* 0x002fc60000000f00 */
        /* <DEDUP_REMOVED lines=146> */
[----:B------:R1:W-:Y:S04]  /*16930*/  STL [R1+0x438], R18 ;  /* 0x0004381201007387 */ /* 0x0003e80000100800 */
[----:B-1----:R-:W2:Y:S01]  /*16940*/  LDL.LU.64 R20, [R1+0x890] ;  /* 0x0008900001147983 */ /* 0x002ea20000300a00 */
[----:B------:R-:W-:-:S05]  /*16950*/  IMAD.MOV.U32 R18, RZ, RZ, R19 ;  /* 0x000000ffff127224 */ /* 0x000fca00078e0013 */
[----:B------:R1:W-:Y:S04]  /*16960*/  STL [R1+0x434], R18 ;  /* 0x0004341201007387 */ /* 0x0003e80000100800 */
[----:B----4-:R4:W-:Y:S01]  /*16970*/  STL [R1+0x440], R6 ;  /* 0x0004400601007387 */ /* 0x0109e20000100800 */
[----:B-1----:R-:W-:-:S03]  /*16980*/  IMAD.MOV.U32 R18, RZ, RZ, R7 ;  /* 0x000000ffff127224 */ /* 0x002fc600078e0007 */
[----:B----4-:R-:W4:Y:S04]  /*16990*/  LDL.LU.64 R6, [R1+0x848] ;  /* 0x0008480001067983 */ /* 0x010f280000300a00 */
[----:B------:R1:W-:Y:S04]  /*169a0*/  STL [R1+0x43c], R18 ;  /* 0x00043c1201007387 */ /* 0x0003e80000100800 */
[----:B---3--:R3:W-:Y:S01]  /*169b0*/  STL [R1+0x448], R4 ;  /* 0x0004480401007387 */ /* 0x0087e20000100800 */
[----:B-1----:R-:W-:-:S03]  /*169c0*/  MOV R18, R5 ;  /* 0x0000000500127202 */ /* 0x002fc60000000f00 */
        /* <DEDUP_REMOVED lines=10> */
[----:B------:R1:W-:Y:S04]  /*16a70*/  STL [R1+0x460], R16 ;  /* 0x0004601001007387 */ /* 0x0003e80000100800 */
[----:B-1----:R-:W3:Y:S01]  /*16a80*/  LDL.LU.64 R18, [R1+0x6e8] ;  /* 0x0006e80001127983 */ /* 0x002ee20000300a00 */
[----:B------:R-:W-:-:S05]  /*16a90*/  IMAD.MOV.U32 R16, RZ, RZ, R17 ;  /* 0x000000ffff107224 */ /* 0x000fca00078e0011 */
[----:B------:R1:W-:Y:S04]  /*16aa0*/  STL [R1+0x45c], R16 ;  /* 0x00045c1001007387 */ /* 0x0003e80000100800 */
[----:B------:R1:W-:Y:S04]  /*16ab0*/  STL [R1+0x468], R14 ;  /* 0x0004680e01007387 */ /* 0x0003e80000100800 */
[----:B-1----:R-:W3:Y:S01]  /*16ac0*/  LDL.LU.64 R16, [R1+0x698] ;  /* 0x0006980001107983 */ /* 0x002ee20000300a00 */
[----:B------:R-:W-:-:S05]  /*16ad0*/  IMAD.MOV.U32 R14, RZ, RZ, R15 ;  /* 0x000000ffff0e7224 */ /* 0x000fca00078e000f */
[----:B------:R1:W-:Y:S04]  /*16ae0*/  STL [R1+0x464], R14 ;  /* 0x0004640e01007387 */ /* 0x0003e80000100800 */
[----:B--2---:R2:W-:Y:S04]  /*16af0*/  STL [R1+0x470], R12 ;  /* 0x0004700c01007387 */ /* 0x0045e80000100800 */
[----:B-1----:R-:W3:Y:S01]  /*16b00*/  LDL.LU.64 R14, [R1+0x900] ;  /* 0x00090000010e7983 */ /* 0x002ee20000300a00 */
[----:B--2---:R-:W-:-:S03]  /*16b10*/  IMAD.MOV.U32 R12, RZ, RZ, R13 ;  /* 0x000000ffff0c7224 */ /* 0x004fc600078e000d */
[----:B------:R1:W-:Y:S04]  /*16b20*/  STL [R1+0x478], R10 ;  /* 0x0004780a01007387 */ /* 0x0003e80000100800 */
[----:B------:R2:W-:Y:S01]  /*16b30*/  STL [R1+0x46c], R12 ;  /* 0x00046c0c01007387 */ /* 0x0005e20000100800 */
[----:B-1----:R-:W-:-:S03]  /*16b40*/  IMAD.MOV.U32 R10, RZ, RZ, R11 ;  /* 0x000000ffff0a7224 */ /* 0x002fc600078e000b */
[----:B--2---:R-:W2:Y:S04]  /*16b50*/  LDL.LU.64 R12, [R1+0x8c8] ;  /* 0x0008c800010c7983 */ /* 0x004ea80000300a00 */
[----:B------:R1:W-:Y:S04]  /*16b60*/  STL [R1+0x480], R8 ;  /* 0x0004800801007387 */ /* 0x0003e80000100800 */
[----:B------:R1:W-:Y:S02]  /*16b70*/  STL [R1+0x474], R10 ;  /* 0x0004740a01007387 */ /* 0x0003e40000100800 */
[----:B-1----:R-:W-:-:S02]  /*16b80*/  IMAD.MOV.U32 R8, RZ, RZ, R9 ;  /* 0x000000ffff087224 */ /* 0x002fc400078e0009 */
[----:B------:R-:W2:Y:S04]  /*16b90*/  LDL.LU.64 R10, [R1+0x888] ;  /* 0x00088800010a7983 */ /* 0x000ea80000300a00 */
[----:B------:R-:W-:Y:S01]  /*16ba0*/  STL [R1+0x488], R190 ;  /* 0x000488be01007387 */ /* 0x000fe20000100800 */
[----:B------:R-:W-:-:S03]  /*16bb0*/  IMAD.MOV.U32 R22, RZ, RZ, R191 ;  /* 0x000000ffff167224 */ /* 0x000fc600078e00bf */
[----:B------:R1:W-:Y:S04]  /*16bc0*/  STL [R1+0x47c], R8 ;  /* 0x00047c0801007387 */ /* 0x0003e80000100800 */
[----:B-1----:R-:W2:Y:S04]  /*16bd0*/  LDL.LU.64 R8, [R1+0x840] ;  /* 0x0008400001087983 */ /* 0x002ea80000300a00 */
[----:B------:R1:W-:Y:S04]  /*16be0*/  STL [R1+0x490], R20 ;  /* 0x0004901401007387 */ /* 0x0003e80000100800 */
[----:B------:R-:W-:Y:S04]  /*16bf0*/  STL [R1+0x484], R22 ;  /* 0x0004841601007387 */ /* 0x000fe80000100800 */
[----:B------:R-:W2:Y:S01]  /*16c00*/  LDL.LU.64 R190, [R1+0x7f8] ;  /* 0x0007f80001be7983 */ /* 0x000ea20000300a00 */
[----:B-1----:R-:W-:-:S03]  /*16c10*/  IMAD.MOV.U32 R20, RZ, RZ, R21 ;  /* 0x000000ffff147224 */ /* 0x002fc600078e0015 */
[----:B----4-:R-:W-:Y:S04]  /*16c20*/  STL [R1+0x498], R6 ;  /* 0x0004980601007387 */ /* 0x010fe80000100800 */
[----:B------:R1:W-:Y:S02]  /*16c30*/  STL [R1+0x48c], R20 ;  /* 0x00048c1401007387 */ /* 0x0003e40000100800 */
[----:B-1----:R-:W-:Y:S02]  /*16c40*/  IMAD.MOV.U32 R20, RZ, RZ, R7 ;  /* 0x000000ffff147224 */ /* 0x002fe400078e0007 */
[----:B------:R-:W4:Y:S04]  /*16c50*/  LDL.LU.64 R6, [R1+0x7b0] ;  /* 0x0007b00001067983 */ /* 0x000f280000300a00 */
        /* <DEDUP_REMOVED lines=16> */
[----:B------:R-:W-:Y:S04]  /*16d60*/  STL [R1+0x4b4], R20 ;  /* 0x0004b41401007387 */ /* 0x000fe80000100800 */
[----:B------:R1:W-:Y:S02]  /*16d70*/  STL [R1+0x4c0], R16 ;  /* 0x0004c01001007387 */ /* 0x0003e40000100800 */
[----:B-1----:R-:W-:-:S02]  /*16d80*/  IMAD.MOV.U32 R16, RZ, RZ, R17 ;  /* 0x000000ffff107224 */ /* 0x002fc400078e0011 */
[----:B------:R1:W-:Y:S04]  /*16d90*/  STL [R1+0x4c8], R14 ;  /* 0x0004c80e01007387 */ /* 0x0003e80000100800 */
[----:B------:R1:W-:Y:S02]  /*16da0*/  STL [R1+0x4bc], R16 ;  /* 0x0004bc1001007387 */ /* 0x0003e40000100800 */
[----:B-1----:R-:W-:Y:S02]  /*16db0*/  IMAD.MOV.U32 R14, RZ, RZ, R15 ;  /* 0x000000ffff0e7224 */ /* 0x002fe400078e000f */
[----:B------:R-:W3:Y:S04]  /*16dc0*/  LDL.LU.64 R16, [R1+0x8c0] ;  /* 0x0008c00001107983 */ /* 0x000ee80000300a00 */
[----:B--2---:R1:W-:Y:S04]  /*16dd0*/  STL [R1+0x4d0], R12 ;  /* 0x0004d00c01007387 */ /* 0x0043e80000100800 */
[----:B------:R2:W-:Y:S01]  /*16de0*/  STL [R1+0x4c4], R14 ;  /* 0x0004c40e01007387 */ /* 0x0005e20000100800 */
        /* <DEDUP_REMOVED lines=10> */
[----:B------:R-:W-:Y:S04]  /*16e90*/  STL [R1+0x4e8], R190 ;  /* 0x0004e8be01007387 */ /* 0x000fe80000100800 */
[----:B------:R1:W-:Y:S01]  /*16ea0*/  STL [R1+0x4dc], R8 ;  /* 0x0004dc0801007387 */ /* 0x0003e20000100800 */
[----:B------:R-:W-:-:S03]  /*16eb0*/  IMAD.MOV.U32 R22, RZ, RZ, R191 ;  /* 0x000000ffff167224 */ /* 0x000fc600078e00bf */
[----:B-1----:R-:W2:Y:S04]  /*16ec0*/  LDL.LU.64 R8, [R1+0x7a8] ;  /* 0x0007a80001087983 */ /* 0x002ea80000300a00 */
        /* <DEDUP_REMOVED lines=10> */
[----:B------:R1:W-:Y:S04]  /*16f70*/  STL [R1+0x500], R184 ;  /* 0x000500b801007387 */ /* 0x0003e80000100800 */
[----:B------:R-:W3:Y:S01]  /*16f80*/  LDL.LU.64 R190, [R1+0x8f0] ;  /* 0x0008f00001be7983 */ /* 0x000ee20000300a00 */
[----:B-1----:R-:W-:-:S03]  /*16f90*/  IMAD.MOV.U32 R22, RZ, RZ, R185 ;  /* 0x000000ffff167224 */ /* 0x002fc600078e00b9 */
[----:B------:R1:W-:Y:S04]  /*16fa0*/  STL [R1+0x508], R2 ;  /* 0x0005080201007387 */ /* 0x0003e80000100800 */
[----:B------:R1:W-:Y:S04]  /*16fb0*/  STL [R1+0x4fc], R22 ;  /* 0x0004fc1601007387 */ /* 0x0003e80000100800 */
[----:B------:R-:W3:Y:S01]  /*16fc0*/  LDL.LU.64 R184, [R1+0x8b8] ;  /* 0x0008b80001b87983 */ /* 0x000ee20000300a00 */
[----:B-1----:R-:W-:-:S03]  /*16fd0*/  IMAD.MOV.U32 R2, RZ, RZ, R3 ;  /* 0x000000ffff027224 */ /* 0x002fc600078e0003 */
[----:B------:R-:W-:Y:S04]  /*16fe0*/  STL [R1+0x510], R18 ;  /* 0x0005101201007387 */ /* 0x000fe80000100800 */
[----:B------:R1:W-:Y:S01]  /*16ff0*/  STL [R1+0x504], R2 ;  /* 0x0005040201007387 */ /* 0x0003e20000100800 */
[----:B------:R-:W-:-:S03]  /*17000*/  IMAD.MOV.U32 R22, RZ, RZ, R19 ;  /* 0x000000ffff167224 */ /* 0x000fc600078e0013 */
[----:B-1----:R-:W3:Y:S04]  /*17010*/  LDL.LU.64 R2, [R1+0x878] ;  /* 0x0008780001027983 */ /* 0x002ee80000300a00 */
        /* <DEDUP_REMOVED lines=18> */
[----:B------:R1:W-:Y:S04]  /*17140*/  STL [R1+0x538], R8 ;  /* 0x0005380801007387 */ /* 0x0003e80000100800 */
[----:B------:R1:W-:Y:S02]  /*17150*/  STL [R1+0x540], R20 ;  /* 0x0005401401007387 */ /* 0x0003e40000100800 */
[----:B-1----:R-:W-:-:S05]  /*17160*/  IMAD.MOV.U32 R8, RZ, RZ, R9 ;  /* 0x000000ffff087224 */ /* 0x002fca00078e0009 */
[----:B------:R1:W-:Y:S01]  /*17170*/  STL [R1+0x534], R8 ;  /* 0x0005340801007387 */ /* 0x0003e20000100800 */
[----:B------:R-:W-:-:S03]  /*17180*/  IMAD.MOV.U32 R20, RZ, RZ, R21 ;  /* 0x000000ffff147224 */ /* 0x000fc600078e0015 */
[----:B-1----:R-:W2:Y:S04]  /*17190*/  LDL.LU.64 R8, [R1+0x918] ;  /* 0x0009180001087983 */ /* 0x002ea80000300a00 */
[----:B----4-:R-:W-:Y:S04]  /*171a0*/  STL [R1+0x548], R6 ;  /* 0x0005480601007387 */ /* 0x010fe80000100800 */
[----:B------:R1:W-:Y:S02]  /*171b0*/  STL [R1+0x53c], R20 ;  /* 0x00053c1401007387 */ /* 0x0003e40000100800 */
[----:B-1----:R-:W-:-:S02]  /*171c0*/  IMAD.MOV.U32 R20, RZ, RZ, R7 ;  /* 0x000000ffff147224 */ /* 0x002fc400078e0007 */
[----:B------:R-:W4:Y:S04]  /*171d0*/  LDL.LU.64 R6, [R1+0x8e8] ;  /* 0x0008e80001067983 */ /* 0x000f280000300a00 */
[----:B------:R-:W-:Y:S04]  /*171e0*/  STL [R1+0x544], R20 ;  /* 0x0005441401007387 */ /* 0x000fe80000100800 */
[----:B---3--:R1:W-:Y:S04]  /*171f0*/  STL [R1+0x550], R4 ;  /* 0x0005500401007387 */ /* 0x0083e80000100800 */
[----:B------:R-:W-:Y:S01]  /*17200*/  STL [R1+0x558], R190 ;  /* 0x000558be01007387 */ /* 0x000fe20000100800 */
[----:B-1----:R-:W-:-:S05]  /*17210*/  IMAD.MOV.U32 R4, RZ, RZ, R5 ;  /* 0x000000ffff047224 */ /* 0x002fca00078e0005 */
[----:B------:R1:W-:Y:S01]  /*17220*/  STL [R1+0x54c], R4 ;  /* 0x00054c0401007387 */ /* 0x0003e20000100800 */
[----:B------:R-:W-:-:S03]  /*17230*/  IMAD.MOV.U32 R20, RZ, RZ, R191 ;  /* 0x000000ffff147224 */ /* 0x000fc600078e00bf */
[----:B-1----:R-:W3:Y:S04]  /*17240*/  LDL.LU.64 R4, [R1+0x8b0] ;  /* 0x0008b00001047983 */ /* 0x002ee80000300a00 */
[----:B------:R-:W-:Y:S04]  /*17250*/  STL [R1+0x560], R184 ;  /* 0x000560b801007387 */ /* 0x000fe80000100800 */
[----:B------:R1:W-:Y:S02]  /*17260*/  STL [R1+0x554], R20 ;  /* 0x0005541401007387 */ /* 0x0003e40000100800 */
[----:B-1----:R-:W-:-:S02]  /*17270*/  IMAD.MOV.U32 R20, RZ, RZ, R185 ;  /* 0x000000ffff147224 */ /* 0x002fc400078e00b9 */
[----:B------:R-:W3:Y:S04]  /*17280*/  LDL.LU.64 R184, [R1+0x870] ;  /* 0x0008700001b87983 */ /* 0x000ee80000300a00 */
[----:B------:R-:W-:Y:S04]  /*17290*/  STL [R1+0x55c], R20 ;  /* 0x00055c1401007387 */ /* 0x000fe80000100800 */
[----:B------:R1:W-:Y:S04]  /*172a0*/  STL [R1+0x568], R2 ;  /* 0x0005680201007387 */ /* 0x0003e80000100800 */
[----:B------:R-:W-:Y:S01]  /*172b0*/  STL [R1+0x570], R18 ;  /* 0x0005701201007387 */ /* 0x000fe20000100800 */
[----:B-1----:R-:W-:-:S05]  /*172c0*/  IMAD.MOV.U32 R2, RZ, RZ, R3 ;  /* 0x000000ffff027224 */ /* 0x002fca00078e0003 */
[----:B------:R1:W-:Y:S04]  /*172d0*/  STL [R1+0x564], R2 ;  /* 0x0005640201007387 */ /* 0x0003e80000100800 */
[----:B-1----:R-:W3:Y:S01]  /*172e0*/  LDL.LU.64 R2, [R1+0x828] ;  /* 0x0008280001027983 */ /* 0x002ee20000300a00 */
[----:B------:R-:W-:-:S03]  /*172f0*/  IMAD.MOV.U32 R18, RZ, RZ, R19 ;  /* 0x000000ffff127224 */ /* 0x000fc600078e0013 */
[----:B------:R1:W-:Y:S04]  /*17300*/  STL [R1+0x578], R16 ;  /* 0x0005781001007387 */ /* 0x0003e80000100800 */
[----:B------:R-:W-:Y:S04]  /*17310*/  STL [R1+0x56c], R18 ;  /* 0x00056c1201007387 */ /* 0x000fe80000100800 */
[----:B------:R-:W3:Y:S01]  /*17320*/  LDL.LU.64 R190, [R1+0x7e0] ;  /* 0x0007e00001be7983 */ /* 0x000ee20000300a00 */
[----:B-1----:R-:W-:-:S05]  /*17330*/  IMAD.MOV.U32 R16, RZ, RZ, R17 ;  /* 0x000000ffff107224 */ /* 0x002fca00078e0011 */
[----:B------:R-:W-:Y:S04]  /*17340*/  STL [R1+0x574], R16 ;  /* 0x0005741001007387 */ /* 0x000fe80000100800 */
[----:B--2---:R1:W-:Y:S04]  /*17350*/  STL [R1+0x580], R14 ;  /* 0x0005800e01007387 */ /* 0x0043e80000100800 */
[----:B------:R-:W2:Y:S01]  /*17360*/  LDL.LU.64 R152, [R1+0x970] ;  /* 0x0009700001987983 */ /* 0x000ea20000300a00 */
[----:B-1----:R-:W-:-:S05]  /*17370*/  MOV R14, R15 ;  /* 0x0000000f000e7202 */ /* 0x002fca0000000f00 */
[----:B------:R-:W-:Y:S04]  /*17380*/  STL [R1+0x57c], R14 ;  /* 0x00057c0e01007387 */ /* 0x000fe80000100800 */
[----:B------:R1:W-:Y:S04]  /*17390*/  STL [R1+0x588], R12 ;  /* 0x0005880c01007387 */ /* 0x0003e80000100800 */
[----:B------:R-:W2:Y:S01]  /*173a0*/  LDL.LU.64 R188, [R1+0x958] ;  /* 0x0009580001bc7983 */ /* 0x000ea20000300a00 */
[----:B-1----:R-:W-:-:S05]  /*173b0*/  IMAD.MOV.U32 R12, RZ, RZ, R13 ;  /* 0x000000ffff0c7224 */ /* 0x002fca00078e000d */
[----:B------:R-:W-:Y:S04]  /*173c0*/  STL [R1+0x584], R12 ;  /* 0x0005840c01007387 */ /* 0x000fe80000100800 */
[----:B------:R1:W-:Y:S04]  /*173d0*/  STL [R1+0x590], R10 ;  /* 0x0005900a01007387 */ /* 0x0003e80000100800 */
[----:B------:R-:W2:Y:S04]  /*173e0*/  LDL.LU.64 R22, [R1+0x938] ;  /* 0x0009380001167983 */ /* 0x000ea80000300a00 */
        /* <DEDUP_REMOVED lines=8> */
[----:B----4-:R1:W-:Y:S04]  /*17470*/  STL [R1+0x5a0], R6 ;  /* 0x0005a00601007387 */ /* 0x0103e80000100800 */
[----:B------:R-:W4:Y:S04]  /*17480*/  LDL.LU.64 R14, [R1+0x868] ;  /* 0x00086800010e7983 */ /* 0x000f280000300a00 */
[----:B------:R-:W4:Y:S01]  /*17490*/  LDL.LU.64 R12, [R1+0x820] ;  /* 0x00082000010c7983 */ /* 0x000f220000300a00 */
[----:B-1----:R-:W-:-:S05]  /*174a0*/  IMAD.MOV.U32 R6, RZ, RZ, R7 ;  /* 0x000000ffff067224 */ /* 0x002fca00078e0007 */
[----:B------:R-:W-:Y:S04]  /*174b0*/  STL [R1+0x59c], R6 ;  /* 0x00059c0601007387 */ /* 0x000fe80000100800 */
[----:B---3--:R1:W-:Y:S04]  /*174c0*/  STL [R1+0x5a8], R4 ;  /* 0x0005a80401007387 */ /* 0x0083e80000100800 */
[----:B------:R-:W3:Y:S04]  /*174d0*/  LDL.LU.64 R10, [R1+0x978] ;  /* 0x00097800010a7983 */ /* 0x000ee80000300a00 */
[----:B------:R-:W3:Y:S01]  /*174e0*/  LDL.LU.64 R8, [R1+0x968] ;  /* 0x0009680001087983 */ /* 0x000ee20000300a00 */
[----:B-1----:R-:W-:-:S05]  /*174f0*/  IMAD.MOV.U32 R4, RZ, RZ, R5 ;  /* 0x000000ffff047224 */ /* 0x002fca00078e0005 */
[----:B------:R1:W-:Y:S04]  /*17500*/  STL [R1+0x5a4], R4 ;  /* 0x0005a40401007387 */ /* 0x0003e80000100800 */
[----:B------:R1:W-:Y:S04]  /*17510*/  STL [R1+0x5b0], R184 ;  /* 0x0005b0b801007387 */ /* 0x0003e80000100800 */
[----:B------:R-:W3:Y:S01]  /*17520*/  LDL.LU.64 R6, [R1+0x950] ;  /* 0x0009500001067983 */ /* 0x000ee20000300a00 */
[----:B------:R-:W-:-:S03]  /*17530*/  IMAD.MOV.U32 R182, RZ, RZ, R185 ;  /* 0x000000ffffb67224 */ /* 0x000fc600078e00b9 */
[----:B-1----:R-:W3:Y:S04]  /*17540*/  LDL.LU.64 R4, [R1+0x930] ;  /* 0x0009300001047983 */ /* 0x002ee80000300a00 */
[----:B------:R1:W-:Y:S04]  /*17550*/  STL [R1+0x5ac], R182 ;  /* 0x0005acb601007387 */ /* 0x0003e80000100800 */
[----:B------:R1:W-:Y:S04]  /*17560*/  STL [R1+0x5b8], R2 ;  /* 0x0005b80201007387 */ /* 0x0003e80000100800 */
[----:B------:R-:W3:Y:S01]  /*17570*/  LDL.LU.64 R184, [R1+0x908] ;  /* 0x0009080001b87983 */ /* 0x000ee20000300a00 */
[----:B-1----:R-:W-:-:S03]  /*17580*/  IMAD.MOV.U32 R182, RZ, RZ, R3 ;  /* 0x000000ffffb67224 */ /* 0x002fc600078e0003 */
[----:B------:R-:W3:Y:S04]  /*17590*/  LDL.LU.64 R2, [R1+0x8d8] ;  /* 0x0008d80001027983 */ /* 0x000ee80000300a00 */
[----:B------:R1:W-:Y:S04]  /*175a0*/  STL [R1+0x5b4], R182 ;  /* 0x0005b4b601007387 */ /* 0x0003e80000100800 */
[----:B------:R1:W-:Y:S04]  /*175b0*/  STL [R1+0x5c0], R190 ;  /* 0x0005c0be01007387 */ /* 0x0003e80000100800 */
[----:B-1----:R-:W3:Y:S01]  /*175c0*/  LDL.LU.64 R182, [R1+0x8a0] ;  /* 0x0008a00001b67983 */ /* 0x002ee20000300a00 */
[----:B------:R-:W-:-:S03]  /*175d0*/  IMAD.MOV.U32 R190, RZ, RZ, R191 ;  /* 0x000000ffffbe7224 */ /* 0x000fc600078e00bf */
[----:B--2---:R-:W-:Y:S01]  /*175e0*/  STL [R1+0x5c8], R152 ;  /* 0x0005c89801007387 */ /* 0x004fe20000100800 */
[----:B------:R-:W-:-:S03]  /*175f0*/  IMAD.MOV.U32 R223, RZ, RZ, R153 ;  /* 0x000000ffffdf7224 */ /* 0x000fc600078e0099 */
[----:B------:R1:W-:Y:S04]  /*17600*/  STL [R1+0x5bc], R190 ;  /* 0x0005bcbe01007387 */ /* 0x0003e80000100800 */
[----:B-1----:R-:W2:Y:S04]  /*17610*/  LDL.LU.64 R190, [R1+0x860] ;  /* 0x0008600001be7983 */ /* 0x002ea80000300a00 */
[----:B------:R1:W5:Y:S04]  /*17620*/  LDL.LU.64 R152, [R1+0xc00] ;  /* 0x000c000001987983 */ /* 0x0003680000300a00 */
[----:B------:R1:W-:Y:S04]  /*17630*/  STL [R1+0x5d0], R188 ;  /* 0x0005d0bc01007387 */ /* 0x0003e80000100800 */
[----:B------:R-:W-:Y:S04]  /*17640*/  STL [R1+0x5c4], R223 ;  /* 0x0005c4df01007387 */ /* 0x000fe80000100800 */
[----:B-1----:R1:W5:Y:S04]  /*17650*/  LDL.LU R188, [R1+0xbf8] ;  /* 0x000bf80001bc7983 */ /* 0x0023680000300800 */
[----:B------:R-:W-:Y:S04]  /*17660*/  STL [R1+0x5d8], R22 ;  /* 0x0005d81601007387 */ /* 0x000fe80000100800 */
[----:B------:R1:W-:Y:S02]  /*17670*/  STL [R1+0x5cc], R189 ;  /* 0x0005ccbd01007387 */ /* 0x0003e40000100800 */
[----:B-1----:R-:W-:-:S02]  /*17680*/  IMAD.MOV.U32 R189, RZ, RZ, R23 ;  /* 0x000000ffffbd7224 */ /* 0x002fc400078e0017 */
[----:B------:R1:W5:Y:S04]  /*17690*/  LDL.LU.64 R22, [R1+0xbf0] ;  /* 0x000bf00001167983 */ /* 0x0003680000300a00 */
        /* <DEDUP_REMOVED lines=10> */
[----:B-1----:R-:W-:-:S02]  /*17740*/  MOV R189, R17 ;  /* 0x0000001100bd7202 */ /* 0x002fc40000000f00 */
[----:B------:R1:W5:Y:S04]  /*17750*/  LDL.LU.64 R16, [R1+0xbd8] ;  /* 0x000bd80001107983 */ /* 0x0003680000300a00 */
[----:B----4-:R-:W-:Y:S04]  /*17760*/  STL [R1+0x5f8], R14 ;  /* 0x0005f80e01007387 */ /* 0x010fe80000100800 */
[----:B------:R4:W-:Y:S02]  /*17770*/  STL [R1+0x5ec], R189 ;  /* 0x0005ecbd01007387 */ /* 0x0009e40000100800 */
[----:B----4-:R-:W-:-:S02]  /*17780*/  IMAD.MOV.U32 R189, RZ, RZ, R15 ;  /* 0x000000ffffbd7224 */ /* 0x010fc400078e000f */
[----:B------:R1:W5:Y:S04]  /*17790*/  LDL.LU.64 R14, [R1+0xbd0] ;  /* 0x000bd000010e7983 */ /* 0x0003680000300a00 */
[----:B------:R-:W-:Y:S04]  /*177a0*/  STL [R1+0x600], R12 ;  /* 0x0006000c01007387 */ /* 0x000fe80000100800 */
[----:B------:R4:W-:Y:S02]  /*177b0*/  STL [R1+0x5f4], R189 ;  /* 0x0005f4bd01007387 */ /* 0x0009e40000100800 */
[----:B----4-:R-:W-:-:S02]  /*177c0*/  IMAD.MOV.U32 R189, RZ, RZ, R13 ;  /* 0x000000ffffbd7224 */ /* 0x010fc400078e000d */
[----:B------:R1:W5:Y:S04]  /*177d0*/  LDL.LU.64 R12, [R1+0xbc8] ;  /* 0x000bc800010c7983 */ /* 0x0003680000300a00 */
[----:B---3--:R-:W-:Y:S04]  /*177e0*/  STL [R1+0x608], R10 ;  /* 0x0006080a01007387 */ /* 0x008fe80000100800 */
[----:B------:R3:W-:Y:S02]  /*177f0*/  STL [R1+0x5fc], R189 ;  /* 0x0005fcbd01007387 */ /* 0x0007e40000100800 */
[----:B---3--:R-:W-:-:S02]  /*17800*/  IMAD.MOV.U32 R189, RZ, RZ, R11 ;  /* 0x000000ffffbd7224 */ /* 0x008fc400078e000b */
[----:B------:R1:W5:Y:S04]  /*17810*/  LDL.LU.64 R10, [R1+0xbc0] ;  /* 0x000bc000010a7983 */ /* 0x0003680000300a00 */
[----:B------:R-:W-:Y:S04]  /*17820*/  STL [R1+0x610], R8 ;  /* 0x0006100801007387 */ /* 0x000fe80000100800 */
        /* <DEDUP_REMOVED lines=11> */
[----:B------:R3:W-:Y:S04]  /*178e0*/  STL [R1+0x628], R184 ;  /* 0x000628b801007387 */ /* 0x0007e80000100800 */
[----:B------:R-:W-:Y:S04]  /*178f0*/  STL [R1+0x61c], R189 ;  /* 0x00061cbd01007387 */ /* 0x000fe80000100800 */
[----:B---3--:R-:W3:Y:S04]  /*17900*/  LDL.LU R184, [R1+0xba0] ;  /* 0x000ba00001b87983 */ /* 0x008ee80000300800 */
[----:B------:R-:W-:Y:S04]  /*17910*/  STL [R1+0x630], R2 ;  /* 0x0006300201007387 */ /* 0x000fe80000100800 */
[----:B------:R4:W-:Y:S01]  /*17920*/  STL [R1+0x624], R185 ;  /* 0x000624b901007387 */ /* 0x0009e20000100800 */
[----:B------:R-:W-:Y:S01]  /*17930*/  SHF.R.S32.HI R44, RZ, 0x1f, R177 ;  /* 0x0000001fff2c7819 */ /* 0x000fe200000114b1 */
[----:B------:R-:W-:Y:S01]  /*17940*/  UMOV UR4, 0x1 ;  /* 0x0000000100047882 */ /* 0x000fe20000000000 */
[----:B----4-:R-:W-:-:S02]  /*17950*/  IMAD.MOV.U32 R185, RZ, RZ, R3 ;  /* 0x000000ffffb97224 */ /* 0x010fc400078e0003 */
[----:B------:R1:W5:Y:S04]  /*17960*/  LDL.LU.64 R2, [R1+0xb98] ;  /* 0x000b980001027983 */ /* 0x0003680000300a00 */
[----:B------:R4:W-:Y:S01]  /*17970*/  STL [R1+0x638], R182 ;  /* 0x000638b601007387 */ /* 0x0009e20000100800 */
[----:B------:R-:W-:-:S03]  /*17980*/  LEA.HI R44, R44, R177, RZ, 0x7 ;  /* 0x000000b12c2c7211 */ /* 0x000fc600078f38ff */
[----:B------:R-:W-:Y:S01]  /*17990*/  STL [R1+0x62c], R185 ;  /* 0x00062cb901007387 */ /* 0x000fe20000100800 */
[----:B------:R-:W-:Y:S02]  /*179a0*/  IMAD.U32 R177, RZ, RZ, UR4 ;  /* 0x00000004ffb17e24 */ /* 0x000fe4000f8e00ff */
[----:B----4-:R-:W-:-:S05]  /*179b0*/  IMAD.MOV.U32 R182, RZ, RZ, R183 ;  /* 0x000000ffffb67224 */ /* 0x010fca00078e00b7 */
[----:B------:R4:W-:Y:S04]  /*179c0*/  STL [R1+0x634], R182 ;  /* 0x000634b601007387 */ /* 0x0009e80000100800 */
[----:B--2---:R-:W-:Y:S01]  /*179d0*/  STL [R1+0x640], R190 ;  /* 0x000640be01007387 */ /* 0x004fe20000100800 */
[----:B----4-:R-:W-:-:S05]  /*179e0*/  IMAD.MOV.U32 R182, RZ, RZ, R191 ;  /* 0x000000ffffb67224 */ /* 0x010fca00078e00bf */
[----:B------:R-:W-:Y:S04]  /*179f0*/  STL [R1+0x63c], R182 ;  /* 0x00063cb601007387 */ /* 0x000fe80000100800 */
[----:B------:R2:W-:Y:S01]  /*17a00*/  STL [R1+0x644], R177 ;  /* 0x000644b101007387 */ /* 0x0005e20000100800 */
[----:B------:R-:W-:Y:S01]  /*17a10*/  UMOV UR4, 0xffffffff ;  /* 0xffffffff00047882 */ /* 0x000fe20000000000 */
[----:B--2---:R-:W-:-:S05]  /*17a20*/  SHF.R.S32.HI R177, RZ, 0x7, R44 ;  /* 0x00000007ffb17819 */ /* 0x004fca000001142c */
[----:B------:R2:W-:Y:S01]  /*17a30*/  STL [R1+0x64c], R177 ;  /* 0x00064cb101007387 */ /* 0x0005e20000100800 */
[----:B------:R-:W-:-:S05]  /*17a40*/  VIADD R189, R177, 0xfffffffe ;  /* 0xfffffffeb1bd7836 */ /* 0x000fca0000000000 */
[----:B------:R1:W-:Y:S01]  /*17a50*/  STL [R1+0x65c], R189 ;  /* 0x00065cbd01007387 */ /* 0x0003e20000100800 */
[----:B--2---:R-:W-:-:S05]  /*17a60*/  IMAD.U32 R177, RZ, RZ, UR4 ;  /* 0x00000004ffb17e24 */ /* 0x004fca000f8e00ff */
[----:B------:R1:W-:Y:S01]  /*17a70*/  STL [R1+0x648], R177 ;  /* 0x000648b101007387 */ /* 0x0003e20000100800 */
[----:B------:R-:W-:Y:S02]  /*17a80*/  SHF.R.S32.HI R185, RZ, 0x1f, R186 ;  /* 0x0000001fffb97819 */ /* 0x000fe400000114ba */
[----:B------:R-:W-:Y:S02]  /*17a90*/  CS2R R88, SRZ ;  /* 0x0000000000587805 */ /* 0x000fe4000001ff00 */
[----:B------:R-:W-:Y:S02]  /*17aa0*/  MOV R182, RZ ;  /* 0x000000ff00b67202 */ /* 0x000fe40000000f00 */
[----:B------:R-:W-:Y:S02]  /*17ab0*/  CS2R R90, SRZ ;  /* 0x00000000005a7805 */ /* 0x000fe4000001ff00 */
[C---:B------:R-:W-:Y:S01]  /*17ac0*/  SHF.L.U64.HI R185, R186.reuse, 0x2, R185 ;  /* 0x00000002bab97819 */ /* 0x040fe200000102b9 */
[----:B------:R-:W-:Y:S01]  /*17ad0*/  IMAD.SHL.U32 R186, R186, 0x4, RZ ;  /* 0x00000004baba7824 */ /* 0x000fe200078e00ff */
        /* <DEDUP_REMOVED lines=62> */
[----:B---3--:R-:W-:-:S04]  /*17ec0*/  SHF.R.S32.HI R183, RZ, 0x1f, R184 ;  /* 0x0000001fffb77819 */ /* 0x008fc800000114b8 */
[C---:B------:R-:W-:Y:S01]  /*17ed0*/  SHF.L.U64.HI R183, R184.reuse, 0x2, R183 ;  /* 0x00000002b8b77819 */ /* 0x040fe200000102b7 */
[----:B-1----:R-:W-:-:S07]  /*17ee0*/  IMAD.SHL.U32 R184, R184, 0x4, RZ ;  /* 0x00000004b8b87824 */ /* 0x002fce00078e00ff */
.L_x_1:
[----:B------:R-:W2:Y:S01]  /*17ef0*/  LDL.LU R189, [R1+0x648] ;  /* 0x0006480001bd7983 */ /* 0x000ea20000300800 */
[----:B------:R-:W-:-:S04]  /*17f00*/  DEPBAR.LE SB0, 0x2 ;  /* 0x000080800000791a */ /* 0x000fc80000000000 */
[----:B------:R-:W3:Y:S01]  /*17f10*/  LDL R177, [R1+0x658] ;  /* 0x0006580001b17983 */ /* 0x000ee20000100800 */
[----:B------:R-:W-:Y:S06]  /*17f20*/  BAR.SYNC.DEFER_BLOCKING 0x0 ;  /* 0x0000000000007b1d */ /* 0x000fec0000010000 */
[----:B------:R-:W-:Y:S01]  /*17f30*/  UMOV UR7, 0x40000040 ;  /* 0x4000004000077882 */ /* 0x000fe20000000000 */
[----:B-----5:R1:W-:Y:S04]  /*17f40*/  STL [R1+0xb98], R0 ;  /* 0x000b980001007387 */ /* 0x0203e80000100800 */
[----:B-1----:R-:W4:Y:S01]  /*17f50*/  LDL.LU R0, [R1+0x644] ;  /* 0x0006440001007983 */ /* 0x002f220000300800 */
[----:B------:R-:W-:Y:S01]  /*17f60*/  WARPGROUP.ARRIVE ;  /* 0x00000000000079c5 */ /* 0x000fe20000000000 */
[----:B--2---:R-:W-:-:S02]  /*17f70*/  R2UR UR4, R189 ;  /* 0x00000000bd0472ca */ /* 0x004fc400000e0000 */
[----:B---3--:R-:W-:-:S11]  /*17f80*/  R2UR UR20, R177 ;  /* 0x00000000b11472ca */ /* 0x008fd600000e0000 */
[----:B------:R-:W-:-:S04]  /*17f90*/  UIADD3 UR4, UR4, 0x1, URZ ;  /* 0x0000000104047890 */ /* 0x000fc8000fffe03f */
[----:B------:R-:W-:-:S04]  /*17fa0*/  UISETP.GT.AND UP0, UPT, UR4, 0x2, UPT ;  /* 0x000000020400788c */ /* 0x000fc8000bf04270 */
[----:B------:R-:W-:-:S04]  /*17fb0*/  USEL UR5, UR4, URZ, !UP0 ;  /* 0x0000003f04057287 */ /* 0x000fc8000c000000 */
[----:B------:R-:W-:Y:S02]  /*17fc0*/  ULEA UR4, UR5, UR20, 0x10 ;  /* 0x0000001405047291 */ /* 0x000fe4000f8e803f */
[----:B------:R-:W-:Y:S02]  /*17fd0*/  IMAD.U32 R177, RZ, RZ, UR5 ;  /* 0x00000005ffb17e24 */ /* 0x000fe4000f8e00ff */
[----:B------:R-:W-:Y:S02]  /*17fe0*/  UIADD3 UR5, UR4, 0x30000, URZ ;  /* 0x0003000004057890 */ /* 0x000fe4000fffe03f */
[----:B------:R-:W-:Y:S02]  /*17ff0*/  USHF.R.U32.HI UR4, URZ, 0x4, UR4 ;  /* 0x000000043f047899 */ /* 0x000fe40008011604 */
[----:B------:R-:W-:Y:S02]  /*18000*/  USHF.R.U32.HI UR5, URZ, 0x4, UR5 ;  /* 0x000000043f057899 */ /* 0x000fe40008011605 */
[----:B------:R-:W-:-:S02]  /*18010*/  USGXT.U32 UR4, UR4, 0xe ;  /* 0x0000000e0404789a */ /* 0x000fc40008000000 */
[----:B------:R-:W-:-:S03]  /*18020*/  USGXT.U32 UR6, UR5, 0xe ;  /* 0x0000000e0506789a */ /* 0x000fc60008000000 */
[----:B------:R-:W-:-:S06]  /*18030*/  UMOV UR5, 0x40000040 ;  /* 0x4000004000057882 */ /* 0x000fcc0000000000 */
[----:B------:R-:W-:Y:S01]  /*18040*/  HGMMA.64x128x8.F32.TF32 R88, gdesc[UR4], R88 ;  /* 0x05e00000045879f0 */ /* 0x000fe20008702858 */
[----:B------:R-:W-:Y:S02]  /*18050*/  UIADD3 UR8, UP0, UR4, 0x2, URZ ;  /* 0x0000000204087890 */ /* 0x000fe4000ff1e03f */
[----:B------:R-:W-:Y:S01]  /*18060*/  UIADD3 UR10, UP1, UR6, 0x2, URZ ;  /* 0x00000002060a7890 */ /* 0x000fe2000ff3e03f */
[----:B------:R-:W-:Y:S01]  /*18070*/  UMOV UR4, URZ ;  /* 0x0000003f00047c82 */ /* 0x000fe20008000000 */
[----:B------:R-:W-:Y:S01]  /*18080*/  UMOV UR5, URZ ;  /* 0x0000003f00057c82 */ /* 0x000fe20008000000 */
[----:B------:R-:W-:Y:S02]  /*18090*/  UIADD3.X UR9, UR4, 0x40000040, URZ, UP0, !UPT ;  /* 0x4000004004097890 */ /* 0x000fe400087fe43f */
[----:B------:R-:W-:-:S09]  /*180a0*/  UIADD3.X UR11, UR5, 0x40000040, URZ, UP1, !UPT ;  /* 0x40000040050b7890 */ /* 0x000fd20008ffe43f */
[----:B------:R-:W-:Y:S01]  /*180b0*/  HGMMA.64x128x8.F32.TF32 R88, gdesc[UR8], R88 ;  /* 0x05e00000085879f0 */ /* 0x000fe20008702858 */
[----:B------:R-:W-:Y:S02]  /*180c0*/  UIADD3.64 UR12, UR8, 0x2, URZ ;  /* 0x00000002080c7897 */ /* 0x000fe4000fffe03f */
[----:B------:R-:W-:-:S09]  /*180d0*/  UIADD3.64 UR14, UR10, 0x2, URZ ;  /* 0x000000020a0e7897 */ /* 0x000fd2000fffe03f */
[----:B------:R-:W-:Y:S01]  /*180e0*/  HGMMA.64x128x8.F32.TF32 R88, gdesc[UR12], R88 ;  /* 0x05e000000c5879f0 */ /* 0x000fe20008702858 */
[----:B------:R-:W-:Y:S02]  /*180f0*/  UIADD3.64 UR12, UR8, 0x4, URZ ;  /* 0x00000004080c7897 */ /* 0x000fe4000fffe03f */
[----:B------:R-:W-:Y:S02]  /*18100*/  UIADD3.64 UR14, UR10, 0x4, URZ ;  /* 0x000000040a0e7897 */ /* 0x000fe4000fffe03f */
[----:B------:R-:W-:Y:S02]  /*18110*/  UIADD3.64 UR16, UR8, 0x3fe, URZ ;  /* 0x000003fe08107897 */ /* 0x000fe4000fffe03f */
[----:B------:R-:W-:-:S05]  /*18120*/  UIADD3.64 UR18, UR10, 0x3fe, URZ ;  /* 0x000003fe0a127897 */ /* 0x000fca000fffe03f */
[----:B------:R-:W-:Y:S02]  /*18130*/  HGMMA.64x128x8.F32.TF32 R88, gdesc[UR12], R88 ;  /* 0x05e000000c5879f0 */ /* 0x000fe40008702858 */
[----:B------:R-:W-:Y:S01]  /*18140*/  UMOV UR4, UR18 ;  /* 0x0000001200047c82 */ /* 0x000fe20008000000 */
[----:B------:R-:W-:-:S09]  /*18150*/  UMOV UR5, UR19 ;  /* 0x0000001300057c82 */ /* 0x000fd20008000000 */
[----:B------:R-:W-:Y:S01]  /*18160*/  HGMMA.64x128x8.F32.TF32 R88, gdesc[UR16], R88 ;  /* 0x05e00000105879f0 */ /* 0x000fe20008702858 */
[----:B------:R-:W-:Y:S02]  /*18170*/  UIADD3.64 UR16, UR8, 0x400, URZ ;  /* 0x0000040008107897 */ /* 0x000fe4000fffe03f */
[----:B------:R-:W-:Y:S02]  /*18180*/  UIADD3.64 UR18, UR10, 0x400, URZ ;  /* 0x000004000a127897 */ /* 0x000fe4000fffe03f */
[----:B------:R-:W-:-:S07]  /*18190*/  UIADD3.64 UR22, UR10, 0x402, URZ ;  /* 0x000004020a167897 */ /* 0x000fce000fffe03f */
[----:B------:R-:W-:Y:S01]  /*181a0*/  HGMMA.64x128x8.F32.TF32 R88, gdesc[UR16], R88 ;  /* 0x05e00000105879f0 */ /* 0x000fe20008702858 */
[----:B------:R-:W-:Y:S01]  /*181b0*/  UMOV UR17, UR20 ;  /* 0x0000001400117c82 */ /* 0x000fe20008000000 */
[----:B------:R-:W-:Y:S02]  /*181c0*/  UIADD3.64 UR20, UR8, 0x402, URZ ;  /* 0x0000040208147897 */ /* 0x000fe4000fffe03f */
[----:B------:R-:W-:Y:S02]  /*181d0*/  UIADD3.64 UR24, UR8, 0x404, URZ ;  /* 0x0000040408187897 */ /* 0x000fe4000fffe03f */
[----:B------:R-:W-:-:S06]  /*181e0*/  UIADD3.64 UR26, UR10, 0x404, URZ ;  /* 0x000004040a1a7897 */ /* 0x000fcc000fffe03f */
[----:B------:R-:W-:Y:S01]  /*181f0*/  HGMMA.64x128x8.F32.TF32 R88, gdesc[UR20], R88 ;  /* 0x05e00000145879f0 */ /* 0x000fe20008702858 */
[----:B------:R-:W-:Y:S02]  /*18200*/  UIADD3.64 UR28, UR8, 0x7fe, URZ ;  /* 0x000007fe081c7897 */ /* 0x000fe4000fffe03f */
[----:B------:R-:W-:-:S09]  /*18210*/  UIADD3.64 UR30, UR10, 0x7fe, URZ ;  /* 0x000007fe0a1e7897 */ /* 0x000fd2000fffe03f */
        /* <DEDUP_REMOVED lines=19> */
[----:B------:R-:W-:Y:S01]  /*18350*/  UMOV UR20, UR4 ;  /* 0x0000000400147c82 */ /* 0x000fe20008000000 */
[----:B------:R-:W-:Y:S01]  /*18360*/  UMOV UR21, UR5 ;  /* 0x0000000500157c82 */ /* 0x000fe20008000000 */
[----:B------:R-:W-:Y:S02]  /*18370*/  UIADD3.64 UR56, UR8, 0xc04, URZ ;  /* 0x00000c0408387897 */ /* 0x000fe4000fffe03f */
[----:B------:R-:W-:Y:S02]  /*18380*/  UIADD3.64 UR58, UR10, 0xc04, URZ ;  /* 0x00000c040a3a7897 */ /* 0x000fe4000fffe03f */
[----:B------:R-:W-:-:S05]  /*18390*/  UIADD3.64 UR4, UR8, 0x1fe, URZ ;  /* 0x000001fe08047897 */ /* 0x000fca000fffe03f */
[----:B------:R-:W-:-:S12]  /*183a0*/  HGMMA.64x128x8.F32.TF32 R88, gdesc[UR52], R88 ;  /* 0x05e00000345879f0 */ /* 0x000fd80008702858 */
[----:B------:R-:W-:-:S12]  /*183b0*/  HGMMA.64x128x8.F32.TF32 R88, gdesc[UR56], R88 ;  /* 0x05e00000385879f0 */ /* 0x000fd80008702858 */
[----:B------:R-:W-:Y:S01]  /*183c0*/  HGMMA.64x128x8.F32.TF32 R24, gdesc[UR4], R24 ;  /* 0x05e00000041879f0 */ /* 0x000fe20008702818 */
[----:B------:R-:W-:Y:S01]  /*183d0*/  UIADD3.64 UR4, UR8, 0x200, URZ ;  /* 0x0000020008047897 */ /* 0x000fe2000fffe03f */
[----:B------:R-:W-:Y:S01]  /*183e0*/  UMOV UR6, UR10 ;  /* 0x0000000a00067c82 */ /* 0x000fe20008000000 */
[----:B------:R-:W-:Y:S01]  /*183f0*/  UMOV UR7, UR11 ;  /* 0x0000000b00077c82 */ /* 0x000fe20008000000 */
[----:B------:R-:W-:-:S08]  /*18400*/  UIADD3.64 UR12, UR10, 0x2, URZ ;  /* 0x000000020a0c7897 */ /* 0x000fd0000fffe03f */
[----:B------:R-:W-:Y:S01]  /*18410*/  HGMMA.64x128x8.F32.TF32 R24, gdesc[UR4], R24 ;  /* 0x05e00000041879f0 */ /* 0x000fe20008702818 */
[----:B------:R-:W-:Y:S01]  /*18420*/  UIADD3.64 UR4, UR8, 0x202, URZ ;  /* 0x0000020208047897 */ /* 0x000fe2000fffe03f */
[----:B------:R-:W-:Y:S01]  /*18430*/  UMOV UR6, UR12 ;  /* 0x0000000c00067c82 */ /* 0x000fe20008000000 */
[----:B------:R-:W-:Y:S01]  /*18440*/  UMOV UR7, UR13 ;  /* 0x0000000d00077c82 */ /* 0x000fe20008000000 */
[----:B------:R-:W-:-:S08]  /*18450*/  UIADD3.64 UR12, UR8, 0x204, URZ ;  /* 0x00000204080c7897 */ /* 0x000fd0000fffe03f */
[----:B------:R-:W-:Y:S01]  /*18460*/  HGMMA.64x128x8.F32.TF32 R24, gdesc[UR4], R24 ;  /* 0x05e00000041879f0 */ /* 0x000fe20008702818 */
[----:B------:R-:W-:-:S11]  /*18470*/  UIADD3.64 UR4, UR8, 0x5fe, URZ ;  /* 0x000005fe08047897 */ /* 0x000fd6000fffe03f */
[----:B------:R-:W-:Y:S01]  /*18480*/  HGMMA.64x128x8.F32.TF32 R24, gdesc[UR12], R24 ;  /* 0x05e000000c1879f0 */ /* 0x000fe20008702818 */
[----:B------:R-:W-:Y:S01]  /*18490*/  UMOV UR6, UR20 ;  /* 0x0000001400067c82 */ /* 0x000fe20008000000 */
[----:B------:R-:W-:Y:S01]  /*184a0*/  UMOV UR7, UR21 ;  /* 0x0000001500077c82 */ /* 0x000fe20008000000 */
[----:B------:R-:W-:Y:S01]  /*184b0*/  UMOV UR11, UR17 ;  /* 0x00000011000b7c82 */ /* 0x000fe20008000000 */
[----:B------:R-:W-:-:S08]  /*184c0*/  UIADD3.64 UR16, UR8, 0x600, URZ ;  /* 0x0000060008107897 */ /* 0x000fd0000fffe03f */
[----:B------:R-:W-:Y:S01]  /*184d0*/  HGMMA.64x128x8.F32.TF32 R24, gdesc[UR4], R24 ;  /* 0x05e00000041879f0 */ /* 0x000fe20008702818 */
[----:B------:R-:W-:-:S11]  /*184e0*/  UIADD3.64 UR20, UR8, 0x602, URZ ;  /* 0x0000060208147897 */ /* 0x000fd6000fffe03f */
        /* <DEDUP_REMOVED lines=15> */
[----:B------:R1:W-:Y:S01]  /*185e0*/  STL [R1+0x648], R177 ;  /* 0x000648b101007387 */ /* 0x0003e20000100800 */
[----:B----4-:R-:W-:-:S03]  /*185f0*/  R2UR UR10, R0 ;  /* 0x00000000000a72ca */ /* 0x010fc600000e0000 */
[----:B------:R-:W2:Y:S01]  /*18600*/  LDL R0, [R1+0x65c] ;  /* 0x00065c0001007983 */ /* 0x000ea20000100800 */
[----:B------:R-:W-:Y:S02]  /*18610*/  UIADD3.64 UR52, UR8, 0xe02, URZ ;  /* 0x00000e0208347897 */ /* 0x000fe4000fffe03f */
[----:B------:R-:W-:Y:S01]  /*18620*/  UIADD3.64 UR56, UR8, 0xe04, URZ ;  /* 0x00000e0408387897 */ /* 0x000fe2000fffe03f */
[----:B-1----:R-:W1:Y:S03]  /*18630*/  LDC R177, c[0x0][0x230] ;  /* 0x00008c00ffb17b82 */ /* 0x002e660000000800 */
[----:B------:R-:W-:-:S12]  /*18640*/  HGMMA.64x128x8.F32.TF32 R24, gdesc[UR48], R24 ;  /* 0x05e00000301879f0 */ /* 0x000fd80008702818 */
[----:B------:R-:W-:Y:S01]  /*18650*/  HGMMA.64x128x8.F32.TF32 R24, gdesc[UR52], R24 ;  /* 0x05e00000341879f0 */ /* 0x000fe20008702818 */
[----:B-1----:R-:W-:-:S04]  /*18660*/  VIADD R177, R177, 0xffffff00 ;  /* 0xffffff00b1b17836 */ /* 0x002fc80000000000 */
[----:B------:R-:W-:-:S07]  /*18670*/  IMAD R177, R182, -0x80, R177 ;  /* 0xffffff80b6b17824 */ /* 0x000fce00078e02b1 */
[----:B------:R-:W-:Y:S01]  /*18680*/  HGMMA.64x128x8.F32.TF32 R24, gdesc[UR56], R24, gsb0 ;  /* 0x05e00000381879f0 */ /* 0x000fe20008002818 */
[C---:B------:R-:W-:Y:S02]  /*18690*/  ISETP.GT.AND P1, PT, R177.reuse, RZ, PT ;  /* 0x000000ffb100720c */ /* 0x040fe40003f24270 */
[----:B--2---:R-:W-:Y:S02]  /*186a0*/  ISETP.GE.AND P0, PT, R182, R0, PT ;  /* 0x00000000b600720c */ /* 0x004fe40003f06270 */
[----:B------:R-:W-:Y:S01]  /*186b0*/  SEL R189, RZ, 0x4, !P1 ;  /* 0x00000004ffbd7807 */ /* 0x000fe20004800000 */
[----:B------:R-:W-:Y:S01]  /*186c0*/  UIADD3 UR4, UR10, 0x1, URZ ;  /* 0x000000010a047890 */ /* 0x000fe2000fffe03f */
[----:B------:R-:W-:Y:S02]  /*186d0*/  ISETP.GT.AND P1, PT, R177, 0x1, PT ;  /* 0x00000001b100780c */ /* 0x000fe40003f24270 */
[----:B------:R-:W-:Y:S01]  /*186e0*/  SEL R189, R189, RZ, !P0 ;  /* 0x000000ffbdbd7207 */ /* 0x000fe20004000000 */
[----:B------:R-:W-:-:S03]  /*186f0*/  UISETP.GT.AND UP0, UPT, UR4, 0x2, UPT ;  /* 0x000000020400788c */ /* 0x000fc6000bf04270 */
[----:B------:R-:W-:Y:S02]  /*18700*/  ISETP.NE.U32.AND P2, PT, R189, RZ, PT ;  /* 0x000000ffbd00720c */ /* 0x000fe40003f45070 */
[----:B------:R-:W-:Y:S01]  /*18710*/  SEL R189, RZ, 0x4, !P1 ;  /* 0x00000004ffbd7807 */ /* 0x000fe20004800000 */
[----:B------:R-:W-:-:S03]  /*18720*/  USEL UR5, UR4, URZ, !UP0 ;  /* 0x0000003f04057287 */ /* 0x000fc6000c000000 */
[----:B------:R-:W-:Y:S01]  /*18730*/  SEL R189, R189, RZ, !P0 ;  /* 0x000000ffbdbd7207 */ /* 0x000fe20004000000 */
[----:B------:R-:W-:Y:S01]  /*18740*/  ULEA UR4, UR5, UR11, 0x10 ;  /* 0x0000000b05047291 */ /* 0x000fe2000f8e803f */
[-C--:B-----5:R-:W-:Y:S02]  /*18750*/  IADD3 R4, P3, R4, R184.reuse, RZ ;  /* 0x000000b804047210 */ /* 0x0a0fe40007f7e0ff */
[----:B------:R-:W-:Y:S02]  /*18760*/  ISETP.NE.U32.AND P1, PT, R189, RZ, PT ;  /* 0x000000ffbd00720c */ /* 0x000fe40003f25070 */
[-C--:B------:R-:W-:Y:S01]  /*18770*/  IADD3 R6, P4, R6, R184.reuse, RZ ;  /* 0x000000b806067210 */ /* 0x080fe20007f9e0ff */
[--C-:B------:R-:W-:Y:S02]  /*18780*/  IMAD.X R5, R5, 0x1, R183.reuse, P3 ;  /* 0x0000000105057824 */ /* 0x100fe400018e06b7 */
[----:B------:R-:W-:Y:S02]  /*18790*/  VIADD R189, R3, UR4 ;  /* 0x0000000403bd7c36 */ /* 0x000fe40008000000 */
[----:B------:R-:W-:Y:S01]  /*187a0*/  IMAD.X R7, R7, 0x1, R183, P4 ;  /* 0x0000000107077824 */ /* 0x000fe200020e06b7 */
[----:B------:R-:W-:-:S02]  /*187b0*/  IADD3 R8, P3, R8, R184, RZ ;  /* 0x000000b808087210 */ /* 0x000fc40007f7e0ff */
[----:B------:R-:W-:-:S03]  /*187c0*/  IADD3 R10, P4, R10, R184, RZ ;  /* 0x000000b80a0a7210 */ /* 0x000fc60007f9e0ff */
[--C-:B------:R-:W-:Y:S02]  /*187d0*/  IMAD.X R9, R9, 0x1, R183.reuse, P3 ;  /* 0x0000000109097824 */ /* 0x100fe400018e06b7 */
[----:B------:R-:W-:Y:S01]  /*187e0*/  IMAD.X R11, R11, 0x1, R183, P4 ;  /* 0x000000010b0b7824 */ /* 0x000fe200020e06b7 */
[-C--:B------:R-:W-:Y:S02]  /*187f0*/  IADD3 R206, P3, R206, R184.reuse, RZ ;  /* 0x000000b8cece7210 */ /* 0x080fe40007f7e0ff */
[----:B------:R-:W-:-:S03]  /*18800*/  IADD3 R208, P4, R208, R184, RZ ;  /* 0x000000b8d0d07210 */ /* 0x000fc60007f9e0ff */
[--C-:B------:R-:W-:Y:S02]  /*18810*/  IMAD.X R205, R205, 0x1, R183.reuse, P3 ;  /* 0x00000001cdcd7824 */ /* 0x100fe400018e06b7 */
[----:B------:R-:W-:Y:S02]  /*18820*/  IMAD.X R207, R207, 0x1, R183, P4 ;  /* 0x00000001cfcf7824 */ /* 0x000fe400020e06b7 */
[----:B------:R-:W-:Y:S01]  /*18830*/  IMAD.MOV.U32 R191, RZ, RZ, R205 ;  /* 0x000000ffffbf7224 */ /* 0x000fe200078e00cd */
[----:B------:R-:W-:Y:S02]  /*18840*/  WARPGROUP.DEPBAR.LE gsb0, 0x1 ;  /* 0x00008000000079c5 */ /* 0x000fe40000010100 */
[----:B------:R-:W-:Y:S06]  /*18850*/  BAR.SYNC.DEFER_BLOCKING 0x0 ;  /* 0x0000000000007b1d */ /* 0x000fec0000010000 */
[----:B------:R-:W-:Y:S01]  /*18860*/  @!PT LDS RZ, [RZ] ;  /* 0x00000000fffff984 */ /* 0x000fe20000000800 */
[----:B------:R-:W-:Y:S01]  /*18870*/  @!PT LDS RZ, [RZ] ;  /* 0x00000000fffff984 */ /* 0x000fe20000000800 */
[----:B------:R-:W-:Y:S01]  /*18880*/  @!PT LDS RZ, [RZ] ;  /* 0x00000000fffff984 */ /* 0x000fe20000000800 */
[----:B------:R-:W-:Y:S04]  /*18890*/  LDGSTS.E [R189], desc[UR60][R4.64], P2 ;  /* 0x0000000004bd7fae */ /* 0x000fe8000912187c */
[----:B------:R-:W-:Y:S01]  /*188a0*/  LDGSTS.E [R189+0x4], desc[UR60][R6.64], P1 ;  /* 0x0000400006bd7fae */ /* 0x000fe2000892187c */
[----:B------:R-:W-:-:S04]  /*188b0*/  ISETP.GT.AND P1, PT, R177, 0x2, PT ;  /* 0x00000002b100780c */ /* 0x000fc80003f24270 */
[----:B------:R-:W-:Y:S02]  /*188c0*/  SEL R190, RZ, 0x4, !P1 ;  /* 0x00000004ffbe7807 */ /* 0x000fe40004800000 */
[----:B------:R-:W-:Y:S02]  /*188d0*/  ISETP.GT.AND P1, PT, R177, 0x3, PT ;  /* 0x00000003b100780c */ /* 0x000fe40003f24270 */
[----:B------:R-:W-:-:S04]  /*188e0*/  SEL R190, R190, RZ, !P0 ;  /* 0x000000ffbebe7207 */ /* 0x000fc80004000000 */
[----:B------:R-:W-:Y:S02]  /*188f0*/  ISETP.NE.U32.AND P2, PT, R190, RZ, PT ;  /* 0x000000ffbe00720c */ /* 0x000fe40003f45070 */
[----:B------:R-:W-:-:S04]  /*18900*/  SEL R190, RZ, 0x4, !P1 ;  /* 0x00000004ffbe7807 */ /* 0x000fc80004800000 */
[----:B------:R-:W-:-:S04]  /*18910*/  SEL R190, R190, RZ, !P0 ;  /* 0x000000ffbebe7207 */ /* 0x000fc80004000000 */
[----:B------:R-:W-:-:S03]  /*18920*/  ISETP.NE.U32.AND P1, PT, R190, RZ, PT ;  /* 0x000000ffbe00720c */ /* 0x000fc60003f25070 */
[----:B------:R-:W-:Y:S10]  /*18930*/  LDGSTS.E [R189+0x8], desc[UR60][R8.64], P2 ;  /* 0x0000800008bd7fae */ /* 0x000ff4000912187c */
        /* <DEDUP_REMOVED lines=8> */
[----:B------:R-:W-:Y:S02]  /*189c0*/  ISETP.NE.U32.AND P1, PT, R190, RZ, PT ;  /* 0x000000ffbe00720c */ /* 0x000fe40003f25070 */
[----:B------:R-:W-:-:S05]  /*189d0*/  MOV R190, R206 ;  /* 0x000000ce00be7202 */ /* 0x000fca0000000f00 */
[----:B------:R1:W-:Y:S02]  /*189e0*/  LDGSTS.E [R189+0x4000], desc[UR60][R190.64], P2 ;  /* 0x04000000bebd7fae */ /* 0x0003e4000912187c */
[----:B-1----:R-:W-:Y:S02]  /*189f0*/  IMAD.MOV.U32 R190, RZ, RZ, R208 ;  /* 0x000000ffffbe7224 */ /* 0x002fe400078e00d0 */
[----:B------:R-:W-:-:S05]  /*18a00*/  IMAD.MOV.U32 R191, RZ, RZ, R207 ;  /* 0x000000ffffbf7224 */ /* 0x000fca00078e00cf */
[----:B------:R1:W-:Y:S01]  /*18a10*/  LDGSTS.E [R189+0x4004], desc[UR60][R190.64], P1 ;  /* 0x04004000bebd7fae */ /* 0x0003e2000892187c */
[----:B------:R-:W-:-:S04]  /*18a20*/  ISETP.GT.AND P1, PT, R177, 0x22, PT ;  /* 0x00000022b100780c */ /* 0x000fc80003f24270 */
[----:B-1----:R-:W-:Y:S02]  /*18a30*/  SEL R190, RZ, 0x4, !P1 ;  /* 0x00000004ffbe7807 */ /* 0x002fe40004800000 */
[----:B------:R-:W-:Y:S02]  /*18a40*/  ISETP.GT.AND P1, PT, R177, 0x23, PT ;  /* 0x00000023b100780c */ /* 0x000fe40003f24270 */
[----:B------:R-:W-:Y:S02]  /*18a50*/  SEL R190, R190, RZ, !P0 ;  /* 0x000000ffbebe7207 */ /* 0x000fe40004000000 */
[-C--:B------:R-:W-:Y:S02]  /*18a60*/  IADD3 R210, P3, R210, R184.reuse, RZ ;  /* 0x000000b8d2d27210 */ /* 0x080fe40007f7e0ff */
[----:B------:R-:W-:Y:S02]  /*18a70*/  ISETP.NE.U32.AND P2, PT, R190, RZ, PT ;  /* 0x000000ffbe00720c */ /* 0x000fe40003f45070 */
[----:B------:R-:W-:Y:S01]  /*18a80*/  SEL R190, RZ, 0x4, !P1 ;  /* 0x00000004ffbe7807 */ /* 0x000fe20004800000 */
[----:B------:R-:W-:Y:S01]  /*18a90*/  IMAD.U32 R0, RZ, RZ, UR5 ;  /* 0x00000005ff007e24 */ /* 0x000fe2000f8e00ff */
[----:B------:R1:W-:Y:S02]  /*18aa0*/  STL [R1+0xb9c], R182 ;  /* 0x000b9cb601007387 */ /* 0x0003e40000100800 */
[----:B------:R-:W-:Y:S01]  /*18ab0*/  SEL R190, R190, RZ, !P0 ;  /* 0x000000ffbebe7207 */ /* 0x000fe20004000000 */
[----:B------:R-:W-:Y:S01]  /*18ac0*/  IMAD.X R209, R209, 0x1, R183, P3 ;  /* 0x00000001d1d17824 */ /* 0x000fe200018e06b7 */
[----:B------:R-:W2:Y:S01]  /*18ad0*/  LDL.LU R223, [R1+0x58] ;  /* 0x0000580001df7983 */ /* 0x000ea20000300800 */
[----:B------:R-:W-:-:S02]  /*18ae0*/  IADD3 R212, P4, R212, R184, RZ ;  /* 0x000000b8d4d47210 */ /* 0x000fc40007f9e0ff */
[----:B------:R-:W-:Y:S01]  /*18af0*/  ISETP.NE.U32.AND P1, PT, R190, RZ, PT ;  /* 0x000000ffbe00720c */ /* 0x000fe20003f25070 */
[----:B-1----:R-:W3:Y:S01]  /*18b00*/  LDL.LU R182, [R1+0x5c] ;  /* 0x00005c0001b67983 */ /* 0x002ee20000300800 */
[----:B------:R-:W-:-:S03]  /*18b10*/  IMAD.MOV.U32 R190, RZ, RZ, R210 ;  /* 0x000000ffffbe7224 */ /* 0x000fc600078e00d2 */
[----:B------:R1:W-:Y:S01]  /*18b20*/  STL [R1+0x644], R0 ;  /* 0x0006440001007387 */ /* 0x0003e20000100800 */
[----:B------:R-:W-:Y:S02]  /*18b30*/  IMAD.MOV.U32 R191, RZ, RZ, R209 ;  /* 0x000000ffffbf7224 */ /* 0x000fe400078e00d1 */
[----:B------:R-:W-:-:S03]  /*18b40*/  IMAD.X R211, R211, 0x1, R183, P4 ;  /* 0x00000001d3d37824 */ /* 0x000fc600020e06b7 */
[----:B------:R4:W-:Y:S04]  /*18b50*/  LDGSTS.E [R189+0x4008], desc[UR60][R190.64], P2 ;  /* 0x04008000bebd7fae */ /* 0x0009e8000912187c */
[----:B-1----:R-:W3:Y:S04]  /*18b60*/  LDL.LU R0, [R1+0x60] ;  /* 0x0000600001007983 */ /* 0x002ee80000300800 */
[----:B------:R1:W-:Y:S01]  /*18b70*/  STL [R1+0xba4], R4 ;  /* 0x000ba40401007387 */ /* 0x0003e20000100800 */
[----:B----4-:R-:W-:-:S03]  /*18b80*/  IMAD.MOV.U32 R190, RZ, RZ, R212 ;  /* 0x000000ffffbe7224 */ /* 0x010fc600078e00d4 */
[----:B-1----:R-:W4:Y:S04]  /*18b90*/  LDL.LU R4, [R1+0x54] ;  /* 0x0000540001047983 */ /* 0x002f280000300800 */
[----:B------:R1:W-:Y:S01]  /*18ba0*/  STL [R1+0xba0], R5 ;  /* 0x000ba00501007387 */ /* 0x0003e20000100800 */
[----:B------:R-:W-:-:S05]  /*18bb0*/  IMAD.MOV.U32 R191, RZ, RZ, R211 ;  /* 0x000000ffffbf7224 */ /* 0x000fca00078e00d3 */
[----:B------:R1:W-:Y:S04]  /*18bc0*/  LDGSTS.E [R189+0x400c], desc[UR60][R190.64], P1 ;  /* 0x0400c000bebd7fae */ /* 0x0003e8000892187c */
[----:B-1----:R-:W2:Y:S04]  /*18bd0*/  LDL.LU R5, [R1+0x50] ;  /* 0x0000500001057983 */ /* 0x002ea80000300800 */
[----:B------:R1:W-:Y:S04]  /*18be0*/  STL [R1+0xbac], R6 ;  /* 0x000bac0601007387 */ /* 0x0003e80000100800 */
[----:B-1----:R-:W3:Y:S04]  /*18bf0*/  LDL.LU R6, [R1+0x4c] ;  /* 0x00004c0001067983 */ /* 0x002ee80000300800 */
[----:B------:R1:W-:Y:S04]  /*18c00*/  STL [R1+0xba8], R7 ;  /* 0x000ba80701007387 */ /* 0x0003e80000100800 */
[----:B-1----:R-:W4:Y:S04]  /*18c10*/  LDL.LU R7, [R1+0x48] ;  /* 0x0000480001077983 */ /* 0x002f280000300800 */
[----:B------:R-:W4:Y:S01]  /*18c20*/  LDL.LU R191, [R1+0x44] ;  /* 0x0000440001bf7983 */ /* 0x000f220000300800 */
        /* <DEDUP_REMOVED lines=8> */
[----:B--2---:R-:W-:-:S05]  /*18cb0*/  IADD3 R5, P4, R5, R184, RZ ;  /* 0x000000b805057210 */ /* 0x004fca0007f9e0ff */
[----:B---3--:R-:W-:Y:S01]  /*18cc0*/  IMAD.X R6, R6, 0x1, R183, P4 ;  /* 0x0000000106067824 */ /* 0x008fe200020e06b7 */
[----:B----4-:R-:W-:-:S05]  /*18cd0*/  IADD3 R7, P3, R7, R184, RZ ;  /* 0x000000b807077210 */ /* 0x010fca0007f7e0ff */
[----:B------:R-:W-:Y:S02]  /*18ce0*/  IMAD.X R191, R191, 0x1, R183, P3 ;  /* 0x00000001bfbf7824 */ /* 0x000fe400018e06b7 */
[----:B------:R-:W-:Y:S01]  /*18cf0*/  IMAD.MOV.U32 R190, RZ, RZ, R7 ;  /* 0x000000ffffbe7224 */ /* 0x000fe200078e0007 */
[----:B------:R-:W-:Y:S04]  /*18d00*/  STL [R1+0x48], R7 ;  /* 0x0000480701007387 */ /* 0x000fe80000100800 */
[----:B------:R1:W-:Y:S04]  /*18d10*/  STL [R1+0x44], R191 ;  /* 0x000044bf01007387 */ /* 0x0003e80000100800 */
[----:B------:R2:W-:Y:S02]  /*18d20*/  LDGSTS.E [R189+0x8000], desc[UR60][R190.64], P2 ;  /* 0x08000000bebd7fae */ /* 0x0005e4000912187c */
[----:B--2---:R-:W-:Y:S01]  /*18d30*/  MOV R190, R5 ;  /* 0x0000000500be7202 */ /* 0x004fe20000000f00 */
[----:B-1----:R-:W-:-:S05]  /*18d40*/  IMAD.MOV.U32 R191, RZ, RZ, R6 ;  /* 0x000000ffffbf7224 */ /* 0x002fca00078e0006 */
        /* <DEDUP_REMOVED lines=8> */
[----:B------:R-:W-:Y:S01]  /*18dd0*/  IMAD.X R4, R4, 0x1, R183, P3 ;  /* 0x0000000104047824 */ /* 0x000fe200018e06b7 */
[----:B------:R-:W-:-:S02]  /*18de0*/  IADD3 R0, P4, R0, R184, RZ ;  /* 0x000000b800007210 */ /* 0x000fc40007f9e0ff */
[----:B------:R-:W-:Y:S01]  /*18df0*/  SEL R190, R190, RZ, !P0 ;  /* 0x000000ffbebe7207 */ /* 0x000fe20004000000 */
[----:B------:R-:W-:Y:S01]  /*18e00*/  STL [R1+0x50], R5 ;  /* 0x0000500501007387 */ /* 0x000fe20000100800 */
[----:B------:R-:W-:Y:S02]  /*18e10*/  IMAD.MOV.U32 R191, RZ, RZ, R4 ;  /* 0x000000ffffbf7224 */ /* 0x000fe400078e0004 */
[----:B------:R-:W-:Y:S01]  /*18e20*/  ISETP.NE.U32.AND P1, PT, R190, RZ, PT ;  /* 0x000000ffbe00720c */ /* 0x000fe20003f25070 */
[----:B------:R-:W-:Y:S01]  /*18e30*/  STL [R1+0x4c], R6 ;  /* 0x00004c0601007387 */ /* 0x000fe20000100800 */
[----:B------:R-:W-:Y:S02]  /*18e40*/  IMAD.X R182, R182, 0x1, R183, P4 ;  /* 0x00000001b6b67824 */ /* 0x000fe400020e06b7 */
[----:B------:R-:W-:Y:S01]  /*18e50*/  IMAD.MOV.U32 R190, RZ, RZ, R223 ;  /* 0x000000ffffbe7224 */ /* 0x000fe200078e00df */
[----:B------:R1:W-:Y:S04]  /*18e60*/  STL [R1+0x58], R223 ;  /* 0x000058df01007387 */ /* 0x0003e80000100800 */
[----:B------:R-:W-:Y:S04]  /*18e70*/  STL [R1+0x54], R4 ;  /* 0x0000540401007387 */ /* 0x000fe80000100800 */
[----:B------:R-:W-:Y:S04]  /*18e80*/  STL [R1+0x60], R0 ;  /* 0x0000600001007387 */ /* 0x000fe80000100800 */
[----:B-1----:R-:W2:Y:S04]  /*18e90*/  LDL.LU R223, [R1+0x148] ;  /* 0x0001480001df7983 */ /* 0x002ea80000300800 */
[----:B------:R1:W-:Y:S04]  /*18ea0*/  STL [R1+0x5c], R182 ;  /* 0x00005cb601007387 */ /* 0x0003e80000100800 */
[----:B------:R3:W-:Y:S04]  /*18eb0*/  LDGSTS.E [R189+0x8008], desc[UR60][R190.64], P2 ;  /* 0x08008000bebd7fae */ /* 0x0007e8000912187c */
[----:B------:R-:W4:Y:S01]  /*18ec0*/  LDL.LU R7, [R1+0x150] ;  /* 0x0001500001077983 */ /* 0x000f220000300800 */
[----:B---3--:R-:W-:-:S02]  /*18ed0*/  IMAD.MOV.U32 R190, RZ, RZ, R0 ;  /* 0x000000ffffbe7224 */ /* 0x008fc400078e0000 */
[----:B------:R-:W-:Y:S02]  /*18ee0*/  IMAD.MOV.U32 R191, RZ, RZ, R182 ;  /* 0x000000ffffbf7224 */ /* 0x000fe400078e00b6 */
[----:B-1----:R-:W3:Y:S04]  /*18ef0*/  LDL.LU R182, [R1+0x14c] ;  /* 0x00014c0001b67983 */ /* 0x002ee80000300800 */
[----:B------:R-:W3:Y:S04]  /*18f00*/  LDL.LU R6, [R1+0x154] ;  /* 0x0001540001067983 */ /* 0x000ee80000300800 */
[----:B------:R-:W3:Y:S04]  /*18f10*/  LDL.LU R5, [R1+0x158] ;  /* 0x0001580001057983 */ /* 0x000ee80000300800 */
[----:B------:R-:W3:Y:S04]  /*18f20*/  LDL.LU R4, [R1+0x15c] ;  /* 0x00015c0001047983 */ /* 0x000ee80000300800 */
[----:B------:R-:W3:Y:S04]  /*18f30*/  LDL.LU R0, [R1+0x160] ;  /* 0x0001600001007983 */ /* 0x000ee80000300800 */
[----:B------:R1:W-:Y:S04]  /*18f40*/  LDGSTS.E [R189+0x800c], desc[UR60][R190.64], P1 ;  /* 0x0800c000bebd7fae */ /* 0x0003e8000892187c */
[----:B------:R-:W3:Y:S01]  /*18f50*/  LDL.LU R191, [R1+0x144] ;  /* 0x0001440001bf7983 */ /* 0x000ee20000300800 */
[----:B------:R-:W-:-:S04]  /*18f60*/  ISETP.GT.AND P1, PT, R177, 0x60, PT ;  /* 0x00000060b100780c */ /* 0x000fc80003f24270 */
[----:B-1----:R-:W-:Y:S02]  /*18f70*/  SEL R190, RZ, 0x4, !P1 ;  /* 0x00000004ffbe7807 */ /* 0x002fe40004800000 */
[----:B------:R-:W-:Y:S02]  /*18f80*/  ISETP.GT.AND P1, PT, R177, 0x61, PT ;  /* 0x00000061b100780c */ /* 0x000fe40003f24270 */
[----:B------:R-:W-:-:S04]  /*18f90*/  SEL R190, R190, RZ, !P0 ;  /* 0x000000ffbebe7207 */ /* 0x000fc80004000000 */
[----:B------:R-:W-:Y:S02]  /*18fa0*/  ISETP.NE.U32.AND P2, PT, R190, RZ, PT ;  /* 0x000000ffbe00720c */ /* 0x000fe40003f45070 */
[----:B------:R-:W-:-:S04]  /*18fb0*/  SEL R190, RZ, 0x4, !P1 ;  /* 0x00000004ffbe7807 */ /* 0x000fc80004800000 */
[----:B------:R-:W-:-:S04]  /*18fc0*/  SEL R190, R190, RZ, !P0 ;  /* 0x000000ffbebe7207 */ /* 0x000fc80004000000 */
[----:B------:R-:W-:Y:S02]  /*18fd0*/  ISETP.NE.U32.AND P1, PT, R190, RZ, PT ;  /* 0x000000ffbe00720c */ /* 0x000fe40003f25070 */
[----:B--2---:R-:W-:-:S05]  /*18fe0*/  IADD3 R223, P3, R223, R184, RZ ;  /* 0x000000b8dfdf7210 */ /* 0x004fca0007f7e0ff */
[----:B------:R-:W-:Y:S01]  /*18ff0*/  IMAD.MOV.U32 R190, RZ, RZ, R223 ;  /* 0x000000ffffbe7224 */ /* 0x000fe200078e00df */
[----:B----4-:R-:W-:Y:S01]  /*19000*/  IADD3 R7, P4, R7, R184, RZ ;  /* 0x000000b807077210 */ /* 0x010fe20007f9e0ff */
[----:B------:R-:W-:Y:S04]  /*19010*/  STL [R1+0x148], R223 ;  /* 0x000148df01007387 */ /* 0x000fe80000100800 */
[--C-:B---3--:R-:W-:Y:S02]  /*19020*/  IMAD.X R182, R182, 0x1, R183.reuse, P4 ;  /* 0x00000001b6b67824 */ /* 0x108fe400020e06b7 */
[----:B------:R-:W-:-:S05]  /*19030*/  IMAD.X R191, R191, 0x1, R183, P3 ;  /* 0x00000001bfbf7824 */ /* 0x000fca00018e06b7 */
[----:B------:R1:W-:Y:S04]  /*19040*/  STL [R1+0x144], R191 ;  /* 0x000144bf01007387 */ /* 0x0003e80000100800 */
[----:B------:R2:W-:Y:S02]  /*19050*/  LDGSTS.E [R189+0xc000], desc[UR60][R190.64], P2 ;  /* 0x0c000000bebd7fae */ /* 0x0005e4000912187c */
[----:B--2---:R-:W-:Y:S02]  /*19060*/  IMAD.MOV.U32 R190, RZ, RZ, R7 ;  /* 0x000000ffffbe7224 */ /* 0x004fe400078e0007 */
[----:B-1----:R-:W-:-:S05]  /*19070*/  IMAD.MOV.U32 R191, RZ, RZ, R182 ;  /* 0x000000ffffbf7224 */ /* 0x002fca00078e00b6 */
[----:B------:R1:W-:Y:S01]  /*19080*/  LDGSTS.E [R189+0xc004], desc[UR60][R190.64], P1 ;  /* 0x0c004000bebd7fae */ /* 0x0003e2000892187c */
[----:B------:R-:W-:-:S04]  /*19090*/  ISETP.GT.AND P1, PT, R177, 0x62, PT ;  /* 0x00000062b100780c */ /* 0x000fc80003f24270 */
[----:B-1----:R-:W-:Y:S02]  /*190a0*/  SEL R190, RZ, 0x4, !P1 ;  /* 0x00000004ffbe7807 */ /* 0x002fe40004800000 */
[----:B------:R-:W-:Y:S02]  /*190b0*/  ISETP.GT.AND P1, PT, R177, 0x63, PT ;  /* 0x00000063b100780c */ /* 0x000fe40003f24270 */
[----:B------:R-:W-:Y:S02]  /*190c0*/  SEL R190, R190, RZ, !P0 ;  /* 0x000000ffbebe7207 */ /* 0x000fe40004000000 */
[----:B------:R-:W-:Y:S02]  /*190d0*/  IADD3 R5, P3, R5, R184, RZ ;  /* 0x000000b805057210 */ /* 0x000fe40007f7e0ff */
[----:B------:R-:W-:Y:S02]  /*190e0*/  ISETP.NE.U32.AND P2, PT, R190, RZ, PT ;  /* 0x000000ffbe00720c */ /* 0x000fe40003f45070 */
[----:B------:R-:W-:-:S02]  /*190f0*/  SEL R190, RZ, 0x4, !P1 ;  /* 0x00000004ffbe7807 */ /* 0x000fc40004800000 */
[----:B------:R-:W-:Y:S02]  /*19100*/  IADD3.X R6, R6, R183, RZ, P3, !PT ;  /* 0x000000b706067210 */ /* 0x000fe40001ffe4ff */
[----:B------:R-:W-:Y:S02]  /*19110*/  SEL R190, R190, RZ, !P0 ;  /* 0x000000ffbebe7207 */ /* 0x000fe40004000000 */
[----:B------:R-:W-:Y:S02]  /*19120*/  IADD3 R0, P4, R0, R184, RZ ;  /* 0x000000b800007210 */ /* 0x000fe40007f9e0ff */
[----:B------:R-:W-:Y:S01]  /*19130*/  ISETP.NE.U32.AND P1, PT, R190, RZ, PT ;  /* 0x000000ffbe00720c */ /* 0x000fe20003f25070 */
[----:B------:R-:W-:Y:S02]  /*19140*/  IMAD.MOV.U32 R190, RZ, RZ, R5 ;  /* 0x000000ffffbe7224 */ /* 0x000fe400078e0005 */
[----:B------:R-:W-:Y:S02]  /*19150*/  IMAD.MOV.U32 R191, RZ, RZ, R6 ;  /* 0x000000ffffbf7224 */ /* 0x000fe400078e0006 */
[----:B------:R-:W-:-:S03]  /*19160*/  IMAD.X R4, R4, 0x1, R183, P4 ;  /* 0x0000000104047824 */ /* 0x000fc600020e06b7 */
[----:B------:R1:W-:Y:S02]  /*19170*/  LDGSTS.E [R189+0xc008], desc[UR60][R190.64], P2 ;  /* 0x0c008000bebd7fae */ /* 0x0003e4000912187c */
[----:B-1----:R-:W-:Y:S02]  /*19180*/  IMAD.MOV.U32 R190, RZ, RZ, R0 ;  /* 0x000000ffffbe7224 */ /* 0x002fe400078e0000 */
[----:B------:R-:W-:-:S05]  /*19190*/  IMAD.MOV.U32 R191, RZ, RZ, R4 ;  /* 0x000000ffffbf7224 */ /* 0x000fca00078e0004 */
[----:B------:R1:W-:Y:S01]  /*191a0*/  LDGSTS.E [R189+0xc00c], desc[UR60][R190.64], P1 ;  /* 0x0c00c000bebd7fae */ /* 0x0003e2000892187c */
[C---:B------:R-:W-:Y:S02]  /*191b0*/  ISETP.GT.AND P1, PT, R177.reuse, 0x4, PT ;  /* 0x00000004b100780c */ /* 0x040fe40003f24270 */
[----:B------:R-:W-:Y:S02]  /*191c0*/  ISETP.GT.AND P2, PT, R177, 0x5, PT ;  /* 0x00000005b100780c */ /* 0x000fe40003f44270 */
[----:B-1----:R-:W-:-:S04]  /*191d0*/  SEL R189, RZ, 0x4, !P1 ;  /* 0x00000004ffbd7807 */ /* 0x002fc80004800000 */
[----:B------:R-:W-:-:S04]  /*191e0*/  SEL R189, R189, RZ, !P0 ;  /* 0x000000ffbdbd7207 */ /* 0x000fc80004000000 */
[----:B------:R-:W-:Y:S02]  /*191f0*/  ISETP.NE.U32.AND P1, PT, R189, RZ, PT ;  /* 0x000000ffbd00720c */ /* 0x000fe40003f25070 */
[----:B------:R-:W-:Y:S02]  /*19200*/  IADD3 R12, P3, R12, R184, RZ ;  /* 0x000000b80c0c7210 */ /* 0x000fe40007f7e0ff */
[----:B------:R-:W-:Y:S02]  /*19210*/  LOP3.LUT R189, R3, 0x10, RZ, 0x3c, !PT ;  /* 0x0000001003bd7812 */ /* 0x000fe400078e3cff */
[----:B------:R-:W-:Y:S01]  /*19220*/  SEL R190, RZ, 0x4, !P2 ;  /* 0x00000004ffbe7807 */ /* 0x000fe20005000000 */
[----:B------:R-:W-:Y:S02]  /*19230*/  IMAD.X R13, R13, 0x1, R183, P3 ;  /* 0x000000010d0d7824 */ /* 0x000fe400018e06b7 */
[----:B------:R-:W-:Y:S01]  /*19240*/  VIADD R189, R189, UR4 ;  /* 0x00000004bdbd7c36 */ /* 0x000fe20008000000 */
[----:B------:R-:W-:-:S04]  /*19250*/  SEL R190, R190, RZ, !P0 ;  /* 0x000000ffbebe7207 */ /* 0x000fc80004000000 */
[----:B------:R-:W-:Y:S01]  /*19260*/  ISETP.NE.U32.AND P2, PT, R190, RZ, PT ;  /* 0x000000ffbe00720c */ /* 0x000fe20003f45070 */
[----:B------:R-:W-:Y:S01]  /*19270*/  LDGSTS.E [R189], desc[UR60][R12.64], P1 ;  /* 0x000000000cbd7fae */ /* 0x000fe2000892187c */
[----:B------:R-:W-:Y:S02]  /*19280*/  ISETP.GT.AND P1, PT, R177, 0x6, PT ;  /* 0x00000006b100780c */ /* 0x000fe40003f24270 */
[----:B------:R-:W-:Y:S02]  /*19290*/  IADD3 R14, P4, R14, R184, RZ ;  /* 0x000000b80e0e7210 */ /* 0x000fe40007f9e0ff */
[----:B------:R-:W-:-:S03]  /*192a0*/  SEL R190, RZ, 0x4, !P1 ;  /* 0x00000004ffbe7807 */ /* 0x000fc60004800000 */
[----:B------:R-:W-:Y:S01]  /*192b0*/  IMAD.X R15, R15, 0x1, R183, P4 ;  /* 0x000000010f0f7824 */ /* 0x000fe200020e06b7 */
[----:B------:R-:W-:Y:S02]  /*192c0*/  SEL R190, R190, RZ, !P0 ;  /* 0x000000ffbebe7207 */ /* 0x000fe40004000000 */
[----:B------:R-:W-:Y:S02]  /*192d0*/  ISETP.GT.AND P1, PT, R177, 0x7, PT ;  /* 0x00000007b100780c */ /* 0x000fe40003f24270 */
[----:B------:R-:W-:Y:S01]  /*192e0*/  LDGSTS.E [R189+0x4], desc[UR60][R14.64], P2 ;  /* 0x000040000ebd7fae */ /* 0x000fe2000912187c */
[----:B------:R-:W-:Y:S02]  /*192f0*/  ISETP.NE.U32.AND P2, PT, R190, RZ, PT ;  /* 0x000000ffbe00720c */ /* 0x000fe40003f45070 */
[----:B------:R-:W-:-:S04]  /*19300*/  SEL R190, RZ, 0x4, !P1 ;  /* 0x00000004ffbe7807 */ /* 0x000fc80004800000 */
[----:B------:R-:W-:Y:S02]  /*19310*/  SEL R190, R190, RZ, !P0 ;  /* 0x000000ffbebe7207 */ /* 0x000fe40004000000 */
[-C--:B------:R-:W-:Y:S02]  /*19320*/  IADD3 R16, P3, R16, R184.reuse, RZ ;  /* 0x000000b810107210 */ /* 0x080fe40007f7e0ff */
[----:B------:R-:W-:Y:S02]  /*19330*/  ISETP.NE.U32.AND P1, PT, R190, RZ, PT ;  /* 0x000000ffbe00720c */ /* 0x000fe40003f25070 */
[----:B------:R-:W-:Y:S01]  /*19340*/  IADD3 R18, P4, R18, R184, RZ ;  /* 0x000000b812127210 */ /* 0x000fe20007f9e0ff */
[----:B------:R-:W-:-:S04]  /*19350*/  IMAD.X R17, R17, 0x1, R183, P3 ;  /* 0x0000000111117824 */ /* 0x000fc800018e06b7 */
[----:B------:R-:W-:Y:S01]  /*19360*/  IMAD.X R19, R19, 0x1, R183, P4 ;  /* 0x0000000113137824 */ /* 0x000fe200020e06b7 */
[----:B------:R-:W-:Y:S05]  /*19370*/  LDGSTS.E [R189+0x8], desc[UR60][R16.64], P2 ;  /* 0x0000800010bd7fae */ /* 0x000fea000912187c */
[----:B------:R-:W-:Y:S01]  /*19380*/  LDGSTS.E [R189+0xc], desc[UR60][R18.64], P1 ;  /* 0x0000c00012bd7fae */ /* 0x000fe2000892187c */
[----:B------:R-:W-:-:S04]  /*19390*/  ISETP.GT.AND P1, PT, R177, 0x24, PT ;  /* 0x00000024b100780c */ /* 0x000fc80003f24270 */
[----:B------:R-:W-:Y:S02]  /*193a0*/  SEL R190, RZ, 0x4, !P1 ;  /* 0x00000004ffbe7807 */ /* 0x000fe40004800000 */
[----:B------:R-:W-:Y:S02]  /*193b0*/  ISETP.GT.AND P1, PT, R177, 0x25, PT ;  /* 0x00000025b100780c */ /* 0x000fe40003f24270 */
[----:B------:R-:W-:Y:S02]  /*193c0*/  SEL R190, R190, RZ, !P0 ;  /* 0x000000ffbebe7207 */ /* 0x000fe40004000000 */
[----:B------:R-:W-:Y:S02]  /*193d0*/  IADD3 R214, P3, R214, R184, RZ ;  /* 0x000000b8d6d67210 */ /* 0x000fe40007f7e0ff */
[----:B------:R-:W-:Y:S02]  /*193e0*/  ISETP.NE.U32.AND P2, PT, R190, RZ, PT ;  /* 0x000000ffbe00720c */ /* 0x000fe40003f45070 */
[----:B------:R-:W-:Y:S01]  /*193f0*/  SEL R190, RZ, 0x4, !P1 ;  /* 0x00000004ffbe7807 */ /* 0x000fe20004800000 */
[----:B------:R-:W-:-:S03]  /*19400*/  IMAD.X R213, R213, 0x1, R183, P3 ;  /* 0x00000001d5d57824 */ /* 0x000fc600018e06b7 */
[----:B------:R-:W-:Y:S02]  /*19410*/  SEL R190, R190, RZ, !P0 ;  /* 0x000000ffbebe7207 */ /* 0x000fe40004000000 */
[----:B------:R-:W-:Y:S02]  /*19420*/  IADD3 R216, P4, R216, R184, RZ ;  /* 0x000000b8d8d87210 */ /* 0x000fe40007f9e0ff */
[----:B------:R-:W-:Y:S01]  /*19430*/  ISETP.NE.U32.AND P1, PT, R190, RZ, PT ;  /* 0x000000ffbe00720c */ /* 0x000fe20003f25070 */
[----:B------:R-:W-:Y:S01]  /*19440*/  IMAD.MOV.U32 R191, RZ, RZ, R213 ;  /* 0x000000ffffbf7224 */ /* 0x000fe200078e00d5 */
[----:B------:R-:W-:Y:S01]  /*19450*/  MOV R190, R214 ;  /* 0x000000d600be7202 */ /* 0x000fe20000000f00 */
[----:B------:R-:W-:-:S04]  /*19460*/  IMAD.X R215, R215, 0x1, R183, P4 ;  /* 0x00000001d7d77824 */ /* 0x000fc800020e06b7 */
        /* <DEDUP_REMOVED lines=8> */
[----:B------:R-:W-:Y:S02]  /*194f0*/  IADD3 R218, P3, R218, R184, RZ ;  /* 0x000000b8dada7210 */ /* 0x000fe40007f7e0ff */
[----:B------:R-:W-:Y:S02]  /*19500*/  ISETP.NE.U32.AND P2, PT, R190, RZ, PT ;  /* 0x000000ffbe00720c */ /* 0x000fe40003f45070 */
[----:B------:R-:W-:Y:S01]  /*19510*/  SEL R190, RZ, 0x4, !P1 ;  /* 0x00000004ffbe7807 */ /* 0x000fe20004800000 */
[----:B------:R-:W-:-:S03]  /*19520*/  IMAD.X R217, R217, 0x1, R183, P3 ;  /* 0x00000001d9d97824 */ /* 0x000fc600018e06b7 */
[----:B------:R-:W-:Y:S02]  /*19530*/  SEL R190, R190, RZ, !P0 ;  /* 0x000000ffbebe7207 */ /* 0x000fe40004000000 */
[----:B------:R-:W-:Y:S01]  /*19540*/  IADD3 R220, P4, R220, R184, RZ ;  /* 0x000000b8dcdc7210 */ /* 0x000fe20007f9e0ff */
[----:B------:R-:W-:Y:S01]  /*19550*/  STL [R1+0x150], R7 ;  /* 0x0001500701007387 */ /* 0x000fe20000100800 */
[----:B------:R-:W-:Y:S01]  /*19560*/  ISETP.NE.U32.AND P1, PT, R190, RZ, PT ;  /* 0x000000ffbe00720c */ /* 0x000fe20003f25070 */
[----:B------:R-:W-:Y:S02]  /*19570*/  IMAD.MOV.U32 R190, RZ, RZ, R218 ;  /* 0x000000ffffbe7224 */ /* 0x000fe400078e00da */
[----:B------:R1:W-:Y:S01]  /*19580*/  STL [R1+0x14c], R182 ;  /* 0x00014cb601007387 */ /* 0x0003e20000100800 */
[----:B------:R-:W-:Y:S02]  /*19590*/  IMAD.MOV.U32 R191, RZ, RZ, R217 ;  /* 0x000000ffffbf7224 */ /* 0x000fe400078e00d9 */
[----:B------:R-:W-:Y:S01]  /*195a0*/  IMAD.X R219, R219, 0x1, R183, P4 ;  /* 0x00000001dbdb7824 */ /* 0x000fe200020e06b7 */
[----:B------:R-:W-:Y:S04]  /*195b0*/  STL [R1+0x158], R5 ;  /* 0x0001580501007387 */ /* 0x000fe80000100800 */
[----:B------:R2:W-:Y:S04]  /*195c0*/  STL [R1+0x154], R6 ;  /* 0x0001540601007387 */ /* 0x0005e80000100800 */
[----:B------:R-:W-:Y:S04]  /*195d0*/  STL [R1+0x160], R0 ;  /* 0x0001600001007387 */ /* 0x000fe80000100800 */
[----:B------:R3:W-:Y:S04]  /*195e0*/  STL [R1+0x15c], R4 ;  /* 0x00015c0401007387 */ /* 0x0007e80000100800 */
[----:B------:R-:W4:Y:S04]  /*195f0*/  LDL.LU R223, [R1+0x68] ;  /* 0x0000680001df7983 */ /* 0x000f280000300800 */
[----:B------:R2:W-:Y:S04]  /*19600*/  LDGSTS.E [R189+0x4008], desc[UR60][R190.64], P2 ;  /* 0x04008000bebd7fae */ /* 0x0005e8000912187c */
[----:B-1----:R-:W4:Y:S04]  /*19610*/  LDL.LU R182, [R1+0x6c] ;  /* 0x00006c0001b67983 */ /* 0x002f280000300800 */
[----:B------:R-:W4:Y:S01]  /*19620*/  LDL.LU R7, [R1+0x70] ;  /* 0x0000700001077983 */ /* 0x000f220000300800 */
[----:B--2---:R-:W-:-:S03]  /*19630*/  IMAD.MOV.U32 R190, RZ, RZ, R220 ;  /* 0x000000ffffbe7224 */ /* 0x004fc600078e00dc */
[----:B------:R-:W2:Y:S01]  /*19640*/  LDL.LU R6, [R1+0x74] ;  /* 0x0000740001067983 */ /* 0x000ea20000300800 */
[----:B------:R-:W-:-:S03]  /*19650*/  IMAD.MOV.U32 R191, RZ, RZ, R219 ;  /* 0x000000ffffbf7224 */ /* 0x000fc600078e00db */
[----:B------:R-:W2:Y:S04]  /*19660*/  LDL.LU R5, [R1+0x78] ;  /* 0x0000780001057983 */ /* 0x000ea80000300800 */
[----:B---3--:R-:W3:Y:S04]  /*19670*/  LDL.LU R4, [R1+0x7c] ;  /* 0x00007c0001047983 */ /* 0x008ee80000300800 */
[----:B------:R-:W3:Y:S04]  /*19680*/  LDL.LU R0, [R1+0x80] ;  /* 0x0000800001007983 */ /* 0x000ee80000300800 */
[----:B------:R1:W-:Y:S04]  /*19690*/  LDGSTS.E [R189+0x400c], desc[UR60][R190.64], P1 ;  /* 0x0400c000bebd7fae */ /* 0x0003e8000892187c */
[----:B------:R-:W2:Y:S01]  /*196a0*/  LDL.LU R191, [R1+0x64] ;  /* 0x0000640001bf7983 */ /* 0x000ea20000300800 */
        /* <DEDUP_REMOVED lines=8> */
[----:B----4-:R-:W-:-:S05]  /*19730*/  IADD3 R223, P3, R223, R184, RZ ;  /* 0x000000b8dfdf7210 */ /* 0x010fca0007f7e0ff */
[----:B------:R-:W-:Y:S01]  /*19740*/  IMAD.MOV.U32 R190, RZ, RZ, R223 ;  /* 0x000000ffffbe7224 */ /* 0x000fe200078e00df */
[----:B------:R-:W-:Y:S01]  /*19750*/  IADD3 R7, P4, R7, R184, RZ ;  /* 0x000000b807077210 */ /* 0x000fe20007f9e0ff */
[----:B------:R-:W-:Y:S04]  /*19760*/  STL [R1+0x68], R223 ;  /* 0x000068df01007387 */ /* 0x000fe80000100800 */
[--C-:B------:R-:W-:Y:S02]  /*19770*/  IMAD.X R182, R182, 0x1, R183.reuse, P4 ;  /* 0x00000001b6b67824 */ /* 0x100fe400020e06b7 */
[----:B--2---:R-:W-:-:S05]  /*19780*/  IMAD.X R191, R191, 0x1, R183, P3 ;  /* 0x00000001bfbf7824 */ /* 0x004fca00018e06b7 */
        /* <DEDUP_REMOVED lines=13> */
[----:B---3--:R-:W-:-:S02]  /*19860*/  IADD3 R0, P4, R0, R184, RZ ;  /* 0x000000b800007210 */ /* 0x008fc40007f9e0ff */
[----:B------:R-:W-:Y:S01]  /*19870*/  SEL R190, R190, RZ, !P0 ;  /* 0x000000ffbebe7207 */ /* 0x000fe20004000000 */
[----:B------:R1:W-:Y:S01]  /*19880*/  STL [R1+0x70], R7 ;  /* 0x0000700701007387 */ /* 0x0003e20000100800 */
[----:B------:R-:W-:Y:S02]  /*19890*/  IMAD.MOV.U32 R191, RZ, RZ, R6 ;  /* 0x000000ffffbf7224 */ /* 0x000fe400078e0006 */
[----:B------:R-:W-:Y:S01]  /*198a0*/  ISETP.NE.U32.AND P1, PT, R190, RZ, PT ;  /* 0x000000ffbe00720c */ /* 0x000fe20003f25070 */
[----:B------:R2:W-:Y:S01]  /*198b0*/  STL [R1+0x6c], R182 ;  /* 0x00006cb601007387 */ /* 0x0005e20000100800 */
[----:B------:R-:W-:Y:S02]  /*198c0*/  IMAD.X R4, R4, 0x1, R183, P4 ;  /* 0x0000000104047824 */ /* 0x000fe400020e06b7 */
[----:B------:R-:W-:Y:S01]  /*198d0*/  IMAD.MOV.U32 R190, RZ, RZ, R5 ;  /* 0x000000ffffbe7224 */ /* 0x000fe200078e0005 */
[----:B------:R-:W-:Y:S04]  /*198e0*/  STL [R1+0x78], R5 ;  /* 0x0000780501007387 */ /* 0x000fe80000100800 */
[----:B------:R3:W-:Y:S04]  /*198f0*/  STL [R1+0x74], R6 ;  /* 0x0000740601007387 */ /* 0x0007e80000100800 */
[----:B------:R-:W-:Y:S04]  /*19900*/  STL [R1+0x80], R0 ;  /* 0x0000800001007387 */ /* 0x000fe80000100800 */
[----:B------:R-:W4:Y:S04]  /*19910*/  LDL.LU R223, [R1+0x168] ;  /* 0x0001680001df7983 */ /* 0x000f280000300800 */
[----:B------:R3:W-:Y:S04]  /*19920*/  STL [R1+0x7c], R4 ;  /* 0x00007c0401007387 */ /* 0x0007e80000100800 */
[----:B------:R3:W-:Y:S04]  /*19930*/  LDGSTS.E [R189+0x8008], desc[UR60][R190.64], P2 ;  /* 0x08008000bebd7fae */ /* 0x0007e8000912187c */
[----:B-1----:R-:W4:Y:S04]  /*19940*/  LDL.LU R7, [R1+0x170] ;  /* 0x0001700001077983 */ /* 0x002f280000300800 */
[----:B--2---:R-:W2:Y:S01]  /*19950*/  LDL.LU R182, [R1+0x16c] ;  /* 0x00016c0001b67983 */ /* 0x004ea20000300800 */
[----:B---3--:R-:W-:-:S03]  /*19960*/  IMAD.MOV.U32 R190, RZ, RZ, R0 ;  /* 0x000000ffffbe7224 */ /* 0x008fc600078e0000 */
[----:B------:R-:W3:Y:S01]  /*19970*/  LDL.LU R6, [R1+0x174] ;  /* 0x0001740001067983 */ /* 0x000ee20000300800 */
[----:B------:R-:W-:-:S03]  /*19980*/  IMAD.MOV.U32 R191, RZ, RZ, R4 ;  /* 0x000000ffffbf7224 */ /* 0x000fc600078e0004 */
        /* <DEDUP_REMOVED lines=17> */
[--C-:B--2---:R-:W-:Y:S02]  /*19aa0*/  IMAD.X R182, R182, 0x1, R183.reuse, P4 ;  /* 0x00000001b6b67824 */ /* 0x104fe400020e06b7 */
[----:B---3--:R-:W-:-:S05]  /*19ab0*/  IMAD.X R191, R191, 0x1, R183, P3 ;  /* 0x00000001bfbf7824 */ /* 0x008fca00018e06b7 */
        /* <DEDUP_REMOVED lines=44> */
[----:B------:R-:W-:Y:S02]  /*19d80*/  SEL R189, RZ, 0x4, !P1 ;  /* 0x00000004ffbd7807 */ /* 0x000fe40004800000 */
[----:B------:R-:W-:-:S02]  /*19d90*/  IADD3 R188, P3, R188, R184, RZ ;  /* 0x000000b8bcbc7210 */ /* 0x000fc40007f7e0ff */
[----:B------:R-:W-:-:S04]  /*19da0*/  SEL R189, R189, RZ, !P0 ;  /* 0x000000ffbdbd7207 */ /* 0x000fc80004000000 */
[----:B------:R-:W-:Y:S01]  /*19db0*/  ISETP.NE.U32.AND P1, PT, R189, RZ, PT ;  /* 0x000000ffbd00720c */ /* 0x000fe20003f25070 */
[----:B------:R-:W-:Y:S01]  /*19dc0*/  IMAD.X R154, R154, 0x1, R183, P3 ;  /* 0x000000019a9a7824 */ /* 0x000fe200018e06b7 */
[----:B------:R-:W-:-:S03]  /*19dd0*/  IADD3 R152, P4, R152, R184, RZ ;  /* 0x000000b898987210 */ /* 0x000fc60007f9e0ff */
[----:B------:R-:W-:Y:S02]  /*19de0*/  IMAD.MOV.U32 R189, RZ, RZ, R154 ;  /* 0x000000ffffbd7224 */ /* 0x000fe400078e009a */
[----:B------:R-:W-:-:S03]  /*19df0*/  IMAD.X R153, R153, 0x1, R183, P4 ;  /* 0x0000000199997824 */ /* 0x000fc600020e06b7 */
[----:B------:R1:W-:Y:S04]  /*19e00*/  LDGSTS.E [R223+0x8], desc[UR60][R188.64], P2 ;  /* 0x00008000bcdf7fae */ /* 0x0003e8000912187c */
[----:B------:R-:W-:Y:S01]  /*19e10*/  LDGSTS.E [R223+0xc], desc[UR60][R152.64], P1 ;  /* 0x0000c00098df7fae */ /* 0x000fe2000892187c */
        /* <DEDUP_REMOVED lines=12> */
[----:B------:R-:W-:Y:S01]  /*19ee0*/  IADD3.X R224, R224, R183, RZ, P4, !PT ;  /* 0x000000b7e0e07210 */ /* 0x000fe200027fe4ff */
[----:B------:R-:W-:-:S05]  /*19ef0*/  IMAD.MOV.U32 R191, RZ, RZ, R221 ;  /* 0x000000ffffbf7224 */ /* 0x000fca00078e00dd */
[----:B------:R1:W-:Y:S02]  /*19f00*/  LDGSTS.E [R223+0x4000], desc[UR60][R190.64], P2 ;  /* 0x04000000bedf7fae */ /* 0x0003e4000912187c */
[----:B-1----:R-:W-:Y:S02]  /*19f10*/  IMAD.MOV.U32 R190, RZ, RZ, R225 ;  /* 0x000000ffffbe7224 */ /* 0x002fe400078e00e1 */
[----:B------:R-:W-:-:S05]  /*19f20*/  IMAD.MOV.U32 R191, RZ, RZ, R224 ;  /* 0x000000ffffbf7224 */ /* 0x000fca00078e00e0 */
[----:B------:R1:W-:Y:S01]  /*19f30*/  LDGSTS.E [R223+0x4004], desc[UR60][R190.64], P1 ;  /* 0x04004000bedf7fae */ /* 0x0003e2000892187c */
        /* <DEDUP_REMOVED lines=11> */
[----:B------:R-:W-:Y:S01]  /*19ff0*/  STL [R1+0x170], R7 ;  /* 0x0001700701007387 */ /* 0x000fe20000100800 */
[----:B-1----:R-:W-:Y:S02]  /*1a000*/  IMAD.MOV.U32 R190, RZ, RZ, R227 ;  /* 0x000000ffffbe7224 */ /* 0x002fe400078e00e3 */
[----:B------:R-:W-:Y:S01]  /*1a010*/  IMAD.MOV.U32 R191, RZ, RZ, R226 ;  /* 0x000000ffffbf7224 */ /* 0x000fe200078e00e2 */
[----:B------:R1:W-:Y:S01]  /*1a020*/  STL [R1+0x16c], R182 ;  /* 0x00016cb601007387 */ /* 0x0003e20000100800 */
[----:B------:R-:W-:-:S03]  /*1a030*/  IMAD.X R228, R228, 0x1, R183, P4 ;  /* 0x00000001e4e47824 */ /* 0x000fc600020e06b7 */
[----:B------:R-:W-:Y:S04]  /*1a040*/  STL [R1+0x178], R5 ;  /* 0x0001780501007387 */ /* 0x000fe80000100800 */
[----:B------:R2:W-:Y:S04]  /*1a050*/  STL [R1+0x174], R6 ;  /* 0x0001740601007387 */ /* 0x0005e80000100800 */
[----:B------:R-:W-:Y:S04]  /*1a060*/  STL [R1+0x180], R0 ;  /* 0x0001800001007387 */ /* 0x000fe80000100800 */
[----:B------:R3:W-:Y:S04]  /*1a070*/  STL [R1+0x17c], R4 ;  /* 0x00017c0401007387 */ /* 0x0007e80000100800 */
[----:B------:R4:W-:Y:S04]  /*1a080*/  LDGSTS.E [R223+0x4008], desc[UR60][R190.64], P2 ;  /* 0x04008000bedf7fae */ /* 0x0009e8000912187c */
[----:B-1----:R-:W3:Y:S04]  /*1a090*/  LDL.LU R182, [R1+0x8c] ;  /* 0x00008c0001b67983 */ /* 0x002ee80000300800 */
[----:B------:R-:W3:Y:S01]  /*1a0a0*/  LDL.LU R7, [R1+0x90] ;  /* 0x0000900001077983 */ /* 0x000ee20000300800 */
[----:B----4-:R-:W-:-:S03]  /*1a0b0*/  IMAD.MOV.U32 R190, RZ, RZ, R229 ;  /* 0x000000ffffbe7224 */ /* 0x010fc600078e00e5 */
[----:B--2---:R-:W2:Y:S01]  /*1a0c0*/  LDL.LU R6, [R1+0x94] ;  /* 0x0000940001067983 */ /* 0x004ea20000300800 */
[----:B------:R-:W-:-:S03]  /*1a0d0*/  IMAD.MOV.U32 R191, RZ, RZ, R228 ;  /* 0x000000ffffbf7224 */ /* 0x000fc600078e00e4 */
[----:B------:R-:W4:Y:S04]  /*1a0e0*/  LDL.LU R5, [R1+0x98] ;  /* 0x0000980001057983 */ /* 0x000f280000300800 */
[----:B---3--:R-:W3:Y:S04]  /*1a0f0*/  LDL.LU R4, [R1+0x9c] ;  /* 0x00009c0001047983 */ /* 0x008ee80000300800 */
[----:B------:R-:W3:Y:S04]  /*1a100*/  LDL.LU R0, [R1+0xa0] ;  /* 0x0000a00001007983 */ /* 0x000ee80000300800 */
[----:B------:R1:W-:Y:S04]  /*1a110*/  LDGSTS.E [R223+0x400c], desc[UR60][R190.64], P1 ;  /* 0x0400c000bedf7fae */ /* 0x0003e8000892187c */
[----:B------:R-:W2:Y:S04]  /*1a120*/  LDL.LU R190, [R1+0x84] ;  /* 0x0000840001be7983 */ /* 0x000ea80000300800 */
[----:B------:R-:W1:Y:S01]  /*1a130*/  LDL.LU R191, [R1+0x88] ;  /* 0x0000880001bf7983 */ /* 0x000e620000300800 */
        /* <DEDUP_REMOVED lines=8> */
[----:B------:R-:W-:-:S05]  /*1a1c0*/  IADD3 R7, P4, R7, R184, RZ ;  /* 0x000000b807077210 */ /* 0x000fca0007f9e0ff */
[----:B------:R-:W-:Y:S01]  /*1a1d0*/  IMAD.X R182, R182, 0x1, R183, P4 ;  /* 0x00000001b6b67824 */ /* 0x000fe200020e06b7 */
[----:B-1----:R-:W-:-:S05]  /*1a1e0*/  IADD3 R191, P3, R191, R184, RZ ;  /* 0x000000b8bfbf7210 */ /* 0x002fca0007f7e0ff */
[----:B--2---:R-:W-:Y:S01]  /*1a1f0*/  IMAD.X R190, R190, 0x1, R183, P3 ;  /* 0x00000001bebe7824 */ /* 0x004fe200018e06b7 */
[----:B------:R1:W-:Y:S04]  /*1a200*/  STL [R1+0x88], R191 ;  /* 0x000088bf01007387 */ /* 0x0003e80000100800 */
[----:B------:R2:W-:Y:S01]  /*1a210*/  STL [R1+0x84], R190 ;  /* 0x000084be01007387 */ /* 0x0005e20000100800 */
[----:B-1----:R-:W-:-:S04]  /*1a220*/  LOP3.LUT R191, R191, R190, RZ, 0x3c, !PT ;  /* 0x000000bebfbf7212 */ /* 0x002fc800078e3cff */
[----:B--2---:R-:W-:-:S04]  /*1a230*/  LOP3.LUT R190, R191, R190, RZ, 0x3c, !PT ;  /* 0x000000bebfbe7212 */ /* 0x004fc800078e3cff */
[----:B------:R-:W-:-:S05]  /*1a240*/  LOP3.LUT R191, R191, R190, RZ, 0x3c, !PT ;  /* 0x000000bebfbf7212 */ /* 0x000fca00078e3cff */
[----:B------:R1:W-:Y:S02]  /*1a250*/  LDGSTS.E [R223+0x8000], desc[UR60][R190.64], P2 ;  /* 0x08000000bedf7fae */ /* 0x0003e4000912187c */
[----:B-1----:R-:W-:Y:S01]  /*1a260*/  MOV R190, R7 ;  /* 0x0000000700be7202 */ /* 0x002fe20000000f00 */
[----:B------:R-:W-:-:S05]  /*1a270*/  IMAD.MOV.U32 R191, RZ, RZ, R182 ;  /* 0x000000ffffbf7224 */ /* 0x000fca00078e00b6 */
[----:B------:R1:W-:Y:S01]  /*1a280*/  LDGSTS.E [R223+0x8004], desc[UR60][R190.64], P1 ;  /* 0x08004000bedf7fae */ /* 0x0003e2000892187c */
[----:B------:R-:W-:-:S04]  /*1a290*/  ISETP.GT.AND P1, PT, R177, 0x4a, PT ;  /* 0x0000004ab100780c */ /* 0x000fc80003f24270 */
[----:B------:R-:W-:Y:S02]  /*1a2a0*/  SEL R189, RZ, 0x4, !P1 ;  /* 0x00000004ffbd7807 */ /* 0x000fe40004800000 */
[----:B------:R-:W-:Y:S02]  /*1a2b0*/  ISETP.GT.AND P1, PT, R177, 0x4b, PT ;  /* 0x0000004bb100780c */ /* 0x000fe40003f24270 */
[----:B------:R-:W-:Y:S02]  /*1a2c0*/  SEL R189, R189, RZ, !P0 ;  /* 0x000000ffbdbd7207 */ /* 0x000fe40004000000 */
[-C--:B----4-:R-:W-:Y:S02]  /*1a2d0*/  IADD3 R5, P3, R5, R184.reuse, RZ ;  /* 0x000000b805057210 */ /* 0x090fe40007f7e0ff */
[----:B------:R-:W-:Y:S02]  /*1a2e0*/  ISETP.NE.U32.AND P2, PT, R189, RZ, PT ;  /* 0x000000ffbd00720c */ /* 0x000fe40003f45070 */
[----:B------:R-:W-:Y:S01]  /*1a2f0*/  SEL R189, RZ, 0x4, !P1 ;  /* 0x00000004ffbd7807 */ /* 0x000fe20004800000 */
[----:B------:R-:W-:Y:S01]  /*1a300*/  IMAD.X R6, R6, 0x1, R183, P3 ;  /* 0x0000000106067824 */ /* 0x000fe200018e06b7 */
[----:B---3--:R-:W-:-:S02]  /*1a310*/  IADD3 R0, P4, R0, R184, RZ ;  /* 0x000000b800007210 */ /* 0x008fc40007f9e0ff */
[----:B------:R-:W-:Y:S01]  /*1a320*/  SEL R189, R189, RZ, !P0 ;  /* 0x000000ffbdbd7207 */ /* 0x000fe20004000000 */
[----:B------:R2:W-:Y:S01]  /*1a330*/  STL [R1+0x90], R7 ;  /* 0x0000900701007387 */ /* 0x0005e20000100800 */
[----:B-1----:R-:W-:Y:S02]  /*1a340*/  IMAD.MOV.U32 R190, RZ, RZ, R5 ;  /* 0x000000ffffbe7224 */ /* 0x002fe400078e0005 */
[----:B------:R-:W-:Y:S01]  /*1a350*/  ISETP.NE.U32.AND P1, PT, R189, RZ, PT ;  /* 0x000000ffbd00720c */ /* 0x000fe20003f25070 */
[----:B------:R-:W-:Y:S01]  /*1a360*/  IMAD.MOV.U32 R191, RZ, RZ, R6 ;  /* 0x000000ffffbf7224 */ /* 0x000fe200078e0006 */
[----:B------:R1:W-:Y:S01]  /*1a370*/  STL [R1+0x8c], R182 ;  /* 0x00008cb601007387 */ /* 0x0003e20000100800 */
[----:B------:R-:W-:-:S03]  /*1a380*/  IMAD.X R4, R4, 0x1, R183, P4 ;  /* 0x0000000104047824 */ /* 0x000fc600020e06b7 */
[----:B------:R-:W-:Y:S04]  /*1a390*/  STL [R1+0x98], R5 ;  /* 0x0000980501007387 */ /* 0x000fe80000100800 */
[----:B------:R3:W-:Y:S04]  /*1a3a0*/  STL [R1+0x94], R6 ;  /* 0x0000940601007387 */ /* 0x0007e80000100800 */
[----:B------:R-:W-:Y:S04]  /*1a3b0*/  STL [R1+0xa0], R0 ;  /* 0x0000a00001007387 */ /* 0x000fe80000100800 */
[----:B--2---:R-:W2:Y:S04]  /*1a3c0*/  LDL.LU R7, [R1+0x190] ;  /* 0x0001900001077983 */ /* 0x004ea80000300800 */
[----:B------:R4:W-:Y:S04]  /*1a3d0*/  LDGSTS.E [R223+0x8008], desc[UR60][R190.64], P2 ;  /* 0x08008000bedf7fae */ /* 0x0009e8000912187c */
[----:B------:R3:W-:Y:S04]  /*1a3e0*/  STL [R1+0x9c], R4 ;  /* 0x00009c0401007387 */ /* 0x0007e80000100800 */
[----:B-1----:R-:W2:Y:S01]  /*1a3f0*/  LDL.LU R182, [R1+0x18c] ;  /* 0x00018c0001b67983 */ /* 0x002ea20000300800 */
[----:B----4-:R-:W-:-:S03]  /*1a400*/  IMAD.MOV.U32 R190, RZ, RZ, R0 ;  /* 0x000000ffffbe7224 */ /* 0x010fc600078e0000 */
[----:B---3--:R-:W3:Y:S01]  /*1a410*/  LDL.LU R6, [R1+0x194] ;  /* 0x0001940001067983 */ /* 0x008ee20000300800 */
[----:B------:R-:W-:-:S03]  /*1a420*/  IMAD.MOV.U32 R191, RZ, RZ, R4 ;  /* 0x000000ffffbf7224 */ /* 0x000fc600078e0004 */
[----:B------:R-:W4:Y:S04]  /*1a430*/  LDL.LU R5, [R1+0x198] ;  /* 0x0001980001057983 */ /* 0x000f280000300800 */
[----:B------:R-:W3:Y:S04]  /*1a440*/  LDL.LU R4, [R1+0x19c] ;  /* 0x00019c0001047983 */ /* 0x000ee80000300800 */
[----:B------:R-:W3:Y:S04]  /*1a450*/  LDL.LU R0, [R1+0x1a0] ;  /* 0x0001a00001007983 */ /* 0x000ee80000300800 */
[----:B------:R1:W-:Y:S04]  /*1a460*/  LDGSTS.E [R223+0x800c], desc[UR60][R190.64], P1 ;  /* 0x0800c000bedf7fae */ /* 0x0003e8000892187c */
[----:B------:R-:W4:Y:S04]  /*1a470*/  LDL.LU R190, [R1+0x184] ;  /* 0x0001840001be7983 */ /* 0x000f280000300800 */
        /* <DEDUP_REMOVED lines=10> */
[----:B------:R-:W-:Y:S01]  /*1a520*/  IMAD.X R182, R182, 0x1, R183, P4 ;  /* 0x00000001b6b67824 */ /* 0x000fe200020e06b7 */
[----:B-1----:R-:W-:-:S05]  /*1a530*/  IADD3 R191, P3, R191, R184, RZ ;  /* 0x000000b8bfbf7210 */ /* 0x002fca0007f7e0ff */
[----:B----4-:R-:W-:Y:S01]  /*1a540*/  IMAD.X R190, R190, 0x1, R183, P3 ;  /* 0x00000001bebe7824 */ /* 0x010fe200018e06b7 */
[----:B------:R1:W-:Y:S04]  /*1a550*/  STL [R1+0x188], R191 ;  /* 0x000188bf01007387 */ /* 0x0003e80000100800 */
[----:B------:R2:W-:Y:S01]  /*1a560*/  STL [R1+0x184], R190 ;  /* 0x000184be01007387 */ /* 0x0005e20000100800 */
[----:B-1----:R-:W-:-:S04]  /*1a570*/  LOP3.LUT R191, R191, R190, RZ, 0x3c, !PT ;  /* 0x000000bebfbf7212 */ /* 0x002fc800078e3cff */
[----:B--2---:R-:W-:-:S04]  /*1a580*/  LOP3.LUT R190, R191, R190, RZ, 0x3c, !PT ;  /* 0x000000bebfbe7212 */ /* 0x004fc800078e3cff */
[----:B------:R-:W-:-:S05]  /*1a590*/  LOP3.LUT R191, R191, R190, RZ, 0x3c, !PT ;  /* 0x000000bebfbf7212 */ /* 0x000fca00078e3cff */
        /* <DEDUP_REMOVED lines=11> */
[----:B---3--:R-:W-:-:S03]  /*1a650*/  IMAD.X R6, R6, 0x1, R183, P3 ;  /* 0x0000000106067824 */ /* 0x008fc600018e06b7 */
[----:B------:R-:W-:Y:S02]  /*1a660*/  SEL R189, R189, RZ, !P0 ;  /* 0x000000ffbdbd7207 */ /* 0x000fe40004000000 */
[----:B------:R-:W-:Y:S02]  /*1a670*/  IADD3 R0, P4, R0, R184, RZ ;  /* 0x000000b800007210 */ /* 0x000fe40007f9e0ff */
[----:B------:R-:W-:Y:S01]  /*1a680*/  ISETP.NE.U32.AND P1, PT, R189, RZ, PT ;  /* 0x000000ffbd00720c */ /* 0x000fe20003f25070 */
[----:B-1----:R-:W-:Y:S01]  /*1a690*/  IMAD.MOV.U32 R190, RZ, RZ, R5 ;  /* 0x000000ffffbe7224 */ /* 0x002fe200078e0005 */
[----:B------:R-:W-:Y:S01]  /*1a6a0*/  IADD3.X R4, R4, R183, RZ, P4, !PT ;  /* 0x000000b704047210 */ /* 0x000fe200027fe4ff */
[----:B------:R-:W-:-:S05]  /*1a6b0*/  IMAD.MOV.U32 R191, RZ, RZ, R6 ;  /* 0x000000ffffbf7224 */ /* 0x000fca00078e0006 */
[----:B------:R1:W-:Y:S02]  /*1a6c0*/  LDGSTS.E [R223+0xc008], desc[UR60][R190.64], P2 ;  /* 0x0c008000bedf7fae */ /* 0x0003e4000912187c */
[----:B-1----:R-:W-:Y:S02]  /*1a6d0*/  IMAD.MOV.U32 R190, RZ, RZ, R0 ;  /* 0x000000ffffbe7224 */ /* 0x002fe400078e0000 */
[----:B------:R-:W-:-:S05]  /*1a6e0*/  IMAD.MOV.U32 R191, RZ, RZ, R4 ;  /* 0x000000ffffbf7224 */ /* 0x000fca00078e0004 */
[----:B------:R1:W-:Y:S01]  /*1a6f0*/  LDGSTS.E [R223+0xc00c], desc[UR60][R190.64], P1 ;  /* 0x0c00c000bedf7fae */ /* 0x0003e2000892187c */
[C---:B------:R-:W-:Y:S02]  /*1a700*/  ISETP.GT.AND P1, PT, R177.reuse, 0xc, PT ;  /* 0x0000000cb100780c */ /* 0x040fe40003f24270 */
[----:B------:R-:W-:Y:S02]  /*1a710*/  ISETP.GT.AND P2, PT, R177, 0xd, PT ;  /* 0x0000000db100780c */ /* 0x000fe40003f44270 */
[----:B------:R-:W-:-:S04]  /*1a720*/  SEL R189, RZ, 0x4, !P1 ;  /* 0x00000004ffbd7807 */ /* 0x000fc80004800000 */
[----:B------:R-:W-:Y:S02]  /*1a730*/  SEL R189, R189, RZ, !P0 ;  /* 0x000000ffbdbd7207 */ /* 0x000fe40004000000 */
[----:B------:R-:W-:Y:S02]  /*1a740*/  IADD3 R187, P3, R187, R184, RZ ;  /* 0x000000b8bbbb7210 */ /* 0x000fe40007f7e0ff */
[----:B-1----:R-:W-:Y:S02]  /*1a750*/  SEL R190, RZ, 0x4, !P2 ;  /* 0x00000004ffbe7807 */ /* 0x002fe40005000000 */
[----:B------:R-:W-:Y:S02]  /*1a760*/  ISETP.NE.U32.AND P1, PT, R189, RZ, PT ;  /* 0x000000ffbd00720c */ /* 0x000fe40003f25070 */
[----:B------:R-:W-:Y:S01]  /*1a770*/  SEL R190, R190, RZ, !P0 ;  /* 0x000000ffbebe7207 */ /* 0x000fe20004000000 */
[----:B------:R-:W-:Y:S01]  /*1a780*/  IMAD.X R156, R156, 0x1, R183, P3 ;  /* 0x000000019c9c7824 */ /* 0x000fe200018e06b7 */
[----:B------:R-:W-:-:S02]  /*1a790*/  LOP3.LUT R189, R3, 0x30, RZ, 0x3c, !PT ;  /* 0x0000003003bd7812 */ /* 0x000fc400078e3cff */
[----:B------:R-:W-:Y:S02]  /*1a7a0*/  IADD3 R155, P4, R155, R184, RZ ;  /* 0x000000b89b9b7210 */ /* 0x000fe40007f9e0ff */
[----:B------:R-:W-:Y:S01]  /*1a7b0*/  ISETP.NE.U32.AND P2, PT, R190, RZ, PT ;  /* 0x000000ffbe00720c */ /* 0x000fe20003f45070 */
[----:B------:R-:W-:Y:S02]  /*1a7c0*/  VIADD R189, R189, UR4 ;  /* 0x00000004bdbd7c36 */ /* 0x000fe40008000000 */
[----:B------:R-:W-:Y:S02]  /*1a7d0*/  IMAD.MOV.U32 R190, RZ, RZ, R187 ;  /* 0x000000ffffbe7224 */ /* 0x000fe400078e00bb */
[----:B------:R-:W-:Y:S02]  /*1a7e0*/  IMAD.MOV.U32 R191, RZ, RZ, R156 ;  /* 0x000000ffffbf7224 */ /* 0x000fe400078e009c */
[----:B------:R-:W-:-:S03]  /*1a7f0*/  IMAD.X R178, R178, 0x1, R183, P4 ;  /* 0x00000001b2b27824 */ /* 0x000fc600020e06b7 */
[----:B------:R1:W-:Y:S01]  /*1a800*/  LDGSTS.E [R189], desc[UR60][R190.64], P1 ;  /* 0x00000000bebd7fae */ /* 0x0003e2000892187c */
[----:B------:R-:W-:Y:S01]  /*1a810*/  ISETP.GT.AND P1, PT, R177, 0xe, PT ;  /* 0x0000000eb100780c */ /* 0x000fe20003f24270 */
[----:B-1----:R-:W-:Y:S02]  /*1a820*/  IMAD.MOV.U32 R190, RZ, RZ, R155 ;  /* 0x000000ffffbe7224 */ /* 0x002fe400078e009b */
[----:B------:R-:W-:-:S05]  /*1a830*/  IMAD.MOV.U32 R191, RZ, RZ, R178 ;  /* 0x000000ffffbf7224 */ /* 0x000fca00078e00b2 */
[----:B------:R1:W-:Y:S01]  /*1a840*/  LDGSTS.E [R189+0x4], desc[UR60][R190.64], P2 ;  /* 0x00004000bebd7fae */ /* 0x0003e2000912187c */
[----:B------:R-:W-:Y:S02]  /*1a850*/  IADD3 R158, P3, R158, R184, RZ ;  /* 0x000000b89e9e7210 */ /* 0x000fe40007f7e0ff */
[----:B-1----:R-:W-:Y:S02]  /*1a860*/  SEL R190, RZ, 0x4, !P1 ;  /* 0x00000004ffbe7807 */ /* 0x002fe40004800000 */
[----:B------:R-:W-:Y:S02]  /*1a870*/  ISETP.GT.AND P1, PT, R177, 0xf, PT ;  /* 0x0000000fb100780c */ /* 0x000fe40003f24270 */
[----:B------:R-:W-:-:S04]  /*1a880*/  SEL R190, R190, RZ, !P0 ;  /* 0x000000ffbebe7207 */ /* 0x000fc80004000000 */
        /* <DEDUP_REMOVED lines=38> */
[----:B------:R-:W-:Y:S01]  /*1aaf0*/  STL [R1+0x190], R7 ;  /* 0x0001900701007387 */ /* 0x000fe20000100800 */
[----:B------:R-:W-:-:S02]  /*1ab00*/  IMAD.X R234, R234, 0x1, R183, P3 ;  /* 0x00000001eaea7824 */ /* 0x000fc400018e06b7 */
[----:B------:R-:W-:Y:S01]  /*1ab10*/  SEL R190, R190, RZ, !P0 ;  /* 0x000000ffbebe7207 */ /* 0x000fe20004000000 */
[----:B------:R1:W-:Y:S01]  /*1ab20*/  STL [R1+0x18c], R182 ;  /* 0x00018cb601007387 */ /* 0x0003e20000100800 */
[----:B------:R-:W-:Y:S02]  /*1ab30*/  IADD3 R237, P4, R237, R184, RZ ;  /* 0x000000b8eded7210 */ /* 0x000fe40007f9e0ff */
[----:B------:R-:W-:Y:S01]  /*1ab40*/  ISETP.NE.U32.AND P1, PT, R190, RZ, PT ;  /* 0x000000ffbe00720c */ /* 0x000fe20003f25070 */
[----:B------:R-:W-:Y:S01]  /*1ab50*/  STL [R1+0x198], R5 ;  /* 0x0001980501007387 */ /* 0x000fe20000100800 */
[----:B------:R-:W-:Y:S01]  /*1ab60*/  MOV R190, R235 ;  /* 0x000000eb00be7202 */ /* 0x000fe20000000f00 */
[----:B------:R-:W-:Y:S02]  /*1ab70*/  IMAD.MOV.U32 R191, RZ, RZ, R234 ;  /* 0x000000ffffbf7224 */ /* 0x000fe400078e00ea */
[----:B------:R2:W-:Y:S01]  /*1ab80*/  STL [R1+0x194], R6 ;  /* 0x0001940601007387 */ /* 0x0005e20000100800 */
[----:B------:R-:W-:-:S03]  /*1ab90*/  IMAD.X R236, R236, 0x1, R183, P4 ;  /* 0x00000001ecec7824 */ /* 0x000fc600020e06b7 */
[----:B------:R-:W-:Y:S04]  /*1aba0*/  STL [R1+0x1a0], R0 ;  /* 0x0001a00001007387 */ /* 0x000fe80000100800 */
[----:B------:R3:W-:Y:S04]  /*1abb0*/  STL [R1+0x19c], R4 ;  /* 0x00019c0401007387 */ /* 0x0007e80000100800 */
[----:B-1----:R-:W4:Y:S04]  /*1abc0*/  LDL.LU R182, [R1+0xac] ;  /* 0x0000ac0001b67983 */ /* 0x002f280000300800 */
[----:B------:R-:W4:Y:S04]  /*1abd0*/  LDL.LU R7, [R1+0xb0] ;  /* 0x0000b00001077983 */ /* 0x000f280000300800 */
[----:B--2---:R-:W2:Y:S04]  /*1abe0*/  LDL.LU R6, [R1+0xb4] ;  /* 0x0000b40001067983 */ /* 0x004ea80000300800 */
[----:B------:R-:W2:Y:S04]  /*1abf0*/  LDL.LU R5, [R1+0xb8] ;  /* 0x0000b80001057983 */ /* 0x000ea80000300800 */
[----:B---3--:R-:W3:Y:S04]  /*1ac00*/  LDL.LU R4, [R1+0xbc] ;  /* 0x0000bc0001047983 */ /* 0x008ee80000300800 */
[----:B------:R1:W-:Y:S04]  /*1ac10*/  LDGSTS.E [R189+0x4008], desc[UR60][R190.64], P2 ;  /* 0x04008000bebd7fae */ /* 0x0003e8000912187c */
[----:B------:R-:W3:Y:S04]  /*1ac20*/  LDL.LU R0, [R1+0xc0] ;  /* 0x0000c00001007983 */ /* 0x000ee80000300800 */
[----:B------:R-:W2:Y:S01]  /*1ac30*/  LDL.LU R223, [R1+0xa8] ;  /* 0x0000a80001df7983 */ /* 0x000ea20000300800 */
[----:B-1----:R-:W-:-:S02]  /*1ac40*/  IMAD.MOV.U32 R190, RZ, RZ, R237 ;  /* 0x000000ffffbe7224 */ /* 0x002fc400078e00ed */
[----:B------:R-:W-:-:S05]  /*1ac50*/  IMAD.MOV.U32 R191, RZ, RZ, R236 ;  /* 0x000000ffffbf7224 */ /* 0x000fca00078e00ec */
        /* <DEDUP_REMOVED lines=11> */
[----:B------:R-:W-:Y:S01]  /*1ad10*/  IMAD.X R182, R182, 0x1, R183, P4 ;  /* 0x00000001b6b67824 */ /* 0x000fe200020e06b7 */
[----:B--2---:R-:W-:-:S05]  /*1ad20*/  IADD3 R223, P3, R223, R184, RZ ;  /* 0x000000b8dfdf7210 */ /* 0x004fca0007f7e0ff */
[----:B------:R-:W-:Y:S01]  /*1ad30*/  IMAD.MOV.U32 R190, RZ, RZ, R223 ;  /* 0x000000ffffbe7224 */ /* 0x000fe200078e00df */
[----:B------:R-:W-:Y:S01]  /*1ad40*/  STL [R1+0xa8], R223 ;  /* 0x0000a8df01007387 */ /* 0x000fe20000100800 */
        /* <DEDUP_REMOVED lines=30> */
[----:B---3--:R-:W-:Y:S01]  /*1af30*/  MOV R190, R0 ;  /* 0x0000000000be7202 */ /* 0x008fe20000000f00 */
[----:B------:R-:W-:-:S02]  /*1af40*/  IMAD.MOV.U32 R191, RZ, RZ, R4 ;  /* 0x000000ffffbf7224 */ /* 0x000fc400078e0004 */
        /* <DEDUP_REMOVED lines=45> */
[----:B------:R-:W-:Y:S02]  /*1b220*/  IADD3 R157, P3, R157, R184, RZ ;  /* 0x000000b89d9d7210 */ /* 0x000fe40007f7e0ff */
[----:B-1----:R-:W-:Y:S02]  /*1b230*/  SEL R189, RZ, 0x4, !P1 ;  /* 0x00000004ffbd7807 */ /* 0x002fe40004800000 */
[----:B------:R-:W-:Y:S02]  /*1b240*/  SEL R190, RZ, 0x4, !P2 ;  /* 0x00000004ffbe7807 */ /* 0x000fe40005000000 */
[----:B------:R-:W-:-:S02]  /*1b250*/  SEL R189, R189, RZ, !P0 ;  /* 0x000000ffbdbd7207 */ /* 0x000fc40004000000 */
[----:B------:R-:W-:Y:S02]  /*1b260*/  SEL R190, R190, RZ, !P0 ;  /* 0x000000ffbebe7207 */ /* 0x000fe40004000000 */
[----:B------:R-:W-:Y:S02]  /*1b270*/  ISETP.NE.U32.AND P1, PT, R189, RZ, PT ;  /* 0x000000ffbd00720c */ /* 0x000fe40003f25070 */
[----:B------:R-:W-:Y:S02]  /*1b280*/  LOP3.LUT R189, R3, 0x40, RZ, 0x3c, !PT ;  /* 0x0000004003bd7812 */ /* 0x000fe400078e3cff */
[----:B------:R-:W-:Y:S02]  /*1b290*/  IADD3.X R163, R163, R183, RZ, P3, !PT ;  /* 0x000000b7a3a37210 */ /* 0x000fe40001ffe4ff */
[----:B------:R-:W-:Y:S02]  /*1b2a0*/  IADD3 R162, P4, R162, R184, RZ ;  /* 0x000000b8a2a27210 */ /* 0x000fe40007f9e0ff */
[----:B------:R-:W-:Y:S01]  /*1b2b0*/  ISETP.NE.U32.AND P2, PT, R190, RZ, PT ;  /* 0x000000ffbe00720c */ /* 0x000fe20003f45070 */
[----:B------:R-:W-:-:S02]  /*1b2c0*/  VIADD R189, R189, UR4 ;  /* 0x00000004bdbd7c36 */ /* 0x000fc40008000000 */
[----:B------:R-:W-:Y:S02]  /*1b2d0*/  IMAD.MOV.U32 R190, RZ, RZ, R157 ;  /* 0x000000ffffbe7224 */ /* 0x000fe400078e009d */
[----:B------:R-:W-:Y:S02]  /*1b2e0*/  IMAD.MOV.U32 R191, RZ, RZ, R163 ;  /* 0x000000ffffbf7224 */ /* 0x000fe400078e00a3 */
[----:B------:R-:W-:-:S03]  /*1b2f0*/  IMAD.X R179, R179, 0x1, R183, P4 ;  /* 0x00000001b3b37824 */ /* 0x000fc600020e06b7 */
[----:B------:R1:W-:Y:S01]  /*1b300*/  LDGSTS.E [R189], desc[UR60][R190.64], P1 ;  /* 0x00000000bebd7fae */ /* 0x0003e2000892187c */
[----:B------:R-:W-:Y:S01]  /*1b310*/  ISETP.GT.AND P1, PT, R177, 0x12, PT ;  /* 0x00000012b100780c */ /* 0x000fe20003f24270 */
[----:B-1----:R-:W-:Y:S02]  /*1b320*/  IMAD.MOV.U32 R190, RZ, RZ, R162 ;  /* 0x000000ffffbe7224 */ /* 0x002fe400078e00a2 */
[----:B------:R-:W-:-:S05]  /*1b330*/  IMAD.MOV.U32 R191, RZ, RZ, R179 ;  /* 0x000000ffffbf7224 */ /* 0x000fca00078e00b3 */
[----:B------:R1:W-:Y:S02]  /*1b340*/  LDGSTS.E [R189+0x4], desc[UR60][R190.64], P2 ;  /* 0x00004000bebd7fae */ /* 0x0003e4000912187c */
[----:B-1----:R-:W-:Y:S02]  /*1b350*/  SEL R190, RZ, 0x4, !P1 ;  /* 0x00000004ffbe7807 */ /* 0x002fe40004800000 */
[----:B------:R-:W-:Y:S02]  /*1b360*/  ISETP.GT.AND P1, PT, R177, 0x13, PT ;  /* 0x00000013b100780c */ /* 0x000fe40003f24270 */
[----:B------:R-:W-:-:S04]  /*1b370*/  SEL R190, R190, RZ, !P0 ;  /* 0x000000ffbebe7207 */ /* 0x000fc80004000000 */
[----:B------:R-:W-:Y:S02]  /*1b380*/  ISETP.NE.U32.AND P2, PT, R190, RZ, PT ;  /* 0x000000ffbe00720c */ /* 0x000fe40003f45070 */
[----:B------:R-:W-:Y:S02]  /*1b390*/  SEL R190, RZ, 0x4, !P1 ;  /* 0x00000004ffbe7807 */ /* 0x000fe40004800000 */
[----:B------:R-:W-:Y:S02]  /*1b3a0*/  IADD3 R165, P3, R165, R184, RZ ;  /* 0x000000b8a5a57210 */ /* 0x000fe40007f7e0ff */
[----:B------:R-:W-:-:S04]  /*1b3b0*/  SEL R190, R190, RZ, !P0 ;  /* 0x000000ffbebe7207 */ /* 0x000fc80004000000 */
[----:B------:R-:W-:Y:S01]  /*1b3c0*/  ISETP.NE.U32.AND P1, PT, R190, RZ, PT ;  /* 0x000000ffbe00720c */ /* 0x000fe20003f25070 */
[----:B------:R-:W-:Y:S01]  /*1b3d0*/  IMAD.X R168, R168, 0x1, R183, P3 ;  /* 0x00000001a8a87824 */ /* 0x000fe200018e06b7 */
[----:B------:R-:W-:Y:S01]  /*1b3e0*/  IADD3 R166, P4, R166, R184, RZ ;  /* 0x000000b8a6a67210 */ /* 0x000fe20007f9e0ff */
[----:B------:R-:W-:Y:S02]  /*1b3f0*/  IMAD.MOV.U32 R190, RZ, RZ, R165 ;  /* 0x000000ffffbe7224 */ /* 0x000fe400078e00a5 */
        /* <DEDUP_REMOVED lines=124> */
[----:B------:R-:W-:Y:S02]  /*1bbc0*/  ISETP.GT.AND P1, PT, R177, 0x72, PT ;  /* 0x00000072b100780c */ /* 0x000fe40003f24270 */
[----:B------:R-:W-:Y:S02]  /*1bbd0*/  IADD3 R5, P3, R5, R184, RZ ;  /* 0x000000b805057210 */ /* 0x000fe40007f7e0ff */
[----:B-1----:R-:W-:Y:S02]  /*1bbe0*/  SEL R190, RZ, 0x4, !P1 ;  /* 0x00000004ffbe7807 */ /* 0x002fe40004800000 */
[----:B------:R-:W-:Y:S02]  /*1bbf0*/  ISETP.GT.AND P1, PT, R177, 0x73, PT ;  /* 0x00000073b100780c */ /* 0x000fe40003f24270 */
[----:B------:R-:W-:-:S04]  /*1bc00*/  SEL R190, R190, RZ, !P0 ;  /* 0x000000ffbebe7207 */ /* 0x000fc80004000000 */
[----:B------:R-:W-:Y:S02]  /*1bc10*/  ISETP.NE.U32.AND P2, PT, R190, RZ, PT ;  /* 0x000000ffbe00720c */ /* 0x000fe40003f45070 */
[----:B------:R-:W-:Y:S02]  /*1bc20*/  SEL R190, RZ, 0x4, !P1 ;  /* 0x00000004ffbe7807 */ /* 0x000fe40004800000 */
[----:B------:R-:W-:Y:S02]  /*1bc30*/  IADD3.X R6, R6, R183, RZ, P3, !PT ;  /* 0x000000b706067210 */ /* 0x000fe40001ffe4ff */
[----:B------:R-:W-:Y:S02]  /*1bc40*/  SEL R190, R190, RZ, !P0 ;  /* 0x000000ffbebe7207 */ /* 0x000fe40004000000 */
[----:B------:R-:W-:Y:S01]  /*1bc50*/  IADD3 R0, P4, R0, R184, RZ ;  /* 0x000000b800007210 */ /* 0x000fe20007f9e0ff */
[----:B------:R-:W-:Y:S01]  /*1bc60*/  IMAD.MOV.U32 R191, RZ, RZ, R6 ;  /* 0x000000ffffbf7224 */ /* 0x000fe200078e0006 */
[----:B------:R-:W-:Y:S01]  /*1bc70*/  ISETP.NE.U32.AND P1, PT, R190, RZ, PT ;  /* 0x000000ffbe00720c */ /* 0x000fe20003f25070 */
[----:B------:R-:W-:Y:S01]  /*1bc80*/  IMAD.MOV.U32 R190, RZ, RZ, R5 ;  /* 0x000000ffffbe7224 */ /* 0x000fe200078e0005 */
[----:B------:R-:W-:Y:S01]  /*1bc90*/  STL [R1+0x1d0], R7 ;  /* 0x0001d00701007387 */ /* 0x000fe20000100800 */
[----:B------:R-:W-:-:S03]  /*1bca0*/  IMAD.X R4, R4, 0x1, R183, P4 ;  /* 0x0000000104047824 */ /* 0x000fc600020e06b7 */
[----:B------:R-:W-:Y:S04]  /*1bcb0*/  STL [R1+0x1cc], R182 ;  /* 0x0001ccb601007387 */ /* 0x000fe80000100800 */
[----:B------:R-:W-:Y:S04]  /*1bcc0*/  STL [R1+0x1d8], R5 ;  /* 0x0001d80501007387 */ /* 0x000fe80000100800 */
[----:B------:R-:W-:Y:S04]  /*1bcd0*/  STL [R1+0x1d4], R6 ;  /* 0x0001d40601007387 */ /* 0x000fe80000100800 */
[----:B------:R1:W-:Y:S04]  /*1bce0*/  STL [R1+0x1e0], R0 ;  /* 0x0001e00001007387 */ /* 0x0003e80000100800 */
[----:B------:R2:W-:Y:S04]  /*1bcf0*/  LDGSTS.E [R189+0xc008], desc[UR60][R190.64], P2 ;  /* 0x0c008000bebd7fae */ /* 0x0005e8000912187c */
[----:B------:R3:W-:Y:S01]  /*1bd00*/  STL [R1+0x1dc], R4 ;  /* 0x0001dc0401007387 */ /* 0x0007e20000100800 */
[----:B--2---:R-:W-:-:S03]  /*1bd10*/  IMAD.MOV.U32 R190, RZ, RZ, R0 ;  /* 0x000000ffffbe7224 */ /* 0x004fc600078e0000 */
[----:B-1----:R-:W2:Y:S01]  /*1bd20*/  LDL.LU R0, [R1] ;  /* 0x0000000001007983 */ /* 0x002ea20000300800 */
[----:B------:R-:W-:Y:S01]  /*1bd30*/  IMAD.MOV.U32 R191, RZ, RZ, R4 ;  /* 0x000000ffffbf7224 */ /* 0x000fe200078e0004 */
[C---:B------:R-:W-:Y:S02]  /*1bd40*/  ISETP.GT.AND P2, PT, R177.reuse, 0x15, PT ;  /* 0x00000015b100780c */ /* 0x040fe40003f44270 */
[-C--:B------:R-:W-:Y:S01]  /*1bd50*/  IADD3 R164, P3, R164, R184.reuse, RZ ;  /* 0x000000b8a4a47210 */ /* 0x080fe20007f7e0ff */
[----:B------:R-:W4:Y:S04]  /*1bd60*/  LDL.LU R223, [R1+0xe8] ;  /* 0x0000e80001df7983 */ /* 0x000f280000300800 */
[----:B------:R1:W-:Y:S01]  /*1bd70*/  LDGSTS.E [R189+0xc00c], desc[UR60][R190.64], P1 ;  /* 0x0c00c000bebd7fae */ /* 0x0003e2000892187c */
[----:B------:R-:W-:Y:S01]  /*1bd80*/  ISETP.GT.AND P1, PT, R177, 0x14, PT ;  /* 0x00000014b100780c */ /* 0x000fe20003f24270 */
[----:B------:R-:W-:Y:S01]  /*1bd90*/  IMAD.X R170, R170, 0x1, R183, P3 ;  /* 0x00000001aaaa7824 */ /* 0x000fe200018e06b7 */
[----:B------:R-:W-:Y:S01]  /*1bda0*/  IADD3 R169, P4, R169, R184, RZ ;  /* 0x000000b8a9a97210 */ /* 0x000fe20007f9e0ff */
[----:B------:R-:W4:Y:S01]  /*1bdb0*/  LDL.LU R7, [R1+0xf0] ;  /* 0x0000f00001077983 */ /* 0x000f220000300800 */
[----:B-1----:R-:W-:-:S02]  /*1bdc0*/  SEL R189, RZ, 0x4, !P1 ;  /* 0x00000004ffbd7807 */ /* 0x002fc40004800000 */
[----:B------:R-:W-:Y:S02]  /*1bdd0*/  SEL R190, RZ, 0x4, !P2 ;  /* 0x00000004ffbe7807 */ /* 0x000fe40005000000 */
[----:B------:R-:W-:Y:S02]  /*1bde0*/  SEL R189, R189, RZ, !P0 ;  /* 0x000000ffbdbd7207 */ /* 0x000fe40004000000 */
[----:B------:R-:W-:Y:S02]  /*1bdf0*/  SEL R190, R190, RZ, !P0 ;  /* 0x000000ffbebe7207 */ /* 0x000fe40004000000 */
[----:B------:R-:W-:Y:S02]  /*1be00*/  ISETP.NE.U32.AND P1, PT, R189, RZ, PT ;  /* 0x000000ffbd00720c */ /* 0x000fe40003f25070 */
[----:B------:R-:W-:Y:S02]  /*1be10*/  LOP3.LUT R189, R3, 0x50, RZ, 0x3c, !PT ;  /* 0x0000005003bd7812 */ /* 0x000fe400078e3cff */
[----:B------:R-:W-:Y:S01]  /*1be20*/  ISETP.NE.U32.AND P2, PT, R190, RZ, PT ;  /* 0x000000ffbe00720c */ /* 0x000fe20003f45070 */
[----:B------:R-:W-:-:S02]  /*1be30*/  IMAD.MOV.U32 R190, RZ, RZ, R164 ;  /* 0x000000ffffbe7224 */ /* 0x000fc400078e00a4 */
[----:B------:R-:W-:Y:S02]  /*1be40*/  VIADD R189, R189, UR4 ;  /* 0x00000004bdbd7c36 */ /* 0x000fe40008000000 */
        /* <DEDUP_REMOVED lines=15> */
[----:B------:R-:W-:Y:S02]  /*1bf40*/  IADD3 R173, P4, R173, R184, RZ ;  /* 0x000000b8adad7210 */ /* 0x000fe40007f9e0ff */
[----:B------:R-:W-:Y:S01]  /*1bf50*/  ISETP.NE.U32.AND P1, PT, R190, RZ, PT ;  /* 0x000000ffbe00720c */ /* 0x000fe20003f25070 */
[----:B------:R-:W-:-:S02]  /*1bf60*/  IMAD.MOV.U32 R190, RZ, RZ, R172 ;  /* 0x000000ffffbe7224 */ /* 0x000fc400078e00ac */
        /* <DEDUP_REMOVED lines=32> */
[----:B------:R-:W-:Y:S01]  /*1c170*/  SEL R190, R190, RZ, !P0 ;  /* 0x000000ffbebe7207 */ /* 0x000fe20004000000 */
[----:B------:R-:W-:-:S03]  /*1c180*/  IMAD.MOV.U32 R191, RZ, RZ, R250 ;  /* 0x000000ffffbf7224 */ /* 0x000fc600078e00fa */
[----:B------:R-:W-:Y:S01]  /*1c190*/  ISETP.NE.U32.AND P1, PT, R190, RZ, PT ;  /* 0x000000ffbe00720c */ /* 0x000fe20003f25070 */
[----:B------:R-:W-:-:S05]  /*1c1a0*/  IMAD.MOV.U32 R190, RZ, RZ, R251 ;  /* 0x000000ffffbe7224 */ /* 0x000fca00078e00fb */
[----:B------:R1:W-:Y:S01]  /*1c1b0*/  LDGSTS.E [R189+0x4008], desc[UR60][R190.64], P2 ;  /* 0x04008000bebd7fae */ /* 0x0003e2000912187c */
[----:B--2---:R-:W-:-:S04]  /*1c1c0*/  IADD3 R0, P4, R0, R184, RZ ;  /* 0x000000b800007210 */ /* 0x004fc80007f9e0ff */
[----:B------:R-:W-:Y:S01]  /*1c1d0*/  IADD3.X R252, R252, R183, RZ, P4, !PT ;  /* 0x000000b7fcfc7210 */ /* 0x000fe200027fe4ff */
[----:B------:R2:W-:Y:S01]  /*1c1e0*/  STL [R1], R0 ;  /* 0x0000000001007387 */ /* 0x0005e20000100800 */
[----:B-1----:R-:W-:-:S03]  /*1c1f0*/  IMAD.MOV.U32 R190, RZ, RZ, R0 ;  /* 0x000000ffffbe7224 */ /* 0x002fc600078e0000 */
[----:B------:R-:W-:Y:S01]  /*1c200*/  IMAD.MOV.U32 R191, RZ, RZ, R252 ;  /* 0x000000ffffbf7224 */ /* 0x000fe200078e00fc */
[----:B------:R-:W4:Y:S04]  /*1c210*/  LDL.LU R182, [R1+0xec] ;  /* 0x0000ec0001b67983 */ /* 0x000f280000300800 */
[----:B------:R-:W4:Y:S04]  /*1c220*/  LDL.LU R6, [R1+0xf4] ;  /* 0x0000f40001067983 */ /* 0x000f280000300800 */
[----:B------:R-:W4:Y:S04]  /*1c230*/  LDL.LU R5, [R1+0xf8] ;  /* 0x0000f80001057983 */ /* 0x000f280000300800 */
[----:B---3--:R-:W3:Y:S04]  /*1c240*/  LDL.LU R4, [R1+0xfc] ;  /* 0x0000fc0001047983 */ /* 0x008ee80000300800 */
[----:B--2---:R-:W2:Y:S04]  /*1c250*/  LDL.LU R0, [R1+0x100] ;  /* 0x0001000001007983 */ /* 0x004ea80000300800 */
[----:B------:R1:W-:Y:S04]  /*1c260*/  LDGSTS.E [R189+0x400c], desc[UR60][R190.64], P1 ;  /* 0x0400c000bebd7fae */ /* 0x0003e8000892187c */
[----:B------:R-:W3:Y:S01]  /*1c270*/  LDL.LU R191, [R1+0xe4] ;  /* 0x0000e40001bf7983 */ /* 0x000ee20000300800 */
[----:B------:R-:W-:-:S04]  /*1c280*/  ISETP.GT.AND P1, PT, R177, 0x54, PT ;  /* 0x00000054b100780c */ /* 0x000fc80003f24270 */
[----:B-1----:R-:W-:Y:S02]  /*1c290*/  SEL R190, RZ, 0x4, !P1 ;  /* 0x00000004ffbe7807 */ /* 0x002fe40004800000 */
[----:B------:R-:W-:Y:S02]  /*1c2a0*/  ISETP.GT.AND P1, PT, R177, 0x55, PT ;  /* 0x00000055b100780c */ /* 0x000fe40003f24270 */
[----:B------:R-:W-:-:S04]  /*1c2b0*/  SEL R190, R190, RZ, !P0 ;  /* 0x000000ffbebe7207 */ /* 0x000fc80004000000 */
[----:B------:R-:W-:Y:S02]  /*1c2c0*/  ISETP.NE.U32.AND P2, PT, R190, RZ, PT ;  /* 0x000000ffbe00720c */ /* 0x000fe40003f45070 */
[----:B------:R-:W-:Y:S02]  /*1c2d0*/  SEL R190, RZ, 0x4, !P1 ;  /* 0x00000004ffbe7807 */ /* 0x000fe40004800000 */
[-C--:B----4-:R-:W-:Y:S02]  /*1c2e0*/  IADD3 R223, P3, R223, R184.reuse, RZ ;  /* 0x000000b8dfdf7210 */ /* 0x090fe40007f7e0ff */
[----:B------:R-:W-:Y:S02]  /*1c2f0*/  SEL R190, R190, RZ, !P0 ;  /* 0x000000ffbebe7207 */ /* 0x000fe40004000000 */
[----:B------:R-:W-:Y:S02]  /*1c300*/  IADD3 R7, P4, R7, R184, RZ ;  /* 0x000000b807077210 */ /* 0x000fe40007f9e0ff */
[----:B------:R-:W-:Y:S01]  /*1c310*/  ISETP.NE.U32.AND P1, PT, R190, RZ, PT ;  /* 0x000000ffbe00720c */ /* 0x000fe20003f25070 */
[----:B------:R-:W-:Y:S01]  /*1c320*/  IMAD.MOV.U32 R190, RZ, RZ, R223 ;  /* 0x000000ffffbe7224 */ /* 0x000fe200078e00df */
[----:B------:R-:W-:Y:S01]  /*1c330*/  STL [R1+0xe8], R223 ;  /* 0x0000e8df01007387 */ /* 0x000fe20000100800 */
[----:B------:R-:W-:-:S02]  /*1c340*/  IMAD.X R182, R182, 0x1, R183, P4 ;  /* 0x00000001b6b67824 */ /* 0x000fc400020e06b7 */
[----:B---3--:R-:W-:-:S05]  /*1c350*/  IMAD.X R191, R191, 0x1, R183, P3 ;  /* 0x00000001bfbf7824 */ /* 0x008fca00018e06b7 */
[----:B------:R1:W-:Y:S04]  /*1c360*/  STL [R1+0xe4], R191 ;  /* 0x0000e4bf01007387 */ /* 0x0003e80000100800 */
[----:B------:R3:W-:Y:S02]  /*1c370*/  LDGSTS.E [R189+0x8000], desc[UR60][R190.64], P2 ;  /* 0x08000000bebd7fae */ /* 0x0007e4000912187c */
[----:B---3--:R-:W-:Y:S02]  /*1c380*/  IMAD.MOV.U32 R190, RZ, RZ, R7 ;  /* 0x000000ffffbe7224 */ /* 0x008fe400078e0007 */
        /* <DEDUP_REMOVED lines=8> */
[----:B------:R-:W-:Y:S01]  /*1c410*/  SEL R190, RZ, 0x4, !P1 ;  /* 0x00000004ffbe7807 */ /* 0x000fe20004800000 */
[--C-:B------:R-:W-:Y:S01]  /*1c420*/  IMAD.X R6, R6, 0x1, R183.reuse, P3 ;  /* 0x0000000106067824 */ /* 0x100fe200018e06b7 */
[----:B--2---:R-:W-:Y:S02]  /*1c430*/  IADD3 R0, P4, R0, R184, RZ ;  /* 0x000000b800007210 */ /* 0x004fe40007f9e0ff */
[----:B------:R-:W-:Y:S01]  /*1c440*/  SEL R190, R190, RZ, !P0 ;  /* 0x000000ffbebe7207 */ /* 0x000fe20004000000 */
[----:B------:R1:W-:Y:S01]  /*1c450*/  STL [R1+0xf0], R7 ;  /* 0x0000f00701007387 */ /* 0x0003e20000100800 */
[----:B------:R-:W-:Y:S02]  /*1c460*/  MOV R191, R6 ;  /* 0x0000000600bf7202 */ /* 0x000fe40000000f00 */
[----:B------:R-:W-:Y:S01]  /*1c470*/  ISETP.NE.U32.AND P1, PT, R190, RZ, PT ;  /* 0x000000ffbe00720c */ /* 0x000fe20003f25070 */
[----:B------:R2:W-:Y:S01]  /*1c480*/  STL [R1+0xec], R182 ;  /* 0x0000ecb601007387 */ /* 0x0005e20000100800 */
[----:B------:R-:W-:-:S02]  /*1c490*/  IMAD.X R4, R4, 0x1, R183, P4 ;  /* 0x0000000104047824 */ /* 0x000fc400020e06b7 */
        /* <DEDUP_REMOVED lines=46> */
[----:B------:R-:W-:-:S03]  /*1c780*/  IMAD.MOV.U32 R191, RZ, RZ, R6 ;  /* 0x000000ffffbf7224 */ /* 0x000fc600078e0006 */
[----:B------:R-:W-:Y:S01]  /*1c790*/  ISETP.NE.U32.AND P1, PT, R190, RZ, PT ;  /* 0x000000ffbe00720c */ /* 0x000fe20003f25070 */
[----:B------:R-:W-:Y:S02]  /*1c7a0*/  IMAD.MOV.U32 R190, RZ, RZ, R5 ;  /* 0x000000ffffbe7224 */ /* 0x000fe400078e0005 */
[----:B------:R-:W-:-:S03]  /*1c7b0*/  IMAD.X R4, R4, 0x1, R183, P4 ;  /* 0x0000000104047824 */ /* 0x000fc600020e06b7 */
[----:B------:R1:W-:Y:S02]  /*1c7c0*/  LDGSTS.E [R189+0xc008], desc[UR60][R190.64], P2 ;  /* 0x0c008000bebd7fae */ /* 0x0003e4000912187c */
[----:B-1----:R-:W-:Y:S01]  /*1c7d0*/  IMAD.MOV.U32 R190, RZ, RZ, R0 ;  /* 0x000000ffffbe7224 */ /* 0x002fe200078e0000 */
[----:B------:R-:W-:-:S05]  /*1c7e0*/  MOV R191, R4 ;  /* 0x0000000400bf7202 */ /* 0x000fca0000000f00 */
        /* <DEDUP_REMOVED lines=8> */
[----:B------:R-:W-:Y:S01]  /*1c870*/  ISETP.NE.U32.AND P1, PT, R189, RZ, PT ;  /* 0x000000ffbd00720c */ /* 0x000fe20003f25070 */
[----:B------:R-:W-:Y:S01]  /*1c880*/  IMAD.X R176, R176, 0x1, R183, P3 ;  /* 0x00000001b0b07824 */ /* 0x000fe200018e06b7 */
[----:B------:R-:W-:Y:S02]  /*1c890*/  LOP3.LUT R189, R3, 0x60, RZ, 0x3c, !PT ;  /* 0x0000006003bd7812 */ /* 0x000fe400078e3cff */
[----:B------:R-:W-:Y:S02]  /*1c8a0*/  IADD3 R192, P4, R192, R184, RZ ;  /* 0x000000b8c0c07210 */ /* 0x000fe40007f9e0ff */
[----:B------:R-:W-:Y:S01]  /*1c8b0*/  ISETP.NE.U32.AND P2, PT, R190, RZ, PT ;  /* 0x000000ffbe00720c */ /* 0x000fe20003f45070 */
[----:B------:R-:W-:Y:S02]  /*1c8c0*/  VIADD R189, R189, UR4 ;  /* 0x00000004bdbd7c36 */ /* 0x000fe40008000000 */
[----:B------:R-:W-:-:S02]  /*1c8d0*/  IMAD.MOV.U32 R190, RZ, RZ, R171 ;  /* 0x000000ffffbe7224 */ /* 0x000fc400078e00ab */
        /* <DEDUP_REMOVED lines=13> */
[----:B------:R-:W-:Y:S01]  /*1c9b0*/  IMAD.X R193, R193, 0x1, R183, P3 ;  /* 0x00000001c1c17824 */ /* 0x000fe200018e06b7 */
[----:B------:R-:W-:Y:S02]  /*1c9c0*/  IADD3 R196, P4, R196, R184, RZ ;  /* 0x000000b8c4c47210 */ /* 0x000fe40007f9e0ff */
[----:B------:R-:W-:Y:S01]  /*1c9d0*/  SEL R190, R190, RZ, !P0 ;  /* 0x000000ffbebe7207 */ /* 0x000fe20004000000 */
[----:B------:R-:W-:Y:S01]  /*1c9e0*/  STL [R1+0x1f0], R7 ;  /* 0x0001f00701007387 */ /* 0x000fe20000100800 */
[----:B------:R-:W-:Y:S02]  /*1c9f0*/  IMAD.MOV.U32 R191, RZ, RZ, R193 ;  /* 0x000000ffffbf7224 */ /* 0x000fe400078e00c1 */
[----:B------:R-:W-:Y:S01]  /*1ca00*/  ISETP.NE.U32.AND P1, PT, R190, RZ, PT ;  /* 0x000000ffbe00720c */ /* 0x000fe20003f25070 */
[----:B------:R1:W-:Y:S01]  /*1ca10*/  STL [R1+0x1ec], R182 ;  /* 0x0001ecb601007387 */ /* 0x0003e20000100800 */
[----:B------:R-:W-:-:S02]  /*1ca20*/  IMAD.MOV.U32 R190, RZ, RZ, R194 ;  /* 0x000000ffffbe7224 */ /* 0x000fc400078e00c2 */
        /* <DEDUP_REMOVED lines=9> */
[----:B--2---:R-:W-:Y:S01]  /*1cac0*/  IMAD.MOV.U32 R190, RZ, RZ, R196 ;  /* 0x000000ffffbe7224 */ /* 0x004fe200078e00c4 */
[----:B------:R-:W-:-:S02]  /*1cad0*/  MOV R191, R195 ;  /* 0x000000c300bf7202 */ /* 0x000fc40000000f00 */
[----:B------:R-:W2:Y:S04]  /*1cae0*/  LDL.LU R6, [R1+0x14] ;  /* 0x0000140001067983 */ /* 0x000ea80000300800 */
        /* <DEDUP_REMOVED lines=67> */
[----:B------:R-:W-:Y:S03]  /*1cf20*/  STL [R1+0x108], R223 ;  /* 0x000108df01007387 */ /* 0x000fe60000100800 */
[----:B--2---:R-:W-:Y:S01]  /*1cf30*/  IADD3.X R182, R182, R183, RZ, P4, !PT ;  /* 0x000000b7b6b67210 */ /* 0x004fe200027fe4ff */
        /* <DEDUP_REMOVED lines=54> */
[----:B--2---:R-:W-:Y:S01]  /*1d2a0*/  MOV R190, R7 ;  /* 0x0000000700be7202 */ /* 0x004fe20000000f00 */
[----:B-1----:R-:W-:-:S05]  /*1d2b0*/  IMAD.MOV.U32 R191, RZ, RZ, R182 ;  /* 0x000000ffffbf7224 */ /* 0x002fca00078e00b6 */
[----:B------:R1:W-:Y:S01]  /*1d2c0*/  LDGSTS.E [R189+0xc004], desc[UR60][R190.64], P1 ;  /* 0x0c004000bebd7fae */ /* 0x0003e2000892187c */
[----:B------:R-:W-:Y:S02]  /*1d2d0*/  ISETP.GT.AND P1, PT, R177, 0x7a, PT ;  /* 0x0000007ab100780c */ /* 0x000fe40003f24270 */
[-C--:B------:R-:W-:Y:S02]  /*1d2e0*/  IADD3 R5, P3, R5, R184.reuse, RZ ;  /* 0x000000b805057210 */ /* 0x080fe40007f7e0ff */
[----:B-1----:R-:W-:Y:S02]  /*1d2f0*/  SEL R190, RZ, 0x4, !P1 ;  /* 0x00000004ffbe7807 */ /* 0x002fe40004800000 */
[----:B------:R-:W-:Y:S02]  /*1d300*/  ISETP.GT.AND P1, PT, R177, 0x7b, PT ;  /* 0x0000007bb100780c */ /* 0x000fe40003f24270 */
[----:B------:R-:W-:Y:S02]  /*1d310*/  SEL R190, R190, RZ, !P0 ;  /* 0x000000ffbebe7207 */ /* 0x000fe40004000000 */
[----:B------:R-:W-:-:S02]  /*1d320*/  IADD3 R0, P4, R0, R184, RZ ;  /* 0x000000b800007210 */ /* 0x000fc40007f9e0ff */
[----:B------:R-:W-:Y:S02]  /*1d330*/  ISETP.NE.U32.AND P2, PT, R190, RZ, PT ;  /* 0x000000ffbe00720c */ /* 0x000fe40003f45070 */
[----:B------:R-:W-:Y:S01]  /*1d340*/  SEL R190, RZ, 0x4, !P1 ;  /* 0x00000004ffbe7807 */ /* 0x000fe20004800000 */
[--C-:B------:R-:W-:Y:S01]  /*1d350*/  IMAD.X R6, R6, 0x1, R183.reuse, P3 ;  /* 0x0000000106067824 */ /* 0x100fe200018e06b7 */
[----:B------:R-:W-:Y:S02]  /*1d360*/  STL [R1+0x210], R7 ;  /* 0x0002100701007387 */ /* 0x000fe40000100800 */
[----:B------:R-:W-:Y:S01]  /*1d370*/  SEL R190, R190, RZ, !P0 ;  /* 0x000000ffbebe7207 */ /* 0x000fe20004000000 */
[----:B------:R-:W-:Y:S01]  /*1d380*/  IMAD.X R4, R4, 0x1, R183, P4 ;  /* 0x0000000104047824 */ /* 0x000fe200020e06b7 */
[----:B------:R-:W-:Y:S01]  /*1d390*/  STL [R1+0x20c], R182 ;  /* 0x00020cb601007387 */ /* 0x000fe20000100800 */
[----:B------:R-:W-:Y:S01]  /*1d3a0*/  IMAD.MOV.U32 R191, RZ, RZ, R6 ;  /* 0x000000ffffbf7224 */ /* 0x000fe200078e0006 */
[----:B------:R-:W-:Y:S01]  /*1d3b0*/  ISETP.NE.U32.AND P1, PT, R190, RZ, PT ;  /* 0x000000ffbe00720c */ /* 0x000fe20003f25070 */
[----:B------:R-:W-:Y:S01]  /*1d3c0*/  IMAD.MOV.U32 R190, RZ, RZ, R5 ;  /* 0x000000ffffbe7224 */ /* 0x000fe200078e0005 */
[----:B------:R-:W-:Y:S04]  /*1d3d0*/  STL [R1+0x218], R5 ;  /* 0x0002180501007387 */ /* 0x000fe80000100800 */
[----:B------:R1:W-:Y:S04]  /*1d3e0*/  STL [R1+0x214], R6 ;  /* 0x0002140601007387 */ /* 0x0003e80000100800 */
[----:B------:R-:W-:Y:S04]  /*1d3f0*/  STL [R1+0x220], R0 ;  /* 0x0002200001007387 */ /* 0x000fe80000100800 */
[----:B------:R2:W-:Y:S04]  /*1d400*/  STL [R1+0x21c], R4 ;  /* 0x00021c0401007387 */ /* 0x0005e80000100800 */
[----:B-1----:R-:W3:Y:S04]  /*1d410*/  LDL.LU R6, [R1+0x24] ;  /* 0x0000240001067983 */ /* 0x002ee80000300800 */
[----:B------:R-:W4:Y:S04]  /*1d420*/  LDL.LU R5, [R1+0x28] ;  /* 0x0000280001057983 */ /* 0x000f280000300800 */
[----:B------:R1:W-:Y:S02]  /*1d430*/  LDGSTS.E [R189+0xc008], desc[UR60][R190.64], P2 ;  /* 0x0c008000bebd7fae */ /* 0x0003e4000912187c */
[----:B-1----:R-:W-:-:S02]  /*1d440*/  IMAD.MOV.U32 R191, RZ, RZ, R4 ;  /* 0x000000ffffbf7224 */ /* 0x002fc400078e0004 */
[----:B------:R-:W-:Y:S01]  /*1d450*/  IMAD.MOV.U32 R190, RZ, RZ, R0 ;  /* 0x000000ffffbe7224 */ /* 0x000fe200078e0000 */
[----:B--2---:R-:W2:Y:S04]  /*1d460*/  LDL.LU R4, [R1+0x2c] ;  /* 0x00002c0001047983 */ /* 0x004ea80000300800 */
[----:B------:R-:W2:Y:S04]  /*1d470*/  LDL.LU R0, [R1+0x30] ;  /* 0x0000300001007983 */ /* 0x000ea80000300800 */
[----:B------:R1:W-:Y:S01]  /*1d480*/  LDGSTS.E [R189+0xc00c], desc[UR60][R190.64], P1 ;  /* 0x0c00c000bebd7fae */ /* 0x0003e2000892187c */
[----:B------:R-:W-:-:S02]  /*1d490*/  ISETP.GT.AND P1, PT, R177, 0x1c, PT ;  /* 0x0000001cb100780c */ /* 0x000fc40003f24270 */
[----:B------:R-:W-:Y:S02]  /*1d4a0*/  ISETP.GT.AND P2, PT, R177, 0x1d, PT ;  /* 0x0000001db100780c */ /* 0x000fe40003f44270 */
[----:B------:R-:W-:Y:S02]  /*1d4b0*/  IADD3 R198, P3, R198, R184, RZ ;  /* 0x000000b8c6c67210 */ /* 0x000fe40007f7e0ff */
[----:B-1----:R-:W-:Y:S02]  /*1d4c0*/  SEL R189, RZ, 0x4, !P1 ;  /* 0x00000004ffbd7807 */ /* 0x002fe40004800000 */
[----:B------:R-:W-:Y:S02]  /*1d4d0*/  SEL R190, RZ, 0x4, !P2 ;  /* 0x00000004ffbe7807 */ /* 0x000fe40005000000 */
[----:B------:R-:W-:Y:S02]  /*1d4e0*/  SEL R189, R189, RZ, !P0 ;  /* 0x000000ffbdbd7207 */ /* 0x000fe40004000000 */
[----:B------:R-:W-:-:S02]  /*1d4f0*/  SEL R190, R190, RZ, !P0 ;  /* 0x000000ffbebe7207 */ /* 0x000fc40004000000 */
[----:B------:R-:W-:Y:S01]  /*1d500*/  ISETP.NE.U32.AND P1, PT, R189, RZ, PT ;  /* 0x000000ffbd00720c */ /* 0x000fe20003f25070 */
[----:B------:R-:W-:Y:S01]  /*1d510*/  IMAD.X R197, R197, 0x1, R183, P3 ;  /* 0x00000001c5c57824 */ /* 0x000fe200018e06b7 */
[----:B------:R-:W-:Y:S02]  /*1d520*/  LOP3.LUT R189, R3, 0x70, RZ, 0x3c, !PT ;  /* 0x0000007003bd7812 */ /* 0x000fe400078e3cff */
[----:B------:R-:W-:Y:S02]  /*1d530*/  IADD3 R200, P4, R200, R184, RZ ;  /* 0x000000b8c8c87210 */ /* 0x000fe40007f9e0ff */
[----:B------:R-:W-:Y:S01]  /*1d540*/  ISETP.NE.U32.AND P2, PT, R190, RZ, PT ;  /* 0x000000ffbe00720c */ /* 0x000fe20003f45070 */
[----:B------:R-:W-:Y:S02]  /*1d550*/  VIADD R189, R189, UR4 ;  /* 0x00000004bdbd7c36 */ /* 0x000fe40008000000 */
[----:B------:R-:W-:Y:S02]  /*1d560*/  IMAD.MOV.U32 R190, RZ, RZ, R198 ;  /* 0x000000ffffbe7224 */ /* 0x000fe400078e00c6 */
[----:B------:R-:W-:-:S02]  /*1d570*/  IMAD.MOV.U32 R191, RZ, RZ, R197 ;  /* 0x000000ffffbf7224 */ /* 0x000fc400078e00c5 */
[----:B------:R-:W-:-:S03]  /*1d580*/  IMAD.X R199, R199, 0x1, R183, P4 ;  /* 0x00000001c7c77824 */ /* 0x000fc600020e06b7 */
[----:B------:R1:W-:Y:S01]  /*1d590*/  LDGSTS.E [R189], desc[UR60][R190.64], P1 ;  /* 0x00000000bebd7fae */ /* 0x0003e2000892187c */
[----:B------:R-:W-:Y:S02]  /*1d5a0*/  ISETP.GT.AND P1, PT, R177, 0x1e, PT ;  /* 0x0000001eb100780c */ /* 0x000fe40003f24270 */
[----:B-1----:R-:W-:Y:S01]  /*1d5b0*/  MOV R190, R200 ;  /* 0x000000c800be7202 */ /* 0x002fe20000000f00 */
        /* <DEDUP_REMOVED lines=28> */
[----:B---3--:R-:W-:Y:S01]  /*1d780*/  IMAD.X R6, R6, 0x1, R183, P3 ;  /* 0x0000000106067824 */ /* 0x008fe200018e06b7 */
[----:B------:R-:W-:Y:S01]  /*1d790*/  STL [R1+0x28], R5 ;  /* 0x0000280501007387 */ /* 0x000fe20000100800 */
[----:B------:R-:W-:Y:S02]  /*1d7a0*/  IMAD.MOV.U32 R190, RZ, RZ, R5 ;  /* 0x000000ffffbe7224 */ /* 0x000fe400078e0005 */
[----:B------:R-:W-:Y:S01]  /*1d7b0*/  IMAD.MOV.U32 R191, RZ, RZ, R6 ;  /* 0x000000ffffbf7224 */ /* 0x000fe200078e0006 */
[----:B------:R1:W-:Y:S04]  /*1d7c0*/  STL [R1+0x24], R6 ;  /* 0x0000240601007387 */ /* 0x0003e80000100800 */
[----:B------:R3:W-:Y:S01]  /*1d7d0*/  LDGSTS.E [R189+0x4000], desc[UR60][R190.64], P2 ;  /* 0x04000000bebd7fae */ /* 0x0007e2000912187c */
[----:B--2---:R-:W-:-:S05]  /*1d7e0*/  IADD3 R0, P4, R0, R184, RZ ;  /* 0x000000b800007210 */ /* 0x004fca0007f9e0ff */
[----:B------:R-:W-:Y:S01]  /*1d7f0*/  IMAD.X R4, R4, 0x1, R183, P4 ;  /* 0x0000000104047824 */ /* 0x000fe200020e06b7 */
[----:B------:R-:W-:Y:S01]  /*1d800*/  STL [R1+0x30], R0 ;  /* 0x0000300001007387 */ /* 0x000fe20000100800 */
[----:B---3--:R-:W-:-:S03]  /*1d810*/  IMAD.MOV.U32 R190, RZ, RZ, R0 ;  /* 0x000000ffffbe7224 */ /* 0x008fc600078e0000 */
[----:B------:R-:W2:Y:S01]  /*1d820*/  LDL.LU R223, [R1+0x38] ;  /* 0x0000380001df7983 */ /* 0x000ea20000300800 */
[----:B------:R-:W-:-:S03]  /*1d830*/  MOV R191, R4 ;  /* 0x0000000400bf7202 */ /* 0x000fc60000000f00 */
[----:B------:R3:W-:Y:S04]  /*1d840*/  STL [R1+0x2c], R4 ;  /* 0x00002c0401007387 */ /* 0x0007e80000100800 */
[----:B------:R-:W4:Y:S04]  /*1d850*/  LDL.LU R7, [R1+0x40] ;  /* 0x0000400001077983 */ /* 0x000f280000300800 */
[----:B------:R-:W4:Y:S04]  /*1d860*/  LDL.LU R182, [R1+0x3c] ;  /* 0x00003c0001b67983 */ /* 0x000f280000300800 */
[----:B-1----:R-:W4:Y:S04]  /*1d870*/  LDL.LU R6, [R1+0x124] ;  /* 0x0001240001067983 */ /* 0x002f280000300800 */
[----:B------:R-:W4:Y:S04]  /*1d880*/  LDL.LU R5, [R1+0x128] ;  /* 0x0001280001057983 */ /* 0x000f280000300800 */
[----:B---3--:R-:W3:Y:S04]  /*1d890*/  LDL.LU R4, [R1+0x12c] ;  /* 0x00012c0001047983 */ /* 0x008ee80000300800 */
        /* <DEDUP_REMOVED lines=15> */
[--C-:B------:R-:W-:Y:S02]  /*1d990*/  IMAD.X R182, R182, 0x1, R183.reuse, P4 ;  /* 0x00000001b6b67824 */ /* 0x100fe400020e06b7 */
        /* <DEDUP_REMOVED lines=75> */
[----:B------:R-:W-:-:S03]  /*1de50*/  ISETP.GT.AND P1, PT, R177, 0x7e, PT ;  /* 0x0000007eb100780c */ /* 0x000fc60003f24270 */
[----:B------:R-:W-:Y:S04]  /*1de60*/  STL [R1+0x140], R7 ;  /* 0x0001400701007387 */ /* 0x000fe80000100800 */
[----:B------:R-:W-:Y:S01]  /*1de70*/  STL [R1+0x13c], R182 ;  /* 0x00013cb601007387 */ /* 0x000fe20000100800 */
[----:B-1----:R-:W-:-:S03]  /*1de80*/  SEL R190, RZ, 0x4, !P1 ;  /* 0x00000004ffbe7807 */ /* 0x002fc60004800000 */
[----:B------:R1:W-:Y:S01]  /*1de90*/  STL [R1+0x228], R4 ;  /* 0x0002280401007387 */ /* 0x0003e20000100800 */
[----:B------:R-:W-:Y:S02]  /*1dea0*/  ISETP.GT.AND P1, PT, R177, 0x7f, PT ;  /* 0x0000007fb100780c */ /* 0x000fe40003f24270 */
[----:B------:R-:W-:Y:S01]  /*1deb0*/  SEL R190, R190, RZ, !P0 ;  /* 0x000000ffbebe7207 */ /* 0x000fe20004000000 */
[----:B------:R-:W-:Y:S04]  /*1dec0*/  STL [R1+0x224], R6 ;  /* 0x0002240601007387 */ /* 0x000fe80000100800 */
[----:B------:R-:W-:Y:S01]  /*1ded0*/  STL [R1+0x230], R0 ;  /* 0x0002300001007387 */ /* 0x000fe20000100800 */
[----:B------:R-:W-:-:S03]  /*1dee0*/  ISETP.NE.U32.AND P2, PT, R190, RZ, PT ;  /* 0x000000ffbe00720c */ /* 0x000fc60003f45070 */
[----:B-1----:R-:W2:Y:S01]  /*1def0*/  LDL.LU R4, [R1+0x240] ;  /* 0x0002400001047983 */ /* 0x002ea20000300800 */
[----:B------:R-:W-:-:S03]  /*1df00*/  SEL R190, RZ, 0x4, !P1 ;  /* 0x00000004ffbe7807 */ /* 0x000fc60004800000 */
[----:B------:R1:W-:Y:S04]  /*1df10*/  STL [R1+0x22c], R5 ;  /* 0x00022c0501007387 */ /* 0x0003e80000100800 */
[----:B------:R-:W3:Y:S01]  /*1df20*/  LDL.LU R7, [R1+0x23c] ;  /* 0x00023c0001077983 */ /* 0x000ee20000300800 */
[----:B------:R-:W-:-:S03]  /*1df30*/  SEL R190, R190, RZ, !P0 ;  /* 0x000000ffbebe7207 */ /* 0x000fc60004000000 */
[----:B------:R-:W4:Y:S04]  /*1df40*/  LDL.LU R182, [R1+0x244] ;  /* 0x0002440001b67983 */ /* 0x000f280000300800 */
[----:B-1----:R-:W4:Y:S04]  /*1df50*/  LDL.LU R5, [R1+0x248] ;  /* 0x0002480001057983 */ /* 0x002f280000300800 */
[----:B------:R-:W4:Y:S04]  /*1df60*/  LDL.LU R223, [R1+0x284] ;  /* 0x0002840001df7983 */ /* 0x000f280000300800 */
[----:B------:R-:W4:Y:S04]  /*1df70*/  LDL.LU R6, [R1+0x288] ;  /* 0x0002880001067983 */ /* 0x000f280000300800 */
[----:B------:R-:W4:Y:S01]  /*1df80*/  LDL.LU R191, [R1+0x238] ;  /* 0x0002380001bf7983 */ /* 0x000f220000300800 */
[----:B------:R-:W-:-:S03]  /*1df90*/  ISETP.NE.U32.AND P1, PT, R190, RZ, PT ;  /* 0x000000ffbe00720c */ /* 0x000fc60003f25070 */
[----:B------:R-:W4:Y:S01]  /*1dfa0*/  LDL.LU R190, [R1+0x234] ;  /* 0x0002340001be7983 */ /* 0x000f220000300800 */
[----:B------:R-:W1:Y:S02]  /*1dfb0*/  S2R R0, SR_TID.X ;  /* 0x0000000000007919 */ /* 0x000e640000002100 */
[----:B-1----:R-:W-:Y:S02]  /*1dfc0*/  LOP3.LUT R0, R0, 0x7f, RZ, 0xc0, !PT ;  /* 0x0000007f00007812 */ /* 0x002fe400078ec0ff */
[----:B--2---:R-:W-:-:S05]  /*1dfd0*/  IADD3 R4, P4, R4, R184, RZ ;  /* 0x000000b804047210 */ /* 0x004fca0007f9e0ff */
[----:B---3--:R-:W-:Y:S01]  /*1dfe0*/  IMAD.X R7, R7, 0x1, R183, P4 ;  /* 0x0000000107077824 */ /* 0x008fe200020e06b7 */
[----:B----4-:R-:W-:-:S05]  /*1dff0*/  IADD3 R191, P3, R191, R184, RZ ;  /* 0x000000b8bfbf7210 */ /* 0x010fca0007f7e0ff */
[----:B------:R-:W-:Y:S01]  /*1e000*/  IMAD.X R190, R190, 0x1, R183, P3 ;  /* 0x00000001bebe7824 */ /* 0x000fe200018e06b7 */
[----:B------:R1:W-:Y:S04]  /*1e010*/  STL [R1+0x238], R191 ;  /* 0x000238bf01007387 */ /* 0x0003e80000100800 */
[----:B------:R2:W-:Y:S01]  /*1e020*/  STL [R1+0x234], R190 ;  /* 0x000234be01007387 */ /* 0x0005e20000100800 */
[----:B-1----:R-:W-:-:S04]  /*1e030*/  LOP3.LUT R191, R191, R190, RZ, 0x3c, !PT ;  /* 0x000000bebfbf7212 */ /* 0x002fc800078e3cff */
[----:B--2---:R-:W-:-:S04]  /*1e040*/  LOP3.LUT R190, R191, R190, RZ, 0x3c, !PT ;  /* 0x000000bebfbe7212 */ /* 0x004fc800078e3cff */
[----:B------:R-:W-:-:S05]  /*1e050*/  LOP3.LUT R191, R191, R190, RZ, 0x3c, !PT ;  /* 0x000000bebfbf7212 */ /* 0x000fca00078e3cff */
[----:B------:R1:W-:Y:S04]  /*1e060*/  LDGSTS.E [R189+0xc008], desc[UR60][R190.64], P2 ;  /* 0x0c008000bebd7fae */ /* 0x0003e8000912187c */
[----:B------:R-:W-:Y:S01]  /*1e070*/  STL [R1+0x240], R4 ;  /* 0x0002400401007387 */ /* 0x000fe20000100800 */
[----:B-1----:R-:W-:Y:S01]  /*1e080*/  IMAD.MOV.U32 R190, RZ, RZ, R4 ;  /* 0x000000ffffbe7224 */ /* 0x002fe200078e0004 */
[----:B------:R-:W-:Y:S02]  /*1e090*/  MOV R191, R7 ;  /* 0x0000000700bf7202 */ /* 0x000fe40000000f00 */
[----:B------:R1:W-:Y:S04]  /*1e0a0*/  STL [R1+0x23c], R7 ;  /* 0x00023c0701007387 */ /* 0x0003e80000100800 */
[----:B------:R2:W-:Y:S01]  /*1e0b0*/  LDGSTS.E [R189+0xc00c], desc[UR60][R190.64], P1 ;  /* 0x0c00c000bebd7fae */ /* 0x0005e2000892187c */
[----:B------:R-:W-:-:S02]  /*1e0c0*/  ISETP.GE.AND P1, PT, R0, R177, PT ;  /* 0x000000b10000720c */ /* 0x000fc40003f26270 */
[----:B------:R-:W-:Y:S01]  /*1e0d0*/  IADD3 R6, P2, R6, R186, RZ ;  /* 0x000000ba06067210 */ /* 0x000fe20007f5e0ff */
[----:B------:R-:W0:Y:S04]  /*1e0e0*/  LDGDEPBAR ;  /* 0x00000000000079af */ /* 0x000e280000000000 */
[----:B-1----:R-:W3:Y:S04]  /*1e0f0*/  LDL.LU R7, [R1+0x2c4] ;  /* 0x0002c40001077983 */ /* 0x002ee80000300800 */
[----:B------:R-:W4:Y:S04]  /*1e100*/  LDL.LU R0, [R1+0x2c8] ;  /* 0x0002c80001007983 */ /* 0x000f280000300800 */
[----:B------:R-:W3:Y:S04]  /*1e110*/  LDL.LU R189, [R1+0x304] ;  /* 0x0003040001bd7983 */ /* 0x000ee80000300800 */
[----:B------:R-:W3:Y:S01]  /*1e120*/  LDL.LU R4, [R1+0x308] ;  /* 0x0003080001047983 */ /* 0x000ee20000300800 */
[----:B------:R-:W-:-:S02]  /*1e130*/  SEL R177, RZ, 0x4, P1 ;  /* 0x00000004ffb17807 */ /* 0x000fc40000800000 */
[----:B------:R-:W-:Y:S02]  /*1e140*/  IADD3 R5, P1, R5, R186, RZ ;  /* 0x000000ba05057210 */ /* 0x000fe40007f3e0ff */
[----:B------:R-:W-:-:S04]  /*1e150*/  SEL R177, R177, RZ, !P0 ;  /* 0x000000ffb1b17207 */ /* 0x000fc80004000000 */
[----:B------:R-:W-:Y:S01]  /*1e160*/  ISETP.NE.U32.AND P0, PT, R177, RZ, PT ;  /* 0x000000ffb100720c */ /* 0x000fe20003f05070 */
[--C-:B------:R-:W-:Y:S02]  /*1e170*/  IMAD.X R182, R182, 0x1, R185.reuse, P1 ;  /* 0x00000001b6b67824 */ /* 0x100fe400008e06b9 */
[----:B------:R-:W-:Y:S01]  /*1e180*/  IMAD.X R223, R223, 0x1, R185, P2 ;  /* 0x00000001dfdf7824 */ /* 0x000fe200010e06b9 */
[----:B------:R1:W-:Y:S01]  /*1e190*/  STL [R1+0x248], R5 ;  /* 0x0002480501007387 */ /* 0x0003e20000100800 */
[----:B------:R-:W-:Y:S02]  /*1e1a0*/  VIADD R177, R2, UR4 ;  /* 0x0000000402b17c36 */ /* 0x000fe40008000000 */
[----:B--2---:R-:W-:Y:S01]  /*1e1b0*/  IMAD.MOV.U32 R190, RZ, RZ, R5 ;  /* 0x000000ffffbe7224 */ /* 0x004fe200078e0005 */
[----:B------:R2:W-:Y:S01]  /*1e1c0*/  STL [R1+0x244], R182 ;  /* 0x000244b601007387 */ /* 0x0005e20000100800 */
[----:B------:R-:W-:-:S03]  /*1e1d0*/  IMAD.MOV.U32 R191, RZ, RZ, R182 ;  /* 0x000000ffffbf7224 */ /* 0x000fc600078e00b6 */
[----:B------:R2:W-:Y:S04]  /*1e1e0*/  STL [R1+0x288], R6 ;  /* 0x0002880601007387 */ /* 0x0005e80000100800 */
[----:B------:R2:W-:Y:S04]  /*1e1f0*/  STL [R1+0x284], R223 ;  /* 0x000284df01007387 */ /* 0x0005e80000100800 */
[----:B-1----:R-:W3:Y:S04]  /*1e200*/  LDL.LU R5, [R1+0x348] ;  /* 0x0003480001057983 */ /* 0x002ee80000300800 */
[----:B------:R1:W-:Y:S04]  /*1e210*/  LDGSTS.E [R177+0x30000], desc[UR60][R190.64], P0 ;  /* 0x30000000beb17fae */ /* 0x0003e8000812187c */
[----:B--2---:R-:W2:Y:S01]  /*1e220*/  LDL.LU R182, [R1+0x388] ;  /* 0x0003880001b67983 */ /* 0x004ea20000300800 */
[----:B-1----:R-:W-:-:S02]  /*1e230*/  IMAD.MOV.U32 R190, RZ, RZ, R6 ;  /* 0x000000ffffbe7224 */ /* 0x002fc400078e0006 */
[----:B------:R-:W-:Y:S01]  /*1e240*/  IMAD.MOV.U32 R191, RZ, RZ, R223 ;  /* 0x000000ffffbf7224 */ /* 0x000fe200078e00df */
[----:B------:R-:W2:Y:S04]  /*1e250*/  LDL.LU R6, [R1+0x344] ;  /* 0x0003440001067983 */ /* 0x000ea80000300800 */
[----:B------:R-:W2:Y:S04]  /*1e260*/  LDL.LU R223, [R1+0x384] ;  /* 0x0003840001df7983 */ /* 0x000ea80000300800 */
[----:B------:R1:W-:Y:S01]  /*1e270*/  LDGSTS.E [R177+0x30400], desc[UR60][R190.64], P0 ;  /* 0x30400000beb17fae */ /* 0x0003e2000812187c */
[----:B----4-:R-:W-:-:S05]  /*1e280*/  IADD3 R0, P1, R0, R186, RZ ;  /* 0x000000ba00007210 */ /* 0x010fca0007f3e0ff */
[----:B---3--:R-:W-:Y:S01]  /*1e290*/  IMAD.X R7, R7, 0x1, R185, P1 ;  /* 0x0000000107077824 */ /* 0x008fe200008e06b9 */
[----:B------:R-:W-:Y:S01]  /*1e2a0*/  IADD3 R4, P2, R4, R186, RZ ;  /* 0x000000ba04047210 */ /* 0x000fe20007f5e0ff */
[----:B------:R3:W-:Y:S01]  /*1e2b0*/  STL [R1+0x2c8], R0 ;  /* 0x0002c80001007387 */ /* 0x0007e20000100800 */
[----:B-1----:R-:W-:Y:S02]  /*1e2c0*/  IMAD.MOV.U32 R190, RZ, RZ, R0 ;  /* 0x000000ffffbe7224 */ /* 0x002fe400078e0000 */
[----:B------:R-:W-:Y:S01]  /*1e2d0*/  IMAD.MOV.U32 R191, RZ, RZ, R7 ;  /* 0x000000ffffbf7224 */ /* 0x000fe200078e0007 */
[----:B------:R1:W-:Y:S01]  /*1e2e0*/  STL [R1+0x2c4], R7 ;  /* 0x0002c40701007387 */ /* 0x0003e20000100800 */
[----:B------:R-:W-:-:S03]  /*1e2f0*/  IMAD.X R189, R189, 0x1, R185, P2 ;  /* 0x00000001bdbd7824 */ /* 0x000fc600010e06b9 */
[----:B------:R4:W-:Y:S04]  /*1e300*/  STL [R1+0x308], R4 ;  /* 0x0003080401007387 */ /* 0x0009e80000100800 */
[----:B---3--:R-:W3:Y:S04]  /*1e310*/  LDL.LU R0, [R1+0x3c8] ;  /* 0x0003c80001007983 */ /* 0x008ee80000300800 */
[----:B------:R4:W-:Y:S04]  /*1e320*/  STL [R1+0x304], R189 ;  /* 0x000304bd01007387 */ /* 0x0009e80000100800 */
[----:B------:R4:W-:Y:S04]  /*1e330*/  LDGSTS.E [R177+0x30800], desc[UR60][R190.64], P0 ;  /* 0x30800000beb17fae */ /* 0x0009e8000812187c */
[----:B-1----:R-:W3:Y:S01]  /*1e340*/  LDL.LU R7, [R1+0x408] ;  /* 0x0004080001077983 */ /* 0x002ee20000300800 */
[----:B----4-:R-:W-:-:S03]  /*1e350*/  IMAD.MOV.U32 R190, RZ, RZ, R4 ;  /* 0x000000ffffbe7224 */ /* 0x010fc600078e0004 */
[----:B------:R-:W4:Y:S01]  /*1e360*/  LDL.LU R4, [R1+0x3c4] ;  /* 0x0003c40001047983 */ /* 0x000f220000300800 */
[----:B------:R-:W-:-:S03]  /*1e370*/  MOV R191, R189 ;  /* 0x000000bd00bf7202 */ /* 0x000fc60000000f00 */
[----:B------:R-:W4:Y:S01]  /*1e380*/  LDL.LU R189, [R1+0x404] ;  /* 0x0004040001bd7983 */ /* 0x000f220000300800 */
[-C--:B------:R-:W-:Y:S02]  /*1e390*/  IADD3 R5, P1, R5, R186.reuse, RZ ;  /* 0x000000ba05057210 */ /* 0x080fe40007f3e0ff */
[----:B--2---:R-:W-:Y:S01]  /*1e3a0*/  IADD3 R182, P2, R182, R186, RZ ;  /* 0x000000bab6b67210 */ /* 0x004fe20007f5e0ff */
[----:B------:R1:W-:Y:S02]  /*1e3b0*/  LDGSTS.E [R177+0x30c00], desc[UR60][R190.64], P0 ;  /* 0x30c00000beb17fae */ /* 0x0003e4000812187c */
[--C-:B------:R-:W-:Y:S02]  /*1e3c0*/  IMAD.X R6, R6, 0x1, R185.reuse, P1 ;  /* 0x0000000106067824 */ /* 0x100fe400008e06b9 */
[----:B------:R2:W-:Y:S01]  /*1e3d0*/  STL [R1+0x348], R5 ;  /* 0x0003480501007387 */ /* 0x0005e20000100800 */
[----:B------:R-:W-:-:S03]  /*1e3e0*/  IMAD.X R223, R223, 0x1, R185, P2 ;  /* 0x00000001dfdf7824 */ /* 0x000fc600010e06b9 */
[----:B------:R2:W-:Y:S01]  /*1e3f0*/  STL [R1+0x344], R6 ;  /* 0x0003440601007387 */ /* 0x0005e20000100800 */
[----:B-1----:R-:W-:Y:S02]  /*1e400*/  IMAD.MOV.U32 R190, RZ, RZ, R5 ;  /* 0x000000ffffbe7224 */ /* 0x002fe400078e0005 */
[----:B------:R-:W-:Y:S01]  /*1e410*/  IMAD.MOV.U32 R191, RZ, RZ, R6 ;  /* 0x000000ffffbf7224 */ /* 0x000fe200078e0006 */
[----:B------:R1:W-:Y:S04]  /*1e420*/  STL [R1+0x388], R182 ;  /* 0x000388b601007387 */ /* 0x0003e80000100800 */
[----:B--2---:R-:W2:Y:S04]  /*1e430*/  LDL.LU R5, [R1+0x448] ;  /* 0x0004480001057983 */ /* 0x004ea80000300800 */
[----:B------:R1:W-:Y:S04]  /*1e440*/  STL [R1+0x384], R223 ;  /* 0x000384df01007387 */ /* 0x0003e80000100800 */
[----:B------:R1:W-:Y:S04]  /*1e450*/  LDGSTS.E [R177+0x31000], desc[UR60][R190.64], P0 ;  /* 0x31000000beb17fae */ /* 0x0003e8000812187c */
[----:B------:R-:W2:Y:S01]  /*1e460*/  LDL.LU R6, [R1+0x488] ;  /* 0x0004880001067983 */ /* 0x000ea20000300800 */
[----:B-1----:R-:W-:-:S02]  /*1e470*/  IMAD.MOV.U32 R190, RZ, RZ, R182 ;  /* 0x000000ffffbe7224 */ /* 0x002fc400078e00b6 */
[----:B------:R-:W-:Y:S01]  /*1e480*/  IMAD.MOV.U32 R191, RZ, RZ, R223 ;  /* 0x000000ffffbf7224 */ /* 0x000fe200078e00df */
[----:B------:R-:W2:Y:S04]  /*1e490*/  LDL.LU R182, [R1+0x444] ;  /* 0x0004440001b67983 */ /* 0x000ea80000300800 */
[----:B------:R-:W2:Y:S04]  /*1e4a0*/  LDL.LU R223, [R1+0x484] ;  /* 0x0004840001df7983 */ /* 0x000ea80000300800 */
[----:B------:R1:W-:Y:S01]  /*1e4b0*/  LDGSTS.E [R177+0x31400], desc[UR60][R190.64], P0 ;  /* 0x31400000beb17fae */ /* 0x0003e2000812187c */
[----:B---3--:R-:W-:-:S05]  /*1e4c0*/  IADD3 R0, P1, R0, R186, RZ ;  /* 0x000000ba00007210 */ /* 0x008fca0007f3e0ff */
[----:B------:R3:W-:Y:S01]  /*1e4d0*/  STL [R1+0x3c8], R0 ;  /* 0x0003c80001007387 */ /* 0x0007e20000100800 */
[----:B-1----:R-:W-:Y:S01]  /*1e4e0*/  IMAD.MOV.U32 R190, RZ, RZ, R0 ;  /* 0x000000ffffbe7224 */ /* 0x002fe200078e0000 */
[----:B------:R-:W-:Y:S01]  /*1e4f0*/  IADD3 R7, P2, R7, R186, RZ ;  /* 0x000000ba07077210 */ /* 0x000fe20007f5e0ff */
[----:B----4-:R-:W-:-:S04]  /*1e500*/  IMAD.X R4, R4, 0x1, R185, P1 ;  /* 0x0000000104047824 */ /* 0x010fc800008e06b9 */
[----:B------:R-:W-:Y:S01]  /*1e510*/  IMAD.X R189, R189, 0x1, R185, P2 ;  /* 0x00000001bdbd7824 */ /* 0x000fe200010e06b9 */
[----:B------:R1:W-:Y:S01]  /*1e520*/  STL [R1+0x3c4], R4 ;  /* 0x0003c40401007387 */ /* 0x0003e20000100800 */
[----:B------:R-:W-:-:S03]  /*1e530*/  IMAD.MOV.U32 R191, RZ, RZ, R4 ;  /* 0x000000ffffbf7224 */ /* 0x000fc600078e0004 */
[----:B------:R4:W-:Y:S04]  /*1e540*/  STL [R1+0x408], R7 ;  /* 0x0004080701007387 */ /* 0x0009e80000100800 */
[----:B---3--:R-:W3:Y:S04]  /*1e550*/  LDL.LU R0, [R1+0x4c8] ;  /* 0x0004c80001007983 */ /* 0x008ee80000300800 */
[----:B------:R4:W-:Y:S04]  /*1e560*/  STL [R1+0x404], R189 ;  /* 0x000404bd01007387 */ /* 0x0009e80000100800 */
[----:B------:R4:W-:Y:S04]  /*1e570*/  LDGSTS.E [R177+0x31800], desc[UR60][R190.64], P0 ;  /* 0x31800000beb17fae */ /* 0x0009e8000812187c */
[----:B-1----:R-:W3:Y:S01]  /*1e580*/  LDL.LU R4, [R1+0x508] ;  /* 0x0005080001047983 */ /* 0x002ee20000300800 */
[----:B----4-:R-:W-:-:S03]  /*1e590*/  IMAD.MOV.U32 R190, RZ, RZ, R7 ;  /* 0x000000ffffbe7224 */ /* 0x010fc600078e0007 */
[----:B------:R-:W4:Y:S01]  /*1e5a0*/  LDL.LU R7, [R1+0x4c4] ;  /* 0x0004c40001077983 */ /* 0x000f220000300800 */
[----:B------:R-:W-:-:S03]  /*1e5b0*/  IMAD.MOV.U32 R191, RZ, RZ, R189 ;  /* 0x000000ffffbf7224 */ /* 0x000fc600078e00bd */
[----:B------:R-:W4:Y:S01]  /*1e5c0*/  LDL.LU R189, [R1+0x504] ;  /* 0x0005040001bd7983 */ /* 0x000f220000300800 */
[-C--:B--2---:R-:W-:Y:S02]  /*1e5d0*/  IADD3 R5, P1, R5, R186.reuse, RZ ;  /* 0x000000ba05057210 */ /* 0x084fe40007f3e0ff */
[----:B------:R-:W-:Y:S01]  /*1e5e0*/  IADD3 R6, P2, R6, R186, RZ ;  /* 0x000000ba06067210 */ /* 0x000fe20007f5e0ff */
[----:B------:R1:W-:Y:S01]  /*1e5f0*/  LDGSTS.E [R177+0x31c00], desc[UR60][R190.64], P0 ;  /* 0x31c00000beb17fae */ /* 0x0003e2000812187c */
[----:B------:R-:W-:-:S03]  /*1e600*/  IADD3.X R182, R182, R185, RZ, P1, !PT ;  /* 0x000000b9b6b67210 */ /* 0x000fc60000ffe4ff */
        /* <DEDUP_REMOVED lines=16> */
[----:B------:R-:W-:Y:S01]  /*1e710*/  STL [R1+0x4c8], R0 ;  /* 0x0004c80001007387 */ /* 0x000fe20000100800 */
[----:B-1----:R-:W-:Y:S01]  /*1e720*/  IMAD.MOV.U32 R190, RZ, RZ, R0 ;  /* 0x000000ffffbe7224 */ /* 0x002fe200078e0000 */
[----:B------:R-:W-:Y:S01]  /*1e730*/  IADD3 R4, P2, R4, R186, RZ ;  /* 0x000000ba04047210 */ /* 0x000fe20007f5e0ff */
[----:B----4-:R-:W-:-:S04]  /*1e740*/  IMAD.X R7, R7, 0x1, R185, P1 ;  /* 0x0000000107077824 */ /* 0x010fc800008e06b9 */
[----:B------:R-:W-:Y:S01]  /*1e750*/  IMAD.X R189, R189, 0x1, R185, P2 ;  /* 0x00000001bdbd7824 */ /* 0x000fe200010e06b9 */
[----:B------:R1:W-:Y:S01]  /*1e760*/  STL [R1+0x4c4], R7 ;  /* 0x0004c40701007387 */ /* 0x0003e20000100800 */
[----:B------:R-:W-:-:S03]  /*1e770*/  IMAD.MOV.U32 R191, RZ, RZ, R7 ;  /* 0x000000ffffbf7224 */ /* 0x000fc600078e0007 */
[----:B------:R-:W-:Y:S04]  /*1e780*/  STL [R1+0x508], R4 ;  /* 0x0005080401007387 */ /* 0x000fe80000100800 */
[----:B------:R3:W-:Y:S04]  /*1e790*/  LDGSTS.E [R177+0x32800], desc[UR60][R190.64], P0 ;  /* 0x32800000beb17fae */ /* 0x0007e8000812187c */
[----:B-1----:R-:W4:Y:S04]  /*1e7a0*/  LDL.LU R7, [R1+0x5c8] ;  /* 0x0005c80001077983 */ /* 0x002f280000300800 */
[----:B------:R1:W-:Y:S04]  /*1e7b0*/  STL [R1+0x504], R189 ;  /* 0x000504bd01007387 */ /* 0x0003e80000100800 */
[----:B------:R-:W4:Y:S01]  /*1e7c0*/  LDL.LU R0, [R1+0x608] ;  /* 0x0006080001007983 */ /* 0x000f220000300800 */
[----:B---3--:R-:W-:-:S02]  /*1e7d0*/  IMAD.MOV.U32 R191, RZ, RZ, R189 ;  /* 0x000000ffffbf7224 */ /* 0x008fc400078e00bd */
[----:B------:R-:W-:Y:S01]  /*1e7e0*/  IMAD.MOV.U32 R190, RZ, RZ, R4 ;  /* 0x000000ffffbe7224 */ /* 0x000fe200078e0004 */
[----:B-1----:R-:W3:Y:S04]  /*1e7f0*/  LDL.LU R189, [R1+0x5c4] ;  /* 0x0005c40001bd7983 */ /* 0x002ee80000300800 */
[----:B------:R-:W3:Y:S01]  /*1e800*/  LDL.LU R4, [R1+0x604] ;  /* 0x0006040001047983 */ /* 0x000ee20000300800 */
[----:B--2---:R-:W-:-:S03]  /*1e810*/  IADD3 R5, P1, R5, R186, RZ ;  /* 0x000000ba05057210 */ /* 0x004fc60007f3e0ff */
[----:B------:R1:W-:Y:S01]  /*1e820*/  LDGSTS.E [R177+0x32c00], desc[UR60][R190.64], P0 ;  /* 0x32c00000beb17fae */ /* 0x0003e2000812187c */
[----:B------:R-:W-:Y:S01]  /*1e830*/  IADD3 R182, P2, R182, R186, RZ ;  /* 0x000000bab6b67210 */ /* 0x000fe20007f5e0ff */
[----:B------:R-:W-:Y:S02]  /*1e840*/  IMAD.X R6, R6, 0x1, R185, P1 ;  /* 0x0000000106067824 */ /* 0x000fe400008e06b9 */
[----:B-1----:R-:W-:Y:S02]  /*1e850*/  IMAD.MOV.U32 R190, RZ, RZ, R5 ;  /* 0x000000ffffbe7224 */ /* 0x002fe400078e0005 */
[----:B------:R-:W-:Y:S01]  /*1e860*/  IMAD.MOV.U32 R191, RZ, RZ, R6 ;  /* 0x000000ffffbf7224 */ /* 0x000fe200078e0006 */
[----:B------:R-:W-:Y:S01]  /*1e870*/  IADD3.X R223, R223, R185, RZ, P2, !PT ;  /* 0x000000b9dfdf7210 */ /* 0x000fe200017fe4ff */
[----:B------:R1:W-:Y:S04]  /*1e880*/  STL [R1+0x548], R5 ;  /* 0x0005480501007387 */ /* 0x0003e80000100800 */
[----:B------:R2:W-:Y:S04]  /*1e890*/  LDGSTS.E [R177+0x33000], desc[UR60][R190.64], P0 ;  /* 0x33000000beb17fae */ /* 0x0005e8000812187c */
[----:B------:R1:W-:Y:S04]  /*1e8a0*/  STL [R1+0x544], R6 ;  /* 0x0005440601007387 */ /* 0x0003e80000100800 */
[----:B------:R1:W-:Y:S01]  /*1e8b0*/  STL [R1+0x588], R182 ;  /* 0x000588b601007387 */ /* 0x0003e20000100800 */
[----:B--2---:R-:W-:-:S03]  /*1e8c0*/  IMAD.MOV.U32 R190, RZ, RZ, R182 ;  /* 0x000000ffffbe7224 */ /* 0x004fc600078e00b6 */
[----:B-1----:R-:W2:Y:S01]  /*1e8d0*/  LDL.LU R5, [R1+0x250] ;  /* 0x0002500001057983 */ /* 0x002ea20000300800 */
[----:B------:R-:W-:-:S03]  /*1e8e0*/  IMAD.MOV.U32 R191, RZ, RZ, R223 ;  /* 0x000000ffffbf7224 */ /* 0x000fc600078e00df */
[----:B------:R1:W-:Y:S04]  /*1e8f0*/  STL [R1+0x584], R223 ;  /* 0x000584df01007387 */ /* 0x0003e80000100800 */
[----:B------:R-:W2:Y:S04]  /*1e900*/  LDL.LU R6, [R1+0x290] ;  /* 0x0002900001067983 */ /* 0x000ea80000300800 */
[----:B------:R4:W-:Y:S04]  /*1e910*/  LDGSTS.E [R177+0x33400], desc[UR60][R190.64], P0 ;  /* 0x33400000beb17fae */ /* 0x0009e8000812187c */
[----:B------:R-:W2:Y:S04]  /*1e920*/  LDL.LU R182, [R1+0x24c] ;  /* 0x00024c0001b67983 */ /* 0x000ea80000300800 */
[----:B-1----:R-:W2:Y:S01]  /*1e930*/  LDL.LU R223, [R1+0x28c] ;  /* 0x00028c0001df7983 */ /* 0x002ea20000300800 */
[----:B----4-:R-:W-:-:S02]  /*1e940*/  IADD3 R7, P1, R7, R186, RZ ;  /* 0x000000ba07077210 */ /* 0x010fc40007f3e0ff */
[----:B------:R-:W-:-:S03]  /*1e950*/  IADD3 R0, P2, R0, R186, RZ ;  /* 0x000000ba00007210 */ /* 0x000fc60007f5e0ff */
[----:B------:R-:W-:Y:S02]  /*1e960*/  IMAD.MOV.U32 R190, RZ, RZ, R7 ;  /* 0x000000ffffbe7224 */ /* 0x000fe400078e0007 */
[--C-:B---3--:R-:W-:Y:S01]  /*1e970*/  IMAD.X R189, R189, 0x1, R185.reuse, P1 ;  /* 0x00000001bdbd7824 */ /* 0x108fe200008e06b9 */
[----:B------:R1:W-:Y:S01]  /*1e980*/  STL [R1+0x5c8], R7 ;  /* 0x0005c80701007387 */ /* 0x0003e20000100800 */
[----:B------:R-:W-:Y:S02]  /*1e990*/  IMAD.X R4, R4, 0x1, R185, P2 ;  /* 0x0000000104047824 */ /* 0x000fe400010e06b9 */
[----:B------:R-:W-:Y:S01]  /*1e9a0*/  IMAD.MOV.U32 R191, RZ, RZ, R189 ;  /* 0x000000ffffbf7224 */ /* 0x000fe200078e00bd */
[----:B------:R-:W-:Y:S04]  /*1e9b0*/  STL [R1+0x5c4], R189 ;  /* 0x0005c4bd01007387 */ /* 0x000fe80000100800 */
[----:B------:R3:W-:Y:S04]  /*1e9c0*/  STL [R1+0x608], R0 ;  /* 0x0006080001007387 */ /* 0x0007e80000100800 */
[----:B------:R4:W-:Y:S04]  /*1e9d0*/  LDGSTS.E [R177+0x33800], desc[UR60][R190.64], P0 ;  /* 0x33800000beb17fae */ /* 0x0009e8000812187c */
[----:B------:R3:W-:Y:S04]  /*1e9e0*/  STL [R1+0x604], R4 ;  /* 0x0006040401007387 */ /* 0x0007e80000100800 */
[----:B-1----:R-:W2:Y:S01]  /*1e9f0*/  LDL.LU R7, [R1+0x2cc] ;  /* 0x0002cc0001077983 */ /* 0x002ea20000300800 */
[----:B----4-:R-:W-:-:S03]  /*1ea00*/  IMAD.MOV.U32 R190, RZ, RZ, R0 ;  /* 0x000000ffffbe7224 */ /* 0x010fc600078e0000 */
[----:B---3--:R-:W3:Y:S01]  /*1ea10*/  LDL.LU R0, [R1+0x2d0] ;  /* 0x0002d00001007983 */ /* 0x008ee20000300800 */
[----:B------:R-:W-:-:S03]  /*1ea20*/  IMAD.MOV.U32 R191, RZ, RZ, R4 ;  /* 0x000000ffffbf7224 */ /* 0x000fc600078e0004 */
[----:B------:R-:W4:Y:S04]  /*1ea30*/  LDL.LU R189, [R1+0x30c] ;  /* 0x00030c0001bd7983 */ /* 0x000f280000300800 */
[----:B------:R-:W4:Y:S04]  /*1ea40*/  LDL.LU R4, [R1+0x310] ;  /* 0x0003100001047983 */ /* 0x000f280000300800 */
[----:B------:R1:W-:Y:S01]  /*1ea50*/  LDGSTS.E [R177+0x33c00], desc[UR60][R190.64], P0 ;  /* 0x33c00000beb17fae */ /* 0x0003e2000812187c */
[-C--:B--2---:R-:W-:Y:S02]  /*1ea60*/  IADD3 R5, P1, R5, R186.reuse, RZ ;  /* 0x000000ba05057210 */ /* 0x084fe40007f3e0ff */
[----:B------:R-:W-:-:S02]  /*1ea70*/  IADD3 R6, P2, R6, R186, RZ ;  /* 0x000000ba06067210 */ /* 0x000fc40007f5e0ff */
[----:B-1----:R-:W-:Y:S01]  /*1ea80*/  LOP3.LUT R177, R2, 0x10, RZ, 0x3c, !PT ;  /* 0x0000001002b17812 */ /* 0x002fe200078e3cff */
[----:B------:R1:W-:Y:S01]  /*1ea90*/  STL [R1+0x250], R5 ;  /* 0x0002500501007387 */ /* 0x0003e20000100800 */
[----:B------:R-:W-:Y:S02]  /*1eaa0*/  IMAD.MOV.U32 R190, RZ, RZ, R5 ;  /* 0x000000ffffbe7224 */ /* 0x000fe400078e0005 */
[----:B------:R-:W-:Y:S01]  /*1eab0*/  IMAD.X R182, R182, 0x1, R185, P1 ;  /* 0x00000001b6b67824 */ /* 0x000fe200008e06b9 */
[----:B------:R-:W-:Y:S01]  /*1eac0*/  STL [R1+0x290], R6 ;  /* 0x0002900601007387 */ /* 0x000fe20000100800 */
[----:B------:R-:W-:Y:S02]  /*1ead0*/  VIADD R177, R177, UR4 ;  /* 0x00000004b1b17c36 */ /* 0x000fe40008000000 */
[----:B------:R-:W-:Y:S01]  /*1eae0*/  IMAD.MOV.U32 R191, RZ, RZ, R182 ;  /* 0x000000ffffbf7224 */ /* 0x000fe200078e00b6 */
[----:B------:R2:W-:Y:S01]  /*1eaf0*/  STL [R1+0x24c], R182 ;  /* 0x00024cb601007387 */ /* 0x0005e20000100800 */
[----:B------:R-:W-:-:S03]  /*1eb00*/  IADD3.X R223, R223, R185, RZ, P2, !PT ;  /* 0x000000b9dfdf7210 */ /* 0x000fc600017fe4ff */
[----:B-1----:R-:W4:Y:S04]  /*1eb10*/  LDL.LU R5, [R1+0x350] ;  /* 0x0003500001057983 */ /* 0x002f280000300800 */
[----:B------:R1:W-:Y:S04]  /*1eb20*/  LDGSTS.E [R177+0x30080], desc[UR60][R190.64], P0 ;  /* 0x30080000beb17fae */ /* 0x0003e8000812187c */
[----:B--2---:R-:W2:Y:S04]  /*1eb30*/  LDL.LU R182, [R1+0x390] ;  /* 0x0003900001b67983 */ /* 0x004ea80000300800 */
[----:B------:R1:W-:Y:S02]  /*1eb40*/  STL [R1+0x28c], R223 ;  /* 0x00028cdf01007387 */ /* 0x0003e40000100800 */
[----:B-1----:R-:W-:-:S02]  /*1eb50*/  IMAD.MOV.U32 R190, RZ, RZ, R6 ;  /* 0x000000ffffbe7224 */ /* 0x002fc400078e0006 */
[----:B------:R-:W-:Y:S01]  /*1eb60*/  IMAD.MOV.U32 R191, RZ, RZ, R223 ;  /* 0x000000ffffbf7224 */ /* 0x000fe200078e00df */
[----:B------:R-:W2:Y:S04]  /*1eb70*/  LDL.LU R6, [R1+0x34c] ;  /* 0x00034c0001067983 */ /* 0x000ea80000300800 */
[----:B------:R-:W2:Y:S04]  /*1eb80*/  LDL.LU R223, [R1+0x38c] ;  /* 0x00038c0001df7983 */ /* 0x000ea80000300800 */
[----:B------:R1:W-:Y:S01]  /*1eb90*/  LDGSTS.E [R177+0x30480], desc[UR60][R190.64], P0 ;  /* 0x30480000beb17fae */ /* 0x0003e2000812187c */
[----:B---3--:R-:W-:-:S05]  /*1eba0*/  IADD3 R0, P1, R0, R186, RZ ;  /* 0x000000ba00007210 */ /* 0x008fca0007f3e0ff */
[----:B------:R-:W-:Y:S01]  /*1ebb0*/  IMAD.X R7, R7, 0x1, R185, P1 ;  /* 0x0000000107077824 */ /* 0x000fe200008e06b9 */
[----:B----4-:R-:W-:Y:S01]  /*1ebc0*/  IADD3 R4, P2, R4, R186, RZ ;  /* 0x000000ba04047210 */ /* 0x010fe20007f5e0ff */
        /* <DEDUP_REMOVED lines=21> */
[----:B-1----:R-:W-:Y:S01]  /*1ed20*/  MOV R190, R5 ;  /* 0x0000000500be7202 */ /* 0x002fe20000000f00 */
[----:B------:R-:W-:Y:S02]  /*1ed30*/  IMAD.MOV.U32 R191, RZ, RZ, R6 ;  /* 0x000000ffffbf7224 */ /* 0x000fe400078e0006 */
        /* <DEDUP_REMOVED lines=29> */
[----:B------:R1:W-:Y:S04]  /*1ef10*/  LDGSTS.E [R177+0x31c80], desc[UR60][R190.64], P0 ;  /* 0x31c80000beb17fae */ /* 0x0003e8000812187c */
[----:B------:R2:W-:Y:S01]  /*1ef20*/  STL [R1+0x450], R5 ;  /* 0x0004500501007387 */ /* 0x0005e20000100800 */
[--C-:B------:R-:W-:Y:S02]  /*1ef30*/  IMAD.X R182, R182, 0x1, R185.reuse, P1 ;  /* 0x00000001b6b67824 */ /* 0x100fe400008e06b9 */
[----:B------:R-:W-:-:S03]  /*1ef40*/  IMAD.X R223, R223, 0x1, R185, P2 ;  /* 0x00000001dfdf7824 */ /* 0x000fc600010e06b9 */
[----:B------:R2:W-:Y:S01]  /*1ef50*/  STL [R1+0x44c], R182 ;  /* 0x00044cb601007387 */ /* 0x0005e20000100800 */
[----:B-1----:R-:W-:Y:S01]  /*1ef60*/  IMAD.MOV.U32 R190, RZ, RZ, R5 ;  /* 0x000000ffffbe7224 */ /* 0x002fe200078e0005 */
[----:B------:R-:W-:Y:S02]  /*1ef70*/  MOV R191, R182 ;  /* 0x000000b600bf7202 */ /* 0x000fe40000000f00 */
        /* <DEDUP_REMOVED lines=29> */
[----:B------:R-:W-:-:S03]  /*1f150*/  IADD3 R182, P2, R182, R186, RZ ;  /* 0x000000bab6b67210 */ /* 0x000fc60007f5e0ff */
[----:B------:R2:W-:Y:S01]  /*1f160*/  STL [R1+0x550], R5 ;  /* 0x0005500501007387 */ /* 0x0005e20000100800 */
[----:B------:R-:W-:Y:S02]  /*1f170*/  IMAD.X R6, R6, 0x1, R185, P1 ;  /* 0x0000000106067824 */ /* 0x000fe400008e06b9 */
[----:B-1----:R-:W-:Y:S02]  /*1f180*/  IMAD.MOV.U32 R190, RZ, RZ, R5 ;  /* 0x000000ffffbe7224 */ /* 0x002fe400078e0005 */
[----:B------:R-:W-:Y:S02]  /*1f190*/  IMAD.MOV.U32 R191, RZ, RZ, R6 ;  /* 0x000000ffffbf7224 */ /* 0x000fe400078e0006 */
[----:B------:R-:W-:Y:S01]  /*1f1a0*/  IMAD.X R223, R223, 0x1, R185, P2 ;  /* 0x00000001dfdf7824 */ /* 0x000fe200010e06b9 */
[----:B------:R1:W-:Y:S04]  /*1f1b0*/  STL [R1+0x54c], R6 ;  /* 0x00054c0601007387 */ /* 0x0003e80000100800 */
[----:B------:R1:W-:Y:S04]  /*1f1c0*/  STL [R1+0x590], R182 ;  /* 0x000590b601007387 */ /* 0x0003e80000100800 */
[----:B--2---:R-:W2:Y:S04]  /*1f1d0*/  LDL.LU R5, [R1+0x258] ;  /* 0x0002580001057983 */ /* 0x004ea80000300800 */
[----:B------:R1:W-:Y:S04]  /*1f1e0*/  LDGSTS.E [R177+0x33080], desc[UR60][R190.64], P0 ;  /* 0x33080000beb17fae */ /* 0x0003e8000812187c */
[----:B------:R1:W-:Y:S04]  /*1f1f0*/  STL [R1+0x58c], R223 ;  /* 0x00058cdf01007387 */ /* 0x0003e80000100800 */
[----:B-1----:R-:W2:Y:S01]  /*1f200*/  LDL.LU R6, [R1+0x298] ;  /* 0x0002980001067983 */ /* 0x002ea20000300800 */
[----:B------:R-:W-:Y:S01]  /*1f210*/  MOV R190, R182 ;  /* 0x000000b600be7202 */ /* 0x000fe20000000f00 */
[----:B------:R-:W-:-:S02]  /*1f220*/  IMAD.MOV.U32 R191, RZ, RZ, R223 ;  /* 0x000000ffffbf7224 */ /* 0x000fc400078e00df */
[----:B------:R-:W2:Y:S04]  /*1f230*/  LDL.LU R182, [R1+0x254] ;  /* 0x0002540001b67983 */ /* 0x000ea80000300800 */
[----:B------:R1:W-:Y:S04]  /*1f240*/  LDGSTS.E [R177+0x33480], desc[UR60][R190.64], P0 ;  /* 0x33480000beb17fae */ /* 0x0003e8000812187c */
[----:B------:R-:W2:Y:S01]  /*1f250*/  LDL.LU R223, [R1+0x294] ;  /* 0x0002940001df7983 */ /* 0x000ea20000300800 */
[-C--:B----4-:R-:W-:Y:S02]  /*1f260*/  IADD3 R7, P1, R7, R186.reuse, RZ ;  /* 0x000000ba07077210 */ /* 0x090fe40007f3e0ff */
[----:B------:R-:W-:-:S03]  /*1f270*/  IADD3 R0, P2, R0, R186, RZ ;  /* 0x000000ba00007210 */ /* 0x000fc60007f5e0ff */
[----:B-1----:R-:W-:Y:S02]  /*1f280*/  IMAD.MOV.U32 R190, RZ, RZ, R7 ;  /* 0x000000ffffbe7224 */ /* 0x002fe400078e0007 */
        /* <DEDUP_REMOVED lines=13> */
[----:B------:R-:W4:Y:S01]  /*1f360*/  LDL.LU R4, [R1+0x318] ;  /* 0x0003180001047983 */ /* 0x000f220000300800 */
[----:B--2---:R-:W-:-:S03]  /*1f370*/  IADD3 R5, P1, R5, R186, RZ ;  /* 0x000000ba05057210 */ /* 0x004fc60007f3e0ff */
[----:B------:R1:W-:Y:S01]  /*1f380*/  LDGSTS.E [R177+0x33c80], desc[UR60][R190.64], P0 ;  /* 0x33c80000beb17fae */ /* 0x0003e2000812187c */
[----:B------:R-:W-:-:S03]  /*1f390*/  IADD3 R6, P2, R6, R186, RZ ;  /* 0x000000ba06067210 */ /* 0x000fc60007f5e0ff */
[----:B------:R2:W-:Y:S01]  /*1f3a0*/  STL [R1+0x258], R5 ;  /* 0x0002580501007387 */ /* 0x0005e20000100800 */
[----:B-1----:R-:W-:Y:S01]  /*1f3b0*/  LOP3.LUT R191, R2, 0x20, RZ, 0x3c, !PT ;  /* 0x0000002002bf7812 */ /* 0x002fe200078e3cff */
[----:B------:R-:W-:Y:S02]  /*1f3c0*/  IMAD.X R182, R182, 0x1, R185, P1 ;  /* 0x00000001b6b67824 */ /* 0x000fe400008e06b9 */
[----:B------:R-:W-:Y:S02]  /*1f3d0*/  IMAD.MOV.U32 R190, RZ, RZ, R5 ;  /* 0x000000ffffbe7224 */ /* 0x000fe400078e0005 */
[----:B------:R-:W-:Y:S01]  /*1f3e0*/  VIADD R177, R191, UR4 ;  /* 0x00000004bfb17c36 */ /* 0x000fe20008000000 */
[----:B------:R1:W-:Y:S01]  /*1f3f0*/  STL [R1+0x254], R182 ;  /* 0x000254b601007387 */ /* 0x0003e20000100800 */
[----:B------:R-:W-:-:S03]  /*1f400*/  IMAD.X R223, R223, 0x1, R185, P2 ;  /* 0x00000001dfdf7824 */ /* 0x000fc600010e06b9 */
[----:B------:R1:W-:Y:S01]  /*1f410*/  STL [R1+0x298], R6 ;  /* 0x0002980601007387 */ /* 0x0003e20000100800 */
[----:B------:R-:W-:-:S03]  /*1f420*/  IMAD.MOV.U32 R191, RZ, RZ, R182 ;  /* 0x000000ffffbf7224 */ /* 0x000fc600078e00b6 */
[----:B------:R1:W-:Y:S04]  /*1f430*/  STL [R1+0x294], R223 ;  /* 0x000294df01007387 */ /* 0x0003e80000100800 */
[----:B--2---:R-:W2:Y:S04]  /*1f440*/  LDL.LU R5, [R1+0x358] ;  /* 0x0003580001057983 */ /* 0x004ea80000300800 */
[----:B------:R1:W-:Y:S04]  /*1f450*/  LDGSTS.E [R177+0x30100], desc[UR60][R190.64], P0 ;  /* 0x30100000beb17fae */ /* 0x0003e8000812187c */
[----:B-1----:R-:W2:Y:S01]  /*1f460*/  LDL.LU R182, [R1+0x398] ;  /* 0x0003980001b67983 */ /* 0x002ea20000300800 */
[----:B------:R-:W-:Y:S01]  /*1f470*/  MOV R190, R6 ;  /* 0x0000000600be7202 */ /* 0x000fe20000000f00 */
[----:B------:R-:W-:-:S02]  /*1f480*/  IMAD.MOV.U32 R191, RZ, RZ, R223 ;  /* 0x000000ffffbf7224 */ /* 0x000fc400078e00df */
        /* <DEDUP_REMOVED lines=24> */
[----:B------:R-:W-:Y:S02]  /*1f610*/  IMAD.X R6, R6, 0x1, R185, P1 ;  /* 0x0000000106067824 */ /* 0x000fe400008e06b9 */
[----:B-1----:R-:W-:-:S02]  /*1f620*/  IMAD.MOV.U32 R190, RZ, RZ, R5 ;  /* 0x000000ffffbe7224 */ /* 0x002fc400078e0005 */
[----:B------:R-:W-:Y:S01]  /*1f630*/  IMAD.X R223, R223, 0x1, R185, P2 ;  /* 0x00000001dfdf7824 */ /* 0x000fe200010e06b9 */
[----:B------:R1:W-:Y:S01]  /*1f640*/  STL [R1+0x354], R6 ;  /* 0x0003540601007387 */ /* 0x0003e20000100800 */
[----:B------:R-:W-:-:S03]  /*1f650*/  IMAD.MOV.U32 R191, RZ, RZ, R6 ;  /* 0x000000ffffbf7224 */ /* 0x000fc600078e0006 */
[----:B------:R1:W-:Y:S04]  /*1f660*/  STL [R1+0x398], R182 ;  /* 0x000398b601007387 */ /* 0x0003e80000100800 */
[----:B--2---:R-:W2:Y:S04]  /*1f670*/  LDL.LU R5, [R1+0x458] ;  /* 0x0004580001057983 */ /* 0x004ea80000300800 */
[----:B------:R1:W-:Y:S04]  /*1f680*/  STL [R1+0x394], R223 ;  /* 0x000394df01007387 */ /* 0x0003e80000100800 */
[----:B------:R1:W-:Y:S04]  /*1f690*/  LDGSTS.E [R177+0x31100], desc[UR60][R190.64], P0 ;  /* 0x31100000beb17fae */ /* 0x0003e8000812187c */
[----:B-1----:R-:W2:Y:S01]  /*1f6a0*/  LDL.LU R6, [R1+0x498] ;  /* 0x0004980001067983 */ /* 0x002ea20000300800 */
[----:B------:R-:W-:Y:S01]  /*1f6b0*/  IMAD.MOV.U32 R190, RZ, RZ, R182 ;  /* 0x000000ffffbe7224 */ /* 0x000fe200078e00b6 */
[----:B------:R-:W-:-:S02]  /*1f6c0*/  MOV R191, R223 ;  /* 0x000000df00bf7202 */ /* 0x000fc40000000f00 */
        /* <DEDUP_REMOVED lines=34> */
[----:B------:R-:W-:-:S02]  /*1f8f0*/  IMAD.MOV.U32 R190, RZ, RZ, R6 ;  /* 0x000000ffffbe7224 */ /* 0x000fc400078e0006 */
[----:B------:R-:W-:Y:S01]  /*1f900*/  IMAD.MOV.U32 R191, RZ, RZ, R223 ;  /* 0x000000ffffbf7224 */ /* 0x000fe200078e00df */
[----:B------:R-:W2:Y:S04]  /*1f910*/  LDL.LU R6, [R1+0x554] ;  /* 0x0005540001067983 */ /* 0x000ea80000300800 */
[----:B------:R-:W2:Y:S04]  /*1f920*/  LDL.LU R223, [R1+0x594] ;  /* 0x0005940001df7983 */ /* 0x000ea80000300800 */
[----:B------:R1:W-:Y:S01]  /*1f930*/  LDGSTS.E [R177+0x32500], desc[UR60][R190.64], P0 ;  /* 0x32500000beb17fae */ /* 0x0003e2000812187c */
[----:B---3--:R-:W-:-:S05]  /*1f940*/  IADD3 R0, P1, R0, R186, RZ ;  /* 0x000000ba00007210 */ /* 0x008fca0007f3e0ff */
[----:B------:R-:W-:Y:S01]  /*1f950*/  STL [R1+0x4d8], R0 ;  /* 0x0004d80001007387 */ /* 0x000fe20000100800 */
[----:B-1----:R-:W-:Y:S01]  /*1f960*/  IMAD.MOV.U32 R190, RZ, RZ, R0 ;  /* 0x000000ffffbe7224 */ /* 0x002fe200078e0000 */
[----:B------:R-:W-:Y:S02]  /*1f970*/  IADD3 R4, P2, R4, R186, RZ ;  /* 0x000000ba04047210 */ /* 0x000fe40007f5e0ff */
[----:B----4-:R-:W-:-:S03]  /*1f980*/  IADD3.X R7, R7, R185, RZ, P1, !PT ;  /* 0x000000b907077210 */ /* 0x010fc60000ffe4ff */
[----:B------:R-:W-:Y:S02]  /*1f990*/  IMAD.X R189, R189, 0x1, R185, P2 ;  /* 0x00000001bdbd7824 */ /* 0x000fe400010e06b9 */
        /* <DEDUP_REMOVED lines=15> */
[----:B-1----:R-:W-:Y:S02]  /*1fa90*/  IMAD.MOV.U32 R190, RZ, RZ, R5 ;  /* 0x000000ffffbe7224 */ /* 0x002fe400078e0005 */
[----:B------:R-:W-:-:S04]  /*1faa0*/  IMAD.X R6, R6, 0x1, R185, P1 ;  /* 0x0000000106067824 */ /* 0x000fc800008e06b9 */
[----:B------:R-:W-:Y:S02]  /*1fab0*/  IMAD.MOV.U32 R191, RZ, RZ, R6 ;  /* 0x000000ffffbf7224 */ /* 0x000fe400078e0006 */
[----:B------:R-:W-:Y:S01]  /*1fac0*/  IMAD.X R223, R223, 0x1, R185, P2 ;  /* 0x00000001dfdf7824 */ /* 0x000fe200010e06b9 */
[----:B------:R1:W-:Y:S04]  /*1fad0*/  STL [R1+0x554], R6 ;  /* 0x0005540601007387 */ /* 0x0003e80000100800 */
[----:B------:R1:W-:Y:S04]  /*1fae0*/  STL [R1+0x598], R182 ;  /* 0x000598b601007387 */ /* 0x0003e80000100800 */
[----:B------:R1:W-:Y:S04]  /*1faf0*/  LDGSTS.E [R177+0x33100], desc[UR60][R190.64], P0 ;  /* 0x33100000beb17fae */ /* 0x0003e8000812187c */
[----:B--2---:R-:W2:Y:S04]  /*1fb00*/  LDL.LU R5, [R1+0x260] ;  /* 0x0002600001057983 */ /* 0x004ea80000300800 */
[----:B------:R1:W-:Y:S02]  /*1fb10*/  STL [R1+0x594], R223 ;  /* 0x000594df01007387 */ /* 0x0003e40000100800 */
[----:B-1----:R-:W-:-:S02]  /*1fb20*/  IMAD.MOV.U32 R190, RZ, RZ, R182 ;  /* 0x000000ffffbe7224 */ /* 0x002fc400078e00b6 */
[----:B------:R-:W2:Y:S01]  /*1fb30*/  LDL.LU R6, [R1+0x2a0] ;  /* 0x0002a00001067983 */ /* 0x000ea20000300800 */
[----:B------:R-:W-:-:S03]  /*1fb40*/  IMAD.MOV.U32 R191, RZ, RZ, R223 ;  /* 0x000000ffffbf7224 */ /* 0x000fc600078e00df */
[----:B------:R-:W2:Y:S04]  /*1fb50*/  LDL.LU R182, [R1+0x25c] ;  /* 0x00025c0001b67983 */ /* 0x000ea80000300800 */
[----:B------:R1:W-:Y:S04]  /*1fb60*/  LDGSTS.E [R177+0x33500], desc[UR60][R190.64], P0 ;  /* 0x33500000beb17fae */ /* 0x0003e8000812187c */
[----:B------:R-:W2:Y:S01]  /*1fb70*/  LDL.LU R223, [R1+0x29c] ;  /* 0x00029c0001df7983 */ /* 0x000ea20000300800 */
[-C--:B----4-:R-:W-:Y:S02]  /*1fb80*/  IADD3 R7, P1, R7, R186.reuse, RZ ;  /* 0x000000ba07077210 */ /* 0x090fe40007f3e0ff */
[----:B------:R-:W-:-:S03]  /*1fb90*/  IADD3 R0, P2, R0, R186, RZ ;  /* 0x000000ba00007210 */ /* 0x000fc60007f5e0ff */
[----:B-1----:R-:W-:Y:S02]  /*1fba0*/  IMAD.MOV.U32 R190, RZ, RZ, R7 ;  /* 0x000000ffffbe7224 */ /* 0x002fe400078e0007 */
[----:B---3--:R-:W-:Y:S01]  /*1fbb0*/  IMAD.X R189, R189, 0x1, R185, P1 ;  /* 0x00000001bdbd7824 */ /* 0x008fe200008e06b9 */
[----:B------:R1:W-:Y:S01]  /*1fbc0*/  STL [R1+0x5d8], R7 ;  /* 0x0005d80701007387 */ /* 0x0003e20000100800 */
[----:B------:R-:W-:Y:S02]  /*1fbd0*/  IADD3.X R4, R4, R185, RZ, P2, !PT ;  /* 0x000000b904047210 */ /* 0x000fe400017fe4ff */
        /* <DEDUP_REMOVED lines=15> */
[----:B------:R-:W-:Y:S01]  /*1fcd0*/  IMAD.X R182, R182, 0x1, R185, P1 ;  /* 0x00000001b6b67824 */ /* 0x000fe200008e06b9 */
[----:B------:R1:W-:Y:S01]  /*1fce0*/  STL [R1+0x260], R5 ;  /* 0x0002600501007387 */ /* 0x0003e20000100800 */
[----:B------:R-:W-:Y:S02]  /*1fcf0*/  IMAD.MOV.U32 R190, RZ, RZ, R5 ;  /* 0x000000ffffbe7224 */ /* 0x000fe400078e0005 */
[----:B------:R-:W-:Y:S01]  /*1fd00*/  VIADD R177, R191, UR4 ;  /* 0x00000004bfb17c36 */ /* 0x000fe20008000000 */
[----:B------:R2:W-:Y:S01]  /*1fd10*/  STL [R1+0x25c], R182 ;  /* 0x00025cb601007387 */ /* 0x0005e20000100800 */
[----:B------:R-:W-:-:S03]  /*1fd20*/  IMAD.X R223, R223, 0x1, R185, P2 ;  /* 0x00000001dfdf7824 */ /* 0x000fc600010e06b9 */
[----:B------:R2:W-:Y:S01]  /*1fd30*/  STL [R1+0x2a0], R6 ;  /* 0x0002a00601007387 */ /* 0x0005e20000100800 */
[----:B------:R-:W-:-:S03]  /*1fd40*/  IMAD.MOV.U32 R191, RZ, RZ, R182 ;  /* 0x000000ffffbf7224 */ /* 0x000fc600078e00b6 */
[----:B------:R2:W-:Y:S04]  /*1fd50*/  STL [R1+0x29c], R223 ;  /* 0x00029cdf01007387 */ /* 0x0005e80000100800 */
[----:B-1----:R-:W4:Y:S04]  /*1fd60*/  LDL.LU R5, [R1+0x360] ;  /* 0x0003600001057983 */ /* 0x002f280000300800 */
[----:B------:R1:W-:Y:S04]  /*1fd70*/  LDGSTS.E [R177+0x30180], desc[UR60][R190.64], P0 ;  /* 0x30180000beb17fae */ /* 0x0003e8000812187c */
[----:B--2---:R-:W2:Y:S01]  /*1fd80*/  LDL.LU R182, [R1+0x3a0] ;  /* 0x0003a00001b67983 */ /* 0x004ea20000300800 */
        /* <DEDUP_REMOVED lines=10> */
[----:B------:R-:W-:Y:S01]  /*1fe30*/  IADD3.X R189, R189, R185, RZ, P2, !PT ;  /* 0x000000b9bdbd7210 */ /* 0x000fe200017fe4ff */
        /* <DEDUP_REMOVED lines=11> */
[----:B------:R-:W-:-:S03]  /*1fef0*/  IADD3 R5, P1, R5, R186, RZ ;  /* 0x000000ba05057210 */ /* 0x000fc60007f3e0ff */
[----:B------:R1:W-:Y:S01]  /*1ff00*/  LDGSTS.E [R177+0x30d80], desc[UR60][R190.64], P0 ;  /* 0x30d80000beb17fae */ /* 0x0003e2000812187c */
[----:B--2---:R-:W-:-:S03]  /*1ff10*/  IADD3 R182, P2, R182, R186, RZ ;  /* 0x000000bab6b67210 */ /* 0x004fc60007f5e0ff */
[----:B------:R2:W-:Y:S01]  /*1ff20*/  STL [R1+0x360], R5 ;  /* 0x0003600501007387 */ /* 0x0005e20000100800 */
[----:B------:R-:W-:Y:S02]  /*1ff30*/  IMAD.X R6, R6, 0x1, R185, P1 ;  /* 0x0000000106067824 */ /* 0x000fe400008e06b9 */
[----:B-1----:R-:W-:Y:S02]  /*1ff40*/  IMAD.MOV.U32 R190, RZ, RZ, R5 ;  /* 0x000000ffffbe7224 */ /* 0x002fe400078e0005 */
        /* <DEDUP_REMOVED lines=13> */
[----:B---3--:R-:W-:-:S04]  /*20020*/  IADD3 R0, P1, R0, R186, RZ ;  /* 0x000000ba00007210 */ /* 0x008fc80007f3e0ff */
[----:B-1----:R-:W-:Y:S01]  /*20030*/  MOV R190, R0 ;  /* 0x0000000000be7202 */ /* 0x002fe20000000f00 */
[----:B------:R1:W-:Y:S01]  /*20040*/  STL [R1+0x3e0], R0 ;  /* 0x0003e00001007387 */ /* 0x0003e20000100800 */
[----:B------:R-:W-:Y:S01]  /*20050*/  IADD3 R7, P2, R7, R186, RZ ;  /* 0x000000ba07077210 */ /* 0x000fe20007f5e0ff */
[----:B----4-:R-:W-:-:S04]  /*20060*/  IMAD.X R4, R4, 0x1, R185, P1 ;  /* 0x0000000104047824 */ /* 0x010fc800008e06b9 */
[----:B------:R-:W-:Y:S01]  /*20070*/  IMAD.X R189, R189, 0x1, R185, P2 ;  /* 0x00000001bdbd7824 */ /* 0x000fe200010e06b9 */
[----:B------:R3:W-:Y:S01]  /*20080*/  STL [R1+0x3dc], R4 ;  /* 0x0003dc0401007387 */ /* 0x0007e20000100800 */
[----:B------:R-:W-:-:S03]  /*20090*/  IMAD.MOV.U32 R191, RZ, RZ, R4 ;  /* 0x000000ffffbf7224 */ /* 0x000fc600078e0004 */
[----:B------:R4:W-:Y:S04]  /*200a0*/  STL [R1+0x420], R7 ;  /* 0x0004200701007387 */ /* 0x0009e80000100800 */
[----:B-1----:R-:W2:Y:S04]  /*200b0*/  LDL.LU R0, [R1+0x4e0] ;  /* 0x0004e00001007983 */ /* 0x002ea80000300800 */
[----:B------:R1:W-:Y:S04]  /*200c0*/  STL [R1+0x41c], R189 ;  /* 0x00041cbd01007387 */ /* 0x0003e80000100800 */
[----:B------:R4:W-:Y:S04]  /*200d0*/  LDGSTS.E [R177+0x31980], desc[UR60][R190.64], P0 ;  /* 0x31980000beb17fae */ /* 0x0009e8000812187c */
[----:B---3--:R-:W3:Y:S01]  /*200e0*/  LDL.LU R4, [R1+0x520] ;  /* 0x0005200001047983 */ /* 0x008ee20000300800 */
[----:B----4-:R-:W-:-:S03]  /*200f0*/  IMAD.MOV.U32 R190, RZ, RZ, R7 ;  /* 0x000000ffffbe7224 */ /* 0x010fc600078e0007 */
[----:B------:R-:W4:Y:S01]  /*20100*/  LDL.LU R7, [R1+0x4dc] ;  /* 0x0004dc0001077983 */ /* 0x000f220000300800 */
[----:B------:R-:W-:-:S03]  /*20110*/  IMAD.MOV.U32 R191, RZ, RZ, R189 ;  /* 0x000000ffffbf7224 */ /* 0x000fc600078e00bd */
[----:B-1----:R-:W4:Y:S01]  /*20120*/  LDL.LU R189, [R1+0x51c] ;  /* 0x00051c0001bd7983 */ /* 0x002f220000300800 */
[----:B--2---:R-:W-:-:S03]  /*20130*/  IADD3 R5, P1, R5, R186, RZ ;  /* 0x000000ba05057210 */ /* 0x004fc60007f3e0ff */
[----:B------:R1:W-:Y:S01]  /*20140*/  LDGSTS.E [R177+0x31d80], desc[UR60][R190.64], P0 ;  /* 0x31d80000beb17fae */ /* 0x0003e2000812187c */
[----:B------:R-:W-:-:S03]  /*20150*/  IADD3 R6, P2, R6, R186, RZ ;  /* 0x000000ba06067210 */ /* 0x000fc60007f5e0ff */
        /* <DEDUP_REMOVED lines=16> */
[----:B------:R-:W-:-:S05]  /*20260*/  IADD3 R0, P1, R0, R186, RZ ;  /* 0x000000ba00007210 */ /* 0x000fca0007f3e0ff */
[----:B------:R-:W-:Y:S01]  /*20270*/  STL [R1+0x4e0], R0 ;  /* 0x0004e00001007387 */ /* 0x000fe20000100800 */
[----:B-1----:R-:W-:Y:S01]  /*20280*/  IMAD.MOV.U32 R190, RZ, RZ, R0 ;  /* 0x000000ffffbe7224 */ /* 0x002fe200078e0000 */
[----:B---3--:R-:W-:Y:S01]  /*20290*/  IADD3 R4, P2, R4, R186, RZ ;  /* 0x000000ba04047210 */ /* 0x008fe20007f5e0ff */
[----:B----4-:R-:W-:-:S04]  /*202a0*/  IMAD.X R7, R7, 0x1, R185, P1 ;  /* 0x0000000107077824 */ /* 0x010fc800008e06b9 */
[----:B------:R-:W-:Y:S01]  /*202b0*/  IMAD.X R189, R189, 0x1, R185, P2 ;  /* 0x00000001bdbd7824 */ /* 0x000fe200010e06b9 */
[----:B------:R1:W-:Y:S01]  /*202c0*/  STL [R1+0x4dc], R7 ;  /* 0x0004dc0701007387 */ /* 0x0003e20000100800 */
[----:B------:R-:W-:-:S03]  /*202d0*/  MOV R191, R7 ;  /* 0x0000000700bf7202 */ /* 0x000fc60000000f00 */
        /* <DEDUP_REMOVED lines=40> */
[----:B----4-:R-:W-:-:S03]  /*20560*/  MOV R190, R0 ;  /* 0x0000000000be7202 */ /* 0x010fc60000000f00 */
        /* <DEDUP_REMOVED lines=38> */
[----:B----4-:R-:W-:-:S03]  /*207d0*/  MOV R190, R4 ;  /* 0x0000000400be7202 */ /* 0x010fc60000000f00 */
        /* <DEDUP_REMOVED lines=39> */
[----:B--2---:R-:W-:-:S03]  /*20a50*/  IADD3 R5, P1, R5, R186, RZ ;  /* 0x000000ba05057210 */ /* 0x004fc60007f3e0ff */
[----:B------:R1:W-:Y:S01]  /*20a60*/  LDGSTS.E [R177+0x31e00], desc[UR60][R190.64], P0 ;  /* 0x31e00000beb17fae */ /* 0x0003e2000812187c */
[----:B------:R-:W-:-:S03]  /*20a70*/  IADD3 R6, P2, R6, R186, RZ ;  /* 0x000000ba06067210 */ /* 0x000fc60007f5e0ff */
[----:B------:R2:W-:Y:S01]  /*20a80*/  STL [R1+0x468], R5 ;  /* 0x0004680501007387 */ /* 0x0005e20000100800 */
[----:B-1----:R-:W-:Y:S02]  /*20a90*/  IMAD.MOV.U32 R190, RZ, RZ, R5 ;  /* 0x000000ffffbe7224 */ /* 0x002fe400078e0005 */
[--C-:B------:R-:W-:Y:S02]  /*20aa0*/  IMAD.X R182, R182, 0x1, R185.reuse, P1 ;  /* 0x00000001b6b67824 */ /* 0x100fe400008e06b9 */
[----:B------:R-:W-:-:S03]  /*20ab0*/  IMAD.X R223, R223, 0x1, R185, P2 ;  /* 0x00000001dfdf7824 */ /* 0x000fc600010e06b9 */
        /* <DEDUP_REMOVED lines=30> */
[----:B------:R1:W-:Y:S04]  /*20ca0*/  LDGSTS.E [R177+0x32e00], desc[UR60][R190.64], P0 ;  /* 0x32e00000beb17fae */ /* 0x0003e8000812187c */
[----:B------:R2:W-:Y:S01]  /*20cb0*/  STL [R1+0x568], R5 ;  /* 0x0005680501007387 */ /* 0x0005e20000100800 */
[----:B------:R-:W-:Y:S01]  /*20cc0*/  IADD3 R182, P2, R182, R186, RZ ;  /* 0x000000bab6b67210 */ /* 0x000fe20007f5e0ff */
[----:B-1----:R-:W-:Y:S01]  /*20cd0*/  IMAD.MOV.U32 R190, RZ, RZ, R5 ;  /* 0x000000ffffbe7224 */ /* 0x002fe200078e0005 */
[----:B------:R-:W-:-:S05]  /*20ce0*/  IADD3.X R6, R6, R185, RZ, P1, !PT ;  /* 0x000000b906067210 */ /* 0x000fca0000ffe4ff */
[----:B------:R-:W-:Y:S01]  /*20cf0*/  IMAD.MOV.U32 R191, RZ, RZ, R6 ;  /* 0x000000ffffbf7224 */ /* 0x000fe200078e0006 */
[----:B------:R1:W-:Y:S01]  /*20d00*/  STL [R1+0x564], R6 ;  /* 0x0005640601007387 */ /* 0x0003e20000100800 */
[----:B------:R-:W-:-:S03]  /*20d10*/  IMAD.X R223, R223, 0x1, R185, P2 ;  /* 0x00000001dfdf7824 */ /* 0x000fc600010e06b9 */
[----:B------:R1:W-:Y:S04]  /*20d20*/  STL [R1+0x5a8], R182 ;  /* 0x0005a8b601007387 */ /* 0x0003e80000100800 */
[----:B--2---:R-:W2:Y:S04]  /*20d30*/  LDL.LU R5, [R1+0x270] ;  /* 0x0002700001057983 */ /* 0x004ea80000300800 */
[----:B------:R1:W-:Y:S04]  /*20d40*/  LDGSTS.E [R177+0x33200], desc[UR60][R190.64], P0 ;  /* 0x33200000beb17fae */ /* 0x0003e8000812187c */
[----:B------:R1:W-:Y:S04]  /*20d50*/  STL [R1+0x5a4], R223 ;  /* 0x0005a4df01007387 */ /* 0x0003e80000100800 */
[----:B-1----:R-:W2:Y:S01]  /*20d60*/  LDL.LU R6, [R1+0x2b0] ;  /* 0x0002b00001067983 */ /* 0x002ea20000300800 */
[----:B------:R-:W-:-:S02]  /*20d70*/  IMAD.MOV.U32 R190, RZ, RZ, R182 ;  /* 0x000000ffffbe7224 */ /* 0x000fc400078e00b6 */
[----:B------:R-:W-:Y:S01]  /*20d80*/  IMAD.MOV.U32 R191, RZ, RZ, R223 ;  /* 0x000000ffffbf7224 */ /* 0x000fe200078e00df */
[----:B------:R-:W2:Y:S04]  /*20d90*/  LDL.LU R182, [R1+0x26c] ;  /* 0x00026c0001b67983 */ /* 0x000ea80000300800 */
[----:B------:R1:W-:Y:S04]  /*20da0*/  LDGSTS.E [R177+0x33600], desc[UR60][R190.64], P0 ;  /* 0x33600000beb17fae */ /* 0x0003e8000812187c */
[----:B------:R-:W2:Y:S01]  /*20db0*/  LDL.LU R223, [R1+0x2ac] ;  /* 0x0002ac0001df7983 */ /* 0x000ea20000300800 */
[----:B----4-:R-:W-:-:S02]  /*20dc0*/  IADD3 R7, P1, R7, R186, RZ ;  /* 0x000000ba07077210 */ /* 0x010fc40007f3e0ff */
        /* <DEDUP_REMOVED lines=17> */
[----:B--2---:R-:W-:-:S05]  /*20ee0*/  IADD3 R5, P1, R5, R186, RZ ;  /* 0x000000ba05057210 */ /* 0x004fca0007f3e0ff */
[----:B------:R2:W-:Y:S01]  /*20ef0*/  STL [R1+0x270], R5 ;  /* 0x0002700501007387 */ /* 0x0005e20000100800 */
[----:B-1----:R-:W-:Y:S02]  /*20f00*/  LOP3.LUT R191, R2, 0x50, RZ, 0x3c, !PT ;  /* 0x0000005002bf7812 */ /* 0x002fe400078e3cff */
[----:B------:R-:W-:Y:S01]  /*20f10*/  IADD3 R6, P2, R6, R186, RZ ;  /* 0x000000ba06067210 */ /* 0x000fe20007f5e0ff */
[----:B------:R-:W-:Y:S02]  /*20f20*/  IMAD.MOV.U32 R190, RZ, RZ, R5 ;  /* 0x000000ffffbe7224 */ /* 0x000fe400078e0005 */
[----:B------:R-:W-:Y:S02]  /*20f30*/  IMAD.X R182, R182, 0x1, R185, P1 ;  /* 0x00000001b6b67824 */ /* 0x000fe400008e06b9 */
[----:B------:R-:W-:Y:S02]  /*20f40*/  VIADD R177, R191, UR4 ;  /* 0x00000004bfb17c36 */ /* 0x000fe40008000000 */
[----:B------:R-:W-:Y:S01]  /*20f50*/  IMAD.MOV.U32 R191, RZ, RZ, R182 ;  /* 0x000000ffffbf7224 */ /* 0x000fe200078e00b6 */
[----:B------:R1:W-:Y:S01]  /*20f60*/  STL [R1+0x26c], R182 ;  /* 0x00026cb601007387 */ /* 0x0003e20000100800 */
[----:B------:R-:W-:-:S03]  /*20f70*/  IADD3.X R223, R223, R185, RZ, P2, !PT ;  /* 0x000000b9dfdf7210 */ /* 0x000fc600017fe4ff */
[----:B------:R1:W-:Y:S04]  /*20f80*/  STL [R1+0x2b0], R6 ;  /* 0x0002b00601007387 */ /* 0x0003e80000100800 */
[----:B------:R1:W-:Y:S04]  /*20f90*/  STL [R1+0x2ac], R223 ;  /* 0x0002acdf01007387 */ /* 0x0003e80000100800 */
[----:B--2---:R-:W2:Y:S04]  /*20fa0*/  LDL.LU R5, [R1+0x370] ;  /* 0x0003700001057983 */ /* 0x004ea80000300800 */
        /* <DEDUP_REMOVED lines=24> */
[----:B--2---:R-:W-:-:S03]  /*21130*/  IADD3 R5, P1, R5, R186, RZ ;  /* 0x000000ba05057210 */ /* 0x004fc60007f3e0ff */
[----:B------:R1:W-:Y:S04]  /*21140*/  LDGSTS.E [R177+0x30e80], desc[UR60][R190.64], P0 ;  /* 0x30e80000beb17fae */ /* 0x0003e8000812187c */
[----:B------:R2:W-:Y:S01]  /*21150*/  STL [R1+0x370], R5 ;  /* 0x0003700501007387 */ /* 0x0005e20000100800 */
[----:B------:R-:W-:Y:S01]  /*21160*/  IADD3 R182, P2, R182, R186, RZ ;  /* 0x000000bab6b67210 */ /* 0x000fe20007f5e0ff */
[----:B-1----:R-:W-:Y:S02]  /*21170*/  IMAD.MOV.U32 R190, RZ, RZ, R5 ;  /* 0x000000ffffbe7224 */ /* 0x002fe400078e0005 */
[----:B------:R-:W-:Y:S01]  /*21180*/  IMAD.X R6, R6, 0x1, R185, P1 ;  /* 0x0000000106067824 */ /* 0x000fe200008e06b9 */
[----:B------:R-:W-:-:S04]  /*21190*/  IADD3.X R223, R223, R185, RZ, P2, !PT ;  /* 0x000000b9dfdf7210 */ /* 0x000fc800017fe4ff */
        /* <DEDUP_REMOVED lines=32> */
[----:B------:R-:W-:Y:S02]  /*213a0*/  IADD3 R6, P2, R6, R186, RZ ;  /* 0x000000ba06067210 */ /* 0x000fe40007f5e0ff */
[----:B-1----:R-:W-:Y:S01]  /*213b0*/  MOV R190, R5 ;  /* 0x0000000500be7202 */ /* 0x002fe20000000f00 */
        /* <DEDUP_REMOVED lines=30> */
[----:B------:R-:W3:Y:S04]  /*215a0*/  LDL.LU R4, [R1+0x62c] ;  /* 0x00062c0001047983 */ /* 0x000ee80000300800 */
[----:B------:R1:W-:Y:S01]  /*215b0*/  LDGSTS.E [R177+0x32e80], desc[UR60][R190.64], P0 ;  /* 0x32e80000beb17fae */ /* 0x0003e2000812187c */
[----:B--2---:R-:W-:-:S05]  /*215c0*/  IADD3 R5, P1, R5, R186, RZ ;  /* 0x000000ba05057210 */ /* 0x004fca0007f3e0ff */
[----:B------:R2:W-:Y:S01]  /*215d0*/  STL [R1+0x570], R5 ;  /* 0x0005700501007387 */ /* 0x0005e20000100800 */
[----:B------:R-:W-:Y:S01]  /*215e0*/  IADD3 R182, P2, R182, R186, RZ ;  /* 0x000000bab6b67210 */ /* 0x000fe20007f5e0ff */
[----:B-1----:R-:W-:Y:S02]  /*215f0*/  IMAD.MOV.U32 R190, RZ, RZ, R5 ;  /* 0x000000ffffbe7224 */ /* 0x002fe400078e0005 */
[----:B------:R-:W-:-:S05]  /*21600*/  IMAD.X R6, R6, 0x1, R185, P1 ;  /* 0x0000000106067824 */ /* 0x000fca00008e06b9 */
[----:B------:R-:W-:Y:S01]  /*21610*/  MOV R191, R6 ;  /* 0x0000000600bf7202 */ /* 0x000fe20000000f00 */
        /* <DEDUP_REMOVED lines=30> */
[----:B--2---:R-:W-:Y:S02]  /*21800*/  IADD3 R5, P1, R5, R186, RZ ;  /* 0x000000ba05057210 */ /* 0x004fe40007f3e0ff */
[----:B-1----:R-:W-:-:S02]  /*21810*/  LOP3.LUT R191, R2, 0x60, RZ, 0x3c, !PT ;  /* 0x0000006002bf7812 */ /* 0x002fc400078e3cff */
[----:B------:R-:W-:Y:S01]  /*21820*/  IADD3 R6, P2, R6, R186, RZ ;  /* 0x000000ba06067210 */ /* 0x000fe20007f5e0ff */
[----:B------:R-:W-:Y:S01]  /*21830*/  IMAD.X R182, R182, 0x1, R185, P1 ;  /* 0x00000001b6b67824 */ /* 0x000fe200008e06b9 */
[----:B------:R1:W-:Y:S01]  /*21840*/  STL [R1+0x278], R5 ;  /* 0x0002780501007387 */ /* 0x0003e20000100800 */
[----:B------:R-:W-:Y:S02]  /*21850*/  VIADD R177, R191, UR4 ;  /* 0x00000004bfb17c36 */ /* 0x000fe40008000000 */
[----:B------:R-:W-:Y:S01]  /*21860*/  IMAD.MOV.U32 R190, RZ, RZ, R5 ;  /* 0x000000ffffbe7224 */ /* 0x000fe200078e0005 */
[----:B------:R2:W-:Y:S01]  /*21870*/  STL [R1+0x274], R182 ;  /* 0x000274b601007387 */ /* 0x0005e20000100800 */
[----:B------:R-:W-:-:S03]  /*21880*/  IMAD.X R223, R223, 0x1, R185, P2 ;  /* 0x00000001dfdf7824 */ /* 0x000fc600010e06b9 */
[----:B------:R2:W-:Y:S01]  /*21890*/  STL [R1+0x2b8], R6 ;  /* 0x0002b80601007387 */ /* 0x0005e20000100800 */
[----:B------:R-:W-:-:S03]  /*218a0*/  MOV R191, R182 ;  /* 0x000000b600bf7202 */ /* 0x000fc60000000f00 */
        /* <DEDUP_REMOVED lines=25> */
[----:B------:R-:W4:Y:S04]  /*21a40*/  LDL.LU R189, [R1+0x434] ;  /* 0x0004340001bd7983 */ /* 0x000f280000300800 */
[----:B------:R1:W-:Y:S01]  /*21a50*/  LDGSTS.E [R177+0x30f00], desc[UR60][R190.64], P0 ;  /* 0x30f00000beb17fae */ /* 0x0003e2000812187c */
[-C--:B------:R-:W-:Y:S02]  /*21a60*/  IADD3 R5, P1, R5, R186.reuse, RZ ;  /* 0x000000ba05057210 */ /* 0x080fe40007f3e0ff */
[----:B--2---:R-:W-:-:S03]  /*21a70*/  IADD3 R182, P2, R182, R186, RZ ;  /* 0x000000bab6b67210 */ /* 0x004fc60007f5e0ff */
        /* <DEDUP_REMOVED lines=38> */
[----:B------:R-:W-:-:S04]  /*21ce0*/  IMAD.X R182, R182, 0x1, R185, P1 ;  /* 0x00000001b6b67824 */ /* 0x000fc800008e06b9 */
        /* <DEDUP_REMOVED lines=8> */
[----:B------:R-:W-:Y:S01]  /*21d70*/  IMAD.MOV.U32 R190, RZ, RZ, R6 ;  /* 0x000000ffffbe7224 */ /* 0x000fe200078e0006 */
[----:B------:R-:W-:-:S02]  /*21d80*/  MOV R191, R223 ;  /* 0x000000df00bf7202 */ /* 0x000fc40000000f00 */
        /* <DEDUP_REMOVED lines=16> */
[----:B---3--:R-:W-:-:S03]  /*21e90*/  IMAD.MOV.U32 R191, RZ, RZ, R189 ;  /* 0x000000ffffbf7224 */ /* 0x008fc600078e00bd */
[----:B-1----:R-:W3:Y:S01]  /*21ea0*/  LDL.LU R189, [R1+0x5f4] ;  /* 0x0005f40001bd7983 */ /* 0x002ee20000300800 */
[----:B------:R-:W-:-:S03]  /*21eb0*/  IMAD.MOV.U32 R190, RZ, RZ, R4 ;  /* 0x000000ffffbe7224 */ /* 0x000fc600078e0004 */
[----:B------:R-:W3:Y:S04]  /*21ec0*/  LDL.LU R4, [R1+0x634] ;  /* 0x0006340001047983 */ /* 0x000ee80000300800 */
[----:B------:R1:W-:Y:S01]  /*21ed0*/  LDGSTS.E [R177+0x32f00], desc[UR60][R190.64], P0 ;  /* 0x32f00000beb17fae */ /* 0x0003e2000812187c */
[----:B--2---:R-:W-:-:S05]  /*21ee0*/  IADD3 R5, P1, R5, R186, RZ ;  /* 0x000000ba05057210 */ /* 0x004fca0007f3e0ff */
[----:B------:R2:W-:Y:S01]  /*21ef0*/  STL [R1+0x578], R5 ;  /* 0x0005780501007387 */ /* 0x0005e20000100800 */
[----:B------:R-:W-:Y:S01]  /*21f00*/  IADD3 R182, P2, R182, R186, RZ ;  /* 0x000000bab6b67210 */ /* 0x000fe20007f5e0ff */
[----:B-1----:R-:W-:Y:S02]  /*21f10*/  IMAD.MOV.U32 R190, RZ, RZ, R5 ;  /* 0x000000ffffbe7224 */ /* 0x002fe400078e0005 */
[----:B------:R-:W-:-:S04]  /*21f20*/  IMAD.X R6, R6, 0x1, R185, P1 ;  /* 0x0000000106067824 */ /* 0x000fc800008e06b9 */
[----:B------:R-:W-:Y:S02]  /*21f30*/  IMAD.MOV.U32 R191, RZ, RZ, R6 ;  /* 0x000000ffffbf7224 */ /* 0x000fe400078e0006 */
[----:B------:R-:W-:Y:S01]  /*21f40*/  IMAD.X R223, R223, 0x1, R185, P2 ;  /* 0x00000001dfdf7824 */ /* 0x000fe200010e06b9 */
[----:B------:R1:W-:Y:S04]  /*21f50*/  STL [R1+0x574], R6 ;  /* 0x0005740601007387 */ /* 0x0003e80000100800 */
[----:B------:R-:W-:Y:S04]  /*21f60*/  STL [R1+0x5b8], R182 ;  /* 0x0005b8b601007387 */ /* 0x000fe80000100800 */
        /* <DEDUP_REMOVED lines=11> */
[----:B-1----:R-:W-:Y:S01]  /*22020*/  IMAD.MOV.U32 R190, RZ, RZ, R7 ;  /* 0x000000ffffbe7224 */ /* 0x002fe200078e0007 */
[----:B---3--:R-:W-:Y:S01]  /*22030*/  IADD3.X R189, R189, R185, RZ, P1, !PT ;  /* 0x000000b9bdbd7210 */ /* 0x008fe20000ffe4ff */
[----:B------:R-:W-:Y:S01]  /*22040*/  STL [R1+0x5f8], R7 ;  /* 0x0005f80701007387 */ /* 0x000fe20000100800 */
[----:B------:R-:W-:-:S03]  /*22050*/  IMAD.X R4, R4, 0x1, R185, P2 ;  /* 0x0000000104047824 */ /* 0x000fc600010e06b9 */
[----:B------:R-:W-:Y:S01]  /*22060*/  IMAD.MOV.U32 R191, RZ, RZ, R189 ;  /* 0x000000ffffbf7224 */ /* 0x000fe200078e00bd */
[----:B------:R-:W-:Y:S04]  /*22070*/  STL [R1+0x5f4], R189 ;  /* 0x0005f4bd01007387 */ /* 0x000fe80000100800 */
[----:B------:R-:W-:Y:S04]  /*22080*/  STL [R1+0x638], R0 ;  /* 0x0006380001007387 */ /* 0x000fe80000100800 */
[----:B------:R1:W-:Y:S04]  /*22090*/  LDGSTS.E [R177+0x33b00], desc[UR60][R190.64], P0 ;  /* 0x33b00000beb17fae */ /* 0x0003e8000812187c */
[----:B------:R3:W-:Y:S01]  /*220a0*/  STL [R1+0x634], R4 ;  /* 0x0006340401007387 */ /* 0x0007e20000100800 */
[----:B-1----:R-:W-:-:S02]  /*220b0*/  IMAD.MOV.U32 R191, RZ, RZ, R4 ;  /* 0x000000ffffbf7224 */ /* 0x002fc400078e0004 */
[----:B------:R-:W-:Y:S01]  /*220c0*/  IMAD.MOV.U32 R190, RZ, RZ, R0 ;  /* 0x000000ffffbe7224 */ /* 0x000fe200078e0000 */
[----:B---3--:R-:W3:Y:S04]  /*220d0*/  LDL.LU R4, [R1+0x2fc] ;  /* 0x0002fc0001047983 */ /* 0x008ee80000300800 */
[----:B------:R-:W4:Y:S04]  /*220e0*/  LDL.LU R0, [R1+0x300] ;  /* 0x0003000001007983 */ /* 0x000f280000300800 */
[----:B------:R-:W3:Y:S04]  /*220f0*/  LDL.LU R189, [R1+0x33c] ;  /* 0x00033c0001bd7983 */ /* 0x000ee80000300800 */
[----:B------:R-:W3:Y:S04]  /*22100*/  LDL.LU R7, [R1+0x340] ;  /* 0x0003400001077983 */ /* 0x000ee80000300800 */
[----:B------:R1:W-:Y:S01]  /*22110*/  LDGSTS.E [R177+0x33f00], desc[UR60][R190.64], P0 ;  /* 0x33f00000beb17fae */ /* 0x0003e2000812187c */
[----:B--2---:R-:W-:-:S02]  /*22120*/  IADD3 R5, P1, R5, R186, RZ ;  /* 0x000000ba05057210 */ /* 0x004fc40007f3e0ff */
[----:B------:R-:W-:Y:S02]  /*22130*/  IADD3 R6, P2, R6, R186, RZ ;  /* 0x000000ba06067210 */ /* 0x000fe40007f5e0ff */
[----:B-1----:R-:W-:Y:S01]  /*22140*/  LOP3.LUT R191, R2, 0x70, RZ, 0x3c, !PT ;  /* 0x0000007002bf7812 */ /* 0x002fe200078e3cff */
[----:B------:R-:W-:Y:S01]  /*22150*/  IMAD.X R223, R223, 0x1, R185, P1 ;  /* 0x00000001dfdf7824 */ /* 0x000fe200008e06b9 */
[----:B------:R1:W-:Y:S03]  /*22160*/  STL [R1+0x280], R5 ;  /* 0x0002800501007387 */ /* 0x0003e60000100800 */
[----:B------:R-:W-:Y:S02]  /*22170*/  VIADD R177, R191, UR4 ;  /* 0x00000004bfb17c36 */ /* 0x000fe40008000000 */
[----:B------:R-:W-:Y:S01]  /*22180*/  IMAD.MOV.U32 R190, RZ, RZ, R5 ;  /* 0x000000ffffbe7224 */ /* 0x000fe200078e0005 */
[----:B------:R2:W-:Y:S01]  /*22190*/  STL [R1+0x27c], R223 ;  /* 0x00027cdf01007387 */ /* 0x0005e20000100800 */
[----:B------:R-:W-:-:S03]  /*221a0*/  IMAD.X R182, R182, 0x1, R185, P2 ;  /* 0x00000001b6b67824 */ /* 0x000fc600010e06b9 */
[----:B------:R-:W-:Y:S01]  /*221b0*/  STL [R1+0x2c0], R6 ;  /* 0x0002c00601007387 */ /* 0x000fe20000100800 */
[----:B------:R-:W-:-:S03]  /*221c0*/  IMAD.MOV.U32 R191, RZ, RZ, R223 ;  /* 0x000000ffffbf7224 */ /* 0x000fc600078e00df */
[----:B------:R2:W-:Y:S04]  /*221d0*/  STL [R1+0x2bc], R182 ;  /* 0x0002bcb601007387 */ /* 0x0005e80000100800 */
[----:B-1----:R-:W3:Y:S04]  /*221e0*/  LDL.LU R5, [R1+0x380] ;  /* 0x0003800001057983 */ /* 0x002ee80000300800 */
[----:B------:R1:W-:Y:S04]  /*221f0*/  LDGSTS.E [R177+0x30380], desc[UR60][R190.64], P0 ;  /* 0x30380000beb17fae */ /* 0x0003e8000812187c */
[----:B--2---:R-:W2:Y:S01]  /*22200*/  LDL.LU R223, [R1+0x3c0] ;  /* 0x0003c00001df7983 */ /* 0x004ea20000300800 */
[----:B-1----:R-:W-:-:S02]  /*22210*/  IMAD.MOV.U32 R190, RZ, RZ, R6 ;  /* 0x000000ffffbe7224 */ /* 0x002fc400078e0006 */
[----:B------:R-:W-:Y:S02]  /*22220*/  IMAD.MOV.U32 R191, RZ, RZ, R182 ;  /* 0x000000ffffbf7224 */ /* 0x000fe400078e00b6 */
[----:B------:R-:W2:Y:S04]  /*22230*/  LDL.LU R182, [R1+0x37c] ;  /* 0x00037c0001b67983 */ /* 0x000ea80000300800 */
[----:B------:R-:W2:Y:S04]  /*22240*/  LDL.LU R6, [R1+0x3bc] ;  /* 0x0003bc0001067983 */ /* 0x000ea80000300800 */
[----:B------:R1:W-:Y:S01]  /*22250*/  LDGSTS.E [R177+0x30780], desc[UR60][R190.64], P0 ;  /* 0x30780000beb17fae */ /* 0x0003e2000812187c */
[----:B----4-:R-:W-:-:S04]  /*22260*/  IADD3 R0, P1, R0, R186, RZ ;  /* 0x000000ba00007210 */ /* 0x010fc80007f3e0ff */
[----:B---3--:R-:W-:Y:S02]  /*22270*/  IADD3.X R4, R4, R185, RZ, P1, !PT ;  /* 0x000000b904047210 */ /* 0x008fe40000ffe4ff */
[----:B------:R-:W-:Y:S01]  /*22280*/  IADD3 R7, P2, R7, R186, RZ ;  /* 0x000000ba07077210 */ /* 0x000fe20007f5e0ff */
[----:B------:R3:W-:Y:S01]  /*22290*/  STL [R1+0x300], R0 ;  /* 0x0003000001007387 */ /* 0x0007e20000100800 */
[----:B-1----:R-:W-:Y:S02]  /*222a0*/  IMAD.MOV.U32 R190, RZ, RZ, R0 ;  /* 0x000000ffffbe7224 */ /* 0x002fe400078e0000 */
[----:B------:R-:W-:Y:S01]  /*222b0*/  IMAD.MOV.U32 R191, RZ, RZ, R4 ;  /* 0x000000ffffbf7224 */ /* 0x000fe200078e0004 */
[----:B------:R1:W-:Y:S01]  /*222c0*/  STL [R1+0x2fc], R4 ;  /* 0x0002fc0401007387 */ /* 0x0003e20000100800 */
[----:B------:R-:W-:-:S03]  /*222d0*/  IMAD.X R189, R189, 0x1, R185, P2 ;  /* 0x00000001bdbd7824 */ /* 0x000fc600010e06b9 */
[----:B------:R-:W-:Y:S04]  /*222e0*/  STL [R1+0x340], R7 ;  /* 0x0003400701007387 */ /* 0x000fe80000100800 */
        /* <DEDUP_REMOVED lines=10> */
[----:B--2---:R-:W-:Y:S01]  /*22390*/  IADD3 R223, P2, R223, R186, RZ ;  /* 0x000000badfdf7210 */ /* 0x004fe20007f5e0ff */
[----:B------:R-:W-:Y:S02]  /*223a0*/  IMAD.X R182, R182, 0x1, R185, P1 ;  /* 0x00000001b6b67824 */ /* 0x000fe400008e06b9 */
[----:B-1----:R-:W-:Y:S02]  /*223b0*/  IMAD.MOV.U32 R190, RZ, RZ, R5 ;  /* 0x000000ffffbe7224 */ /* 0x002fe400078e0005 */
[----:B------:R-:W-:Y:S02]  /*223c0*/  IMAD.MOV.U32 R191, RZ, RZ, R182 ;  /* 0x000000ffffbf7224 */ /* 0x000fe400078e00b6 */
[----:B------:R-:W-:-:S03]  /*223d0*/  IMAD.X R6, R6, 0x1, R185, P2 ;  /* 0x0000000106067824 */ /* 0x000fc600010e06b9 */
[----:B------:R1:W-:Y:S04]  /*223e0*/  LDGSTS.E [R177+0x31380], desc[UR60][R190.64], P0 ;  /* 0x31380000beb17fae */ /* 0x0003e8000812187c */
[----:B------:R-:W-:Y:S04]  /*223f0*/  STL [R1+0x380], R5 ;  /* 0x0003800501007387 */ /* 0x000fe80000100800 */
[----:B------:R2:W-:Y:S01]  /*22400*/  STL [R1+0x37c], R182 ;  /* 0x00037cb601007387 */ /* 0x0005e20000100800 */
[----:B-1----:R-:W-:Y:S02]  /*22410*/  IMAD.MOV.U32 R190, RZ, RZ, R223 ;  /* 0x000000ffffbe7224 */ /* 0x002fe400078e00df */
[----:B------:R-:W-:Y:S01]  /*22420*/  IMAD.MOV.U32 R191, RZ, RZ, R6 ;  /* 0x000000ffffbf7224 */ /* 0x000fe200078e0006 */
[----:B------:R-:W-:Y:S04]  /*22430*/  STL [R1+0x3c0], R223 ;  /* 0x0003c0df01007387 */ /* 0x000fe80000100800 */
[----:B--2---:R-:W2:Y:S04]  /*22440*/  LDL.LU R182, [R1+0x480] ;  /* 0x0004800001b67983 */ /* 0x004ea80000300800 */
[----:B------:R1:W-:Y:S04]  /*22450*/  LDGSTS.E [R177+0x31780], desc[UR60][R190.64], P0 ;  /* 0x31780000beb17fae */ /* 0x0003e8000812187c */
[----:B------:R1:W-:Y:S04]  /*22460*/  STL [R1+0x3bc], R6 ;  /* 0x0003bc0601007387 */ /* 0x0003e80000100800 */
[----:B------:R-:W2:Y:S04]  /*22470*/  LDL.LU R5, [R1+0x4c0] ;  /* 0x0004c00001057983 */ /* 0x000ea80000300800 */
[----:B-1----:R-:W5:Y:S04]  /*22480*/  LDL.LU R6, [R1+0xbac] ;  /* 0x000bac0001067983 */ /* 0x002f680000300800 */
[----:B------:R-:W2:Y:S01]  /*22490*/  LDL.LU R223, [R1+0x4bc] ;  /* 0x0004bc0001df7983 */ /* 0x000ea20000300800 */
[----:B---3--:R-:W-:-:S05]  /*224a0*/  IADD3 R0, P1, R0, R186, RZ ;  /* 0x000000ba00007210 */ /* 0x008fca0007f3e0ff */
[----:B------:R-:W-:Y:S01]  /*224b0*/  IMAD.MOV.U32 R190, RZ, RZ, R0 ;  /* 0x000000ffffbe7224 */ /* 0x000fe200078e0000 */
[----:B------:R-:W-:Y:S01]  /*224c0*/  IADD3 R4, P2, R4, R186, RZ ;  /* 0x000000ba04047210 */ /* 0x000fe20007f5e0ff */
[----:B------:R1:W-:Y:S01]  /*224d0*/  STL [R1+0x400], R0 ;  /* 0x0004000001007387 */ /* 0x0003e20000100800 */
[----:B----4-:R-:W-:-:S04]  /*224e0*/  IMAD.X R189, R189, 0x1, R185, P1 ;  /* 0x00000001bdbd7824 */ /* 0x010fc800008e06b9 */
[----:B------:R-:W-:Y:S01]  /*224f0*/  IMAD.MOV.U32 R191, RZ, RZ, R189 ;  /* 0x000000ffffbf7224 */ /* 0x000fe200078e00bd */
[----:B------:R-:W-:Y:S01]  /*22500*/  IADD3.X R7, R7, R185, RZ, P2, !PT ;  /* 0x000000b907077210 */ /* 0x000fe200017fe4ff */
[----:B------:R3:W-:Y:S04]  /*22510*/  STL [R1+0x3fc], R189 ;  /* 0x0003fcbd01007387 */ /* 0x0007e80000100800 */
[----:B------:R4:W-:Y:S04]  /*22520*/  LDGSTS.E [R177+0x31b80], desc[UR60][R190.64], P0 ;  /* 0x31b80000beb17fae */ /* 0x0009e8000812187c */
[----:B------:R-:W-:Y:S04]  /*22530*/  STL [R1+0x440], R4 ;  /* 0x0004400401007387 */ /* 0x000fe80000100800 */
[----:B-1----:R-:W2:Y:S01]  /*22540*/  LDL.LU R0, [R1+0x500] ;  /* 0x0005000001007983 */ /* 0x002ea20000300800 */
[----:B----4-:R-:W-:-:S02]  /*22550*/  IMAD.MOV.U32 R190, RZ, RZ, R4 ;  /* 0x000000ffffbe7224 */ /* 0x010fc400078e0004 */
[----:B------:R-:W-:Y:S01]  /*22560*/  IMAD.MOV.U32 R191, RZ, RZ, R7 ;  /* 0x000000ffffbf7224 */ /* 0x000fe200078e0007 */
[----:B------:R1:W-:Y:S04]  /*22570*/  STL [R1+0x43c], R7 ;  /* 0x00043c0701007387 */ /* 0x0003e80000100800 */
[----:B---3--:R-:W3:Y:S04]  /*22580*/  LDL.LU R189, [R1+0x540] ;  /* 0x0005400001bd7983 */ /* 0x008ee80000300800 */
[----:B------:R4:W-:Y:S04]  /*22590*/  LDGSTS.E [R177+0x31f80], desc[UR60][R190.64], P0 ;  /* 0x31f80000beb17fae */ /* 0x0009e8000812187c */
[----:B-1----:R-:W5:Y:S04]  /*225a0*/  LDL.LU R7, [R1+0xba8] ;  /* 0x000ba80001077983 */ /* 0x002f680000300800 */
[----:B------:R-:W3:Y:S04]  /*225b0*/  LDL.LU R4, [R1+0x53c] ;  /* 0x00053c0001047983 */ /* 0x000ee80000300800 */
[----:B------:R-:W3:Y:S01]  /*225c0*/  LDL.LU R191, [R1+0x47c] ;  /* 0x00047c0001bf7983 */ /* 0x000ee20000300800 */
[----:B--2---:R-:W-:-:S05]  /*225d0*/  IADD3 R182, P1, R182, R186, RZ ;  /* 0x000000bab6b67210 */ /* 0x004fca0007f3e0ff */
[----:B----4-:R-:W-:Y:S01]  /*225e0*/  IMAD.MOV.U32 R190, RZ, RZ, R182 ;  /* 0x000000ffffbe7224 */ /* 0x010fe200078e00b6 */
[----:B------:R-:W-:Y:S01]  /*225f0*/  IADD3 R5, P2, R5, R186, RZ ;  /* 0x000000ba05057210 */ /* 0x000fe20007f5e0ff */
[----:B------:R1:W-:Y:S04]  /*22600*/  STL [R1+0x480], R182 ;  /* 0x000480b601007387 */ /* 0x0003e80000100800 */
[--C-:B------:R-:W-:Y:S02]  /*22610*/  IMAD.X R223, R223, 0x1, R185.reuse, P2 ;  /* 0x00000001dfdf7824 */ /* 0x100fe400010e06b9 */
[----:B---3--:R-:W-:-:S05]  /*22620*/  IMAD.X R191, R191, 0x1, R185, P1 ;  /* 0x00000001bfbf7824 */ /* 0x008fca00008e06b9 */
[----:B------:R2:W-:Y:S04]  /*22630*/  STL [R1+0x47c], R191 ;  /* 0x00047cbf01007387 */ /* 0x0005e80000100800 */
[----:B------:R3:W-:Y:S04]  /*22640*/  LDGSTS.E [R177+0x32380], desc[UR60][R190.64], P0 ;  /* 0x32380000beb17fae */ /* 0x0007e8000812187c */
[----:B------:R4:W-:Y:S04]  /*22650*/  STL [R1+0x4c0], R5 ;  /* 0x0004c00501007387 */ /* 0x0009e80000100800 */
[----:B-1----:R-:W4:Y:S01]  /*22660*/  LDL.LU R182, [R1+0x5c0] ;  /* 0x0005c00001b67983 */ /* 0x002f220000300800 */
[----:B---3--:R-:W-:-:S02]  /*22670*/  IMAD.MOV.U32 R190, RZ, RZ, R5 ;  /* 0x000000ffffbe7224 */ /* 0x008fc400078e0005 */
[----:B--2---:R-:W-:Y:S01]  /*22680*/  IMAD.MOV.U32 R191, RZ, RZ, R223 ;  /* 0x000000ffffbf7224 */ /* 0x004fe200078e00df */
[----:B------:R1:W-:Y:S04]  /*22690*/  STL [R1+0x4bc], R223 ;  /* 0x0004bcdf01007387 */ /* 0x0003e80000100800 */
[----:B----4-:R-:W2:Y:S04]  /*226a0*/  LDL.LU R5, [R1+0x5bc] ;  /* 0x0005bc0001057983 */ /* 0x010ea80000300800 */
[----:B------:R3:W-:Y:S04]  /*226b0*/  LDGSTS.E [R177+0x32780], desc[UR60][R190.64], P0 ;  /* 0x32780000beb17fae */ /* 0x0007e8000812187c */
[----:B-1----:R-:W4:Y:S04]  /*226c0*/  LDL.LU R223, [R1+0x640] ;  /* 0x0006400001df7983 */ /* 0x002f280000300800 */
[----:B------:R-:W2:Y:S01]  /*226d0*/  LDL.LU R191, [R1+0x4fc] ;  /* 0x0004fc0001bf7983 */ /* 0x000ea20000300800 */
[----:B------:R-:W-:-:S02]  /*226e0*/  IADD3 R0, P1, R0, R186, RZ ;  /* 0x000000ba00007210 */ /* 0x000fc40007f3e0ff */
[----:B------:R-:W-:-:S03]  /*226f0*/  IADD3 R189, P2, R189, R186, RZ ;  /* 0x000000babdbd7210 */ /* 0x000fc60007f5e0ff */
[----:B---3--:R-:W-:Y:S02]  /*22700*/  IMAD.MOV.U32 R190, RZ, RZ, R0 ;  /* 0x000000ffffbe7224 */ /* 0x008fe400078e0000 */
[--C-:B------:R-:W-:Y:S01]  /*22710*/  IMAD.X R4, R4, 0x1, R185.reuse, P2 ;  /* 0x0000000104047824 */ /* 0x100fe200010e06b9 */
[----:B------:R1:W-:Y:S01]  /*22720*/  STL [R1+0x500], R0 ;  /* 0x0005000001007387 */ /* 0x0003e20000100800 */
[----:B--2---:R-:W-:-:S05]  /*22730*/  IMAD.X R191, R191, 0x1, R185, P1 ;  /* 0x00000001bfbf7824 */ /* 0x004fca00008e06b9 */
[----:B------:R2:W-:Y:S04]  /*22740*/  STL [R1+0x4fc], R191 ;  /* 0x0004fcbf01007387 */ /* 0x0005e80000100800 */
[----:B------:R3:W-:Y:S04]  /*22750*/  LDGSTS.E [R177+0x32b80], desc[UR60][R190.64], P0 ;  /* 0x32b80000beb17fae */ /* 0x0007e8000812187c */
[----:B------:R-:W-:Y:S04]  /*22760*/  STL [R1+0x540], R189 ;  /* 0x000540bd01007387 */ /* 0x000fe80000100800 */
[----:B-1----:R-:W4:Y:S01]  /*22770*/  LDL.LU R0, [R1+0x63c] ;  /* 0x00063c0001007983 */ /* 0x002f220000300800 */
[----:B---3--:R-:W-:Y:S01]  /*22780*/  MOV R190, R189 ;  /* 0x000000bd00be7202 */ /* 0x008fe20000000f00 */
[----:B--2---:R-:W-:-:S02]  /*22790*/  IMAD.MOV.U32 R191, RZ, RZ, R4 ;  /* 0x000000ffffbf7224 */ /* 0x004fc400078e0004 */
[----:B------:R1:W-:Y:S04]  /*227a0*/  STL [R1+0x53c], R4 ;  /* 0x00053c0401007387 */ /* 0x0003e80000100800 */
[----:B------:R2:W-:Y:S04]  /*227b0*/  LDGSTS.E [R177+0x32f80], desc[UR60][R190.64], P0 ;  /* 0x32f80000beb17fae */ /* 0x0005e8000812187c */
[----:B-1----:R-:W5:Y:S04]  /*227c0*/  LDL.LU R4, [R1+0xba4] ;  /* 0x000ba40001047983 */ /* 0x002f680000300800 */
[----:B------:R-:W3:Y:S04]  /*227d0*/  LDL R189, [R1+0x64c] ;  /* 0x00064c0001bd7983 */ /* 0x000ee80000100800 */
[----:B------:R-:W4:Y:S04]  /*227e0*/  LDL.LU R190, [R1+0x57c] ;  /* 0x00057c0001be7983 */ /* 0x000f280000300800 */
[----:B------:R-:W2:Y:S01]  /*227f0*/  LDL.LU R191, [R1+0x580] ;  /* 0x0005800001bf7983 */ /* 0x000ea20000300800 */
[----:B------:R-:W-:-:S05]  /*22800*/  IADD3 R182, P2, R182, R186, RZ ;  /* 0x000000bab6b67210 */ /* 0x000fca0007f5e0ff */
[----:B------:R-:W-:Y:S01]  /*22810*/  IMAD.X R5, R5, 0x1, R185, P2 ;  /* 0x0000000105057824 */ /* 0x000fe200010e06b9 */
[----:B--2---:R-:W-:-:S05]  /*22820*/  IADD3 R191, P1, R191, R186, RZ ;  /* 0x000000babfbf7210 */ /* 0x004fca0007f3e0ff */
[----:B----4-:R-:W-:Y:S01]  /*22830*/  IMAD.X R190, R190, 0x1, R185, P1 ;  /* 0x00000001bebe7824 */ /* 0x010fe200008e06b9 */
[----:B------:R1:W-:Y:S04]  /*22840*/  STL [R1+0x580], R191 ;  /* 0x000580bf01007387 */ /* 0x0003e80000100800 */
[----:B------:R2:W-:Y:S01]  /*22850*/  STL [R1+0x57c], R190 ;  /* 0x00057cbe01007387 */ /* 0x0005e20000100800 */
[----:B-1----:R-:W-:-:S04]  /*22860*/  LOP3.LUT R191, R191, R190, RZ, 0x3c, !PT ;  /* 0x000000bebfbf7212 */ /* 0x002fc800078e3cff */
[----:B--2---:R-:W-:-:S04]  /*22870*/  LOP3.LUT R190, R191, R190, RZ, 0x3c, !PT ;  /* 0x000000bebfbe7212 */ /* 0x004fc800078e3cff */
[----:B------:R-:W-:Y:S01]  /*22880*/  LOP3.LUT R191, R191, R190, RZ, 0x3c, !PT ;  /* 0x000000bebfbf7212 */ /* 0x000fe200078e3cff */
[----:B------:R-:W-:Y:S04]  /*22890*/  STL [R1+0x5c0], R182 ;  /* 0x0005c0b601007387 */ /* 0x000fe80000100800 */
[----:B------:R1:W-:Y:S04]  /*228a0*/  LDGSTS.E [R177+0x33380], desc[UR60][R190.64], P0 ;  /* 0x33380000beb17fae */ /* 0x0003e8000812187c */
[----:B------:R2:W-:Y:S01]  /*228b0*/  STL [R1+0x5bc], R5 ;  /* 0x0005bc0501007387 */ /* 0x0005e20000100800 */
[----:B-1----:R-:W-:-:S02]  /*228c0*/  IMAD.MOV.U32 R190, RZ, RZ, R182 ;  /* 0x000000ffffbe7224 */ /* 0x002fc400078e00b6 */
[----:B------:R-:W-:Y:S02]  /*228d0*/  IMAD.MOV.U32 R191, RZ, RZ, R5 ;  /* 0x000000ffffbf7224 */ /* 0x000fe400078e0005 */
[----:B--2---:R-:W5:Y:S04]  /*228e0*/  LDL.LU R5, [R1+0xba0] ;  /* 0x000ba00001057983 */ /* 0x004f680000300800 */
[----:B------:R-:W2:Y:S04]  /*228f0*/  LDL.LU R182, [R1+0xb9c] ;  /* 0x000b9c0001b67983 */ /* 0x000ea80000300800 */
[----:B------:R1:W-:Y:S04]  /*22900*/  LDGSTS.E [R177+0x33780], desc[UR60][R190.64], P0 ;  /* 0x33780000beb17fae */ /* 0x0003e8000812187c */
[----:B------:R-:W4:Y:S04]  /*22910*/  LDL.LU R190, [R1+0x5fc] ;  /* 0x0005fc0001be7983 */ /* 0x000f280000300800 */
[----:B------:R-:W1:Y:S01]  /*22920*/  LDL.LU R191, [R1+0x600] ;  /* 0x0006000001bf7983 */ /* 0x000e620000300800 */
[----:B------:R-:W-:-:S05]  /*22930*/  IADD3 R223, P2, R223, R186, RZ ;  /* 0x000000badfdf7210 */ /* 0x000fca0007f5e0ff */
[----:B------:R-:W-:Y:S01]  /*22940*/  IMAD.X R0, R0, 0x1, R185, P2 ;  /* 0x0000000100007824 */ /* 0x000fe200010e06b9 */
[----:B-1----:R-:W-:-:S05]  /*22950*/  IADD3 R191, P1, R191, R186, RZ ;  /* 0x000000babfbf7210 */ /* 0x002fca0007f3e0ff */
[----:B----4-:R-:W-:Y:S01]  /*22960*/  IMAD.X R190, R190, 0x1, R185, P1 ;  /* 0x00000001bebe7824 */ /* 0x010fe200008e06b9 */
[----:B------:R1:W-:Y:S04]  /*22970*/  STL [R1+0x600], R191 ;  /* 0x000600bf01007387 */ /* 0x0003e80000100800 */
[----:B------:R4:W-:Y:S01]  /*22980*/  STL [R1+0x5fc], R190 ;  /* 0x0005fcbe01007387 */ /* 0x0009e20000100800 */
[----:B-1----:R-:W-:-:S04]  /*22990*/  LOP3.LUT R191, R191, R190, RZ, 0x3c, !PT ;  /* 0x000000bebfbf7212 */ /* 0x002fc800078e3cff */
[----:B----4-:R-:W-:-:S04]  /*229a0*/  LOP3.LUT R190, R191, R190, RZ, 0x3c, !PT ;  /* 0x000000bebfbe7212 */ /* 0x010fc800078e3cff */
[----:B------:R-:W-:Y:S01]  /*229b0*/  LOP3.LUT R191, R191, R190, RZ, 0x3c, !PT ;  /* 0x000000bebfbf7212 */ /* 0x000fe200078e3cff */
[----:B------:R-:W-:Y:S04]  /*229c0*/  STL [R1+0x640], R223 ;  /* 0x000640df01007387 */ /* 0x000fe80000100800 */
[----:B------:R1:W-:Y:S04]  /*229d0*/  LDGSTS.E [R177+0x33b80], desc[UR60][R190.64], P0 ;  /* 0x33b80000beb17fae */ /* 0x0003e8000812187c */
[----:B------:R4:W-:Y:S01]  /*229e0*/  STL [R1+0x63c], R0 ;  /* 0x00063c0001007387 */ /* 0x0009e20000100800 */
[----:B-1----:R-:W-:-:S03]  /*229f0*/  IMAD.MOV.U32 R191, RZ, RZ, R0 ;  /* 0x000000ffffbf7224 */ /* 0x002fc600078e0000 */
[----:B----4-:R1:W5:Y:S01]  /*22a00*/  LDL.LU R0, [R1+0xb98] ;  /* 0x000b980001007983 */ /* 0x0103620000300800 */
[----:B------:R-:W-:Y:S02]  /*22a10*/  IMAD.MOV.U32 R190, RZ, RZ, R223 ;  /* 0x000000ffffbe7224 */ /* 0x000fe400078e00df */
[----:B--2---:R-:W-:-:S03]  /*22a20*/  VIADD R182, R182, 0x1 ;  /* 0x00000001b6b67836 */ /* 0x004fc60000000000 */
[----:B------:R1:W-:Y:S02]  /*22a30*/  LDGSTS.E [R177+0x33f80], desc[UR60][R190.64], P0 ;  /* 0x33f80000beb17fae */ /* 0x0003e4000812187c */
[----:B---3--:R-:W-:Y:S02]  /*22a40*/  ISETP.NE.U32.AND P0, PT, R182, R189, PT ;  /* 0x000000bdb600720c */ /* 0x008fe40003f05070 */
[----:B------:R-:W0:Y:S11]  /*22a50*/  LDGDEPBAR ;  /* 0x00000000000079af */ /* 0x000e360000000000 */
[----:B-1----:R-:W-:Y:S05]  /*22a60*/  @P0 BRA `(.L_x_1) ;  /* 0xffffff5400200947 */ /* 0x002fea000383ffff */
.L_x_0:
[----:B------:R-:W2:Y:S01]  /*22a70*/  LDL.LU R185, [R1+0x658] ;  /* 0x0006580001b97983 */ /* 0x000ea20000300800 */
[----:B-----5:R-:W1:Y:S01]  /*22a80*/  S2R R4, SR_TID.X ;  /* 0x0000000000047919 */ /* 0x020e620000002100 */
[----:B------:R-:W-:Y:S02]  /*22a90*/  WARPGROUP.DEPBAR.LE gsb0, 0x0 ;  /* 0x00008000000079c5 */ /* 0x000fe40000010000 */
[----:B------:R-:W-:-:S04]  /*22aa0*/  DEPBAR.LE SB0, 0x0 ;  /* 0x000080000000791a */ /* 0x000fc80000000000 */
[----:B------:R-:W3:Y:S01]  /*22ab0*/  LDL.LU R186, [R1+0x650] ;  /* 0x0006500001ba7983 */ /* 0x000ee20000300800 */
[----:B------:R-:W-:Y:S01]  /*22ac0*/  ULDC UR5, c[0x0][0x244] ;  /* 0x0000910000057ab9 */ /* 0x000fe20000000800 */
[----:B------:R-:W-:Y:S02]  /*22ad0*/  ULDC.64 UR6, c[0x0][0x220] ;  /* 0x0000880000067ab9 */ /* 0x000fe40000000a00 */
[----:B------:R-:W4:Y:S04]  /*22ae0*/  LDL.LU R190, [R1+0x9f4] ;  /* 0x0009f40001be7983 */ /* 0x000f280000300800 */
[----:B------:R-:W4:Y:S04]  /*22af0*/  LDL.LU R182, [R1+0x9f0] ;  /* 0x0009f00001b67983 */ /* 0x000f280000300800 */
[----:B------:R-:W4:Y:S04]  /*22b00*/  LDL.LU R223, [R1+0x9ec] ;  /* 0x0009ec0001df7983 */ /* 0x000f280000300800 */
[----:B------:R-:W4:Y:S04]  /*22b10*/  LDL.LU R191, [R1+0x9e8] ;  /* 0x0009e80001bf7983 */ /* 0x000f280000300800 */
[----:B------:R-:W3:Y:S04]  /*22b20*/  LDL.LU R189, [R1+0x980] ;  /* 0x0009800001bd7983 */ /* 0x000ee80000300800 */
[----:B------:R-:W4:Y:S01]  /*22b30*/  LDL.LU R177, [R1+0x654] ;  /* 0x0006540001b17983 */ /* 0x000f220000300800 */
[C---:B-1----:R-:W-:Y:S01]  /*22b40*/  IMAD.SHL.U32 R2, R4.reuse, 0x10, RZ ;  /* 0x0000001004027824 */ /* 0x042fe200078e00ff */
[----:B------:R-:W-:Y:S01]  /*22b50*/  MOV R16, R93 ;  /* 0x0000005d00107202 */ /* 0x000fe20000000f00 */
[C---:B------:R-:W-:Y:S01]  /*22b60*/  IMAD.SHL.U32 R3, R4.reuse, 0x40, RZ ;  /* 0x0000004004037824 */ /* 0x040fe200078e00ff */
[----:B------:R-:W-:Y:S01]  /*22b70*/  LOP3.LUT R4, R4, 0x60, RZ, 0xc0, !PT ;  /* 0x0000006004047812 */ /* 0x000fe200078ec0ff */
[----:B------:R-:W-:Y:S01]  /*22b80*/  IMAD.MOV.U32 R5, RZ, RZ, R90 ;  /* 0x000000ffff057224 */ /* 0x000fe200078e005a */
[----:B------:R-:W-:Y:S01]  /*22b90*/  LOP3.LUT R2, R2, 0xf0, RZ, 0xc0, !PT ;  /* 0x000000f002027812 */ /* 0x000fe200078ec0ff */
[----:B------:R-:W-:Y:S01]  /*22ba0*/  IMAD.MOV.U32 R6, RZ, RZ, R24 ;  /* 0x000000ffff067224 */ /* 0x000fe200078e0018 */
[----:B------:R-:W-:Y:S01]  /*22bb0*/  LOP3.LUT R3, R3, 0x400, RZ, 0xc0, !PT ;  /* 0x0000040003037812 */ /* 0x000fe200078ec0ff */
[----:B------:R-:W-:Y:S01]  /*22bc0*/  IMAD.MOV.U32 R7, RZ, RZ, R26 ;  /* 0x000000ffff077224 */ /* 0x000fe200078e001a */
[----:B------:R-:W-:Y:S01]  /*22bd0*/  MOV R90, R41 ;  /* 0x00000029005a7202 */ /* 0x000fe20000000f00 */
[----:B------:R-:W-:Y:S01]  /*22be0*/  IMAD.MOV.U32 R8, RZ, RZ, R89 ;  /* 0x000000ffff087224 */ /* 0x000fe200078e0059 */
[----:B------:R-:W4:Y:S01]  /*22bf0*/  LDL.LU R157, [R1+0xa80] ;  /* 0x000a8000019d7983 */ /* 0x000f220000300800 */
[----:B------:R-:W-:-:S02]  /*22c00*/  IMAD.MOV.U32 R9, RZ, RZ, R91 ;  /* 0x000000ffff097224 */ /* 0x000fc400078e005b */
[----:B------:R-:W-:Y:S01]  /*22c10*/  IMAD.MOV.U32 R10, RZ, RZ, R25 ;  /* 0x000000ffff0a7224 */ /* 0x000fe200078e0019 */
[----:B------:R-:W4:Y:S01]  /*22c20*/  LDL.LU R156, [R1+0xa88] ;  /* 0x000a8800019c7983 */ /* 0x000f220000300800 */
[----:B------:R-:W-:Y:S02]  /*22c30*/  IMAD.MOV.U32 R11, RZ, RZ, R27 ;  /* 0x000000ffff0b7224 */ /* 0x000fe400078e001b */
[----:B------:R-:W-:Y:S01]  /*22c40*/  IMAD.MOV.U32 R12, RZ, RZ, R92 ;  /* 0x000000ffff0c7224 */ /* 0x000fe200078e005c */
[----:B------:R-:W4:Y:S01]  /*22c50*/  LDL.LU R152, [R1+0xa90] ;  /* 0x000a900001987983 */ /* 0x000f220000300800 */
[----:B------:R-:W-:Y:S02]  /*22c60*/  IMAD.MOV.U32 R13, RZ, RZ, R94 ;  /* 0x000000ffff0d7224 */ /* 0x000fe400078e005e */
[----:B------:R-:W-:Y:S01]  /*22c70*/  IMAD.MOV.U32 R14, RZ, RZ, R28 ;  /* 0x000000ffff0e7224 */ /* 0x000fe200078e001c */
[----:B------:R-:W4:Y:S01]  /*22c80*/  LDL.LU R155, [R1+0xa94] ;  /* 0x000a9400019b7983 */ /* 0x000f220000300800 */
[----:B------:R-:W-:-:S02]  /*22c90*/  IMAD.MOV.U32 R15, RZ, RZ, R30 ;  /* 0x000000ffff0f7224 */ /* 0x000fc400078e001e */
[----:B------:R-:W-:Y:S01]  /*22ca0*/  IMAD.MOV.U32 R17, RZ, RZ, R95 ;  /* 0x000000ffff117224 */ /* 0x000fe200078e005f */
[----:B------:R-:W4:Y:S01]  /*22cb0*/  LDL.LU R154, [R1+0xa98] ;  /* 0x000a9800019a7983 */ /* 0x000f220000300800 */
[----:B------:R-:W-:Y:S01]  /*22cc0*/  IMAD.MOV.U32 R18, RZ, RZ, R29 ;  /* 0x000000ffff127224 */ /* 0x000fe200078e001d */
[----:B------:R-:W-:Y:S01]  /*22cd0*/  MOV R29, R102 ;  /* 0x00000066001d7202 */ /* 0x000fe20000000f00 */
[----:B------:R-:W-:Y:S01]  /*22ce0*/  IMAD.MOV.U32 R19, RZ, RZ, R31 ;  /* 0x000000ffff137224 */ /* 0x000fe200078e001f */
[----:B------:R-:W4:Y:S01]  /*22cf0*/  LDL.LU R153, [R1+0xaa0] ;  /* 0x000aa00001997983 */ /* 0x000f220000300800 */
        /* <DEDUP_REMOVED lines=25> */
[----:B------:R-:W-:Y:S01]  /*22e90*/  IMAD.MOV.U32 R40, RZ, RZ, R108 ;  /* 0x000000ffff287224 */ /* 0x000fe200078e006c */
[----:B------:R-:W-:Y:S01]  /*22ea0*/  MOV R108, R125 ;  /* 0x0000007d006c7202 */ /* 0x000fe20000000f00 */
        /* <DEDUP_REMOVED lines=24> */
[----:B------:R-:W-:Y:S01]  /*23030*/  IMAD.MOV.U32 R131, RZ, RZ, R83 ;  /* 0x000000ffff837224 */ /* 0x000fe200078e0053 */
[----:B--2---:R-:W-:-:S13]  /*23040*/  R2UR UR4, R185 ;  /* 0x00000000b90472ca */ /* 0x004fda00000e0000 */
[----:B------:R-:W-:-:S04]  /*23050*/  IADD3 R3, R3, UR4, R2 ;  /* 0x0000000403037c10 */ /* 0x000fc8000fffe002 */
[----:B------:R-:W-:Y:S01]  /*23060*/  LEA R3, R4, R3, 0x3 ;  /* 0x0000000304037211 */ /* 0x000fe200078e18ff */
[----:B------:R-:W-:Y:S01]  /*23070*/  BAR.SYNC.DEFER_BLOCKING 0x0 ;  /* 0x0000000000007b1d */ /* 0x000fe20000010000 */
[----:B------:R-:W-:Y:S02]  /*23080*/  IMAD.MOV.U32 R4, RZ, RZ, R88 ;  /* 0x000000ffff047224 */ /* 0x000fe400078e0058 */
[----:B------:R-:W-:Y:S02]  /*23090*/  IMAD.MOV.U32 R88, RZ, RZ, R105 ;  /* 0x000000ffff587224 */ /* 0x000fe400078e0069 */
[----:B------:R-:W-:Y:S02]  /*230a0*/  IMAD.MOV.U32 R105, RZ, RZ, R123 ;  /* 0x000000ffff697224 */ /* 0x000fe400078e007b */
[----:B------:R-:W-:Y:S01]  /*230b0*/  IMAD.MOV.U32 R123, RZ, RZ, R75 ;  /* 0x000000ffff7b7224 */ /* 0x000fe200078e004b */
[----:B---3--:R-:W-:-:S04]  /*230c0*/  ISETP.GE.AND P0, PT, R189, R186, PT ;  /* 0x000000babd00720c */ /* 0x008fc80003f06270 */
[-C--:B----4-:R-:W-:Y:S02]  /*230d0*/  ISETP.LT.AND P1, PT, R190, R177.reuse, !P0 ;  /* 0x000000b1be00720c */ /* 0x090fe40004721270 */
[----:B------:R-:W1:Y:S01]  /*230e0*/  S2R R190, SR_TID.X ;  /* 0x0000000000be7919 */ /* 0x000e620000002100 */
[----:B------:R-:W-:Y:S01]  /*230f0*/  IMAD.MOV.U32 R135, RZ, RZ, R87 ;  /* 0x000000ffff877224 */ /* 0x000fe200078e0057 */
[-C--:B------:R-:W-:Y:S02]  /*23100*/  ISETP.LT.AND P2, PT, R0, R177.reuse, !P0 ;  /* 0x000000b10000720c */ /* 0x080fe40004741270 */
[-C--:B------:R-:W-:Y:S01]  /*23110*/  ISETP.LT.AND P5, PT, R182, R177.reuse, !P0 ;  /* 0x000000b1b600720c */ /* 0x080fe200047a1270 */
[----:B------:R-:W-:Y:S01]  /*23120*/  STSM.16.M88.4 [R3], R4 ;  /* 0x0000000403007844 */ /* 0x000fe20000000200 */
[----:B------:R-:W-:Y:S01]  /*23130*/  BAR.SYNC.DEFER_BLOCKING 0x0 ;  /* 0x0000000000007b1d */ /* 0x000fe20000010000 */
[-C--:B------:R-:W-:Y:S02]  /*23140*/  ISETP.LT.AND P4, PT, R223, R177.reuse, !P0 ;  /* 0x000000b1df00720c */ /* 0x080fe40004781270 */
[----:B------:R-:W-:-:S02]  /*23150*/  ISETP.LT.AND P3, PT, R191, R177, !P0 ;  /* 0x000000b1bf00720c */ /* 0x000fc40004761270 */
[----:B-1----:R-:W-:-:S04]  /*23160*/  LOP3.LUT R190, R190, 0x7f, RZ, 0xc0, !PT ;  /* 0x0000007fbebe7812 */ /* 0x002fc800078ec0ff */
[----:B------:R-:W-:Y:S01]  /*23170*/  LEA R2, R190, UR4, 0x4 ;  /* 0x00000004be027c11 */ /* 0x000fe2000f8e20ff */
[----:B------:R-:W-:-:S04]  /*23180*/  ULDC UR4, c[0x0][0x248] ;  /* 0x0000920000047ab9 */ /* 0x000fc80000000800 */
[----:B------:R-:W1:Y:S01]  /*23190*/  LDS.128 R4, [R2] ;  /* 0x0000000002047984 */ /* 0x000e620000000c00 */
[----:B------:R-:W-:Y:S06]  /*231a0*/  BAR.SYNC.DEFER_BLOCKING 0x0 ;  /* 0x0000000000007b1d */ /* 0x000fec0000010000 */
[----:B------:R-:W-:Y:S02]  /*231b0*/  STSM.16.M88.4 [R3], R8 ;  /* 0x0000000803007844 */ /* 0x000fe40000000200 */
[----:B------:R-:W-:Y:S06]  /*231c0*/  BAR.SYNC.DEFER_BLOCKING 0x0 ;  /* 0x0000000000007b1d */ /* 0x000fec0000010000 */
[----:B------:R-:W2:Y:S02]  /*231d0*/  LDS.128 R8, [R2] ;  /* 0x0000000002087984 */ /* 0x000ea40000000c00 */
[----:B------:R-:W-:Y:S06]  /*231e0*/  BAR.SYNC.DEFER_BLOCKING 0x0 ;  /* 0x0000000000007b1d */ /* 0x000fec0000010000 */
[----:B------:R-:W-:Y:S02]  /*231f0*/  STSM.16.M88.4 [R3], R12 ;  /* 0x0000000c03007844 */ /* 0x000fe40000000200 */
[----:B------:R-:W-:Y:S06]  /*23200*/  BAR.SYNC.DEFER_BLOCKING 0x0 ;  /* 0x0000000000007b1d */ /* 0x000fec0000010000 */
[----:B------:R-:W3:Y:S02]  /*23210*/  LDS.128 R12, [R2] ;  /* 0x00000000020c7984 */ /* 0x000ee40000000c00 */
[----:B------:R-:W-:Y:S06]  /*23220*/  BAR.SYNC.DEFER_BLOCKING 0x0 ;  /* 0x0000000000007b1d */ /* 0x000fec0000010000 */
[----:B------:R-:W-:Y:S02]  /*23230*/  STSM.16.M88.4 [R3], R16 ;  /* 0x0000001003007844 */ /* 0x000fe40000000200 */
[----:B------:R-:W-:Y:S06]  /*23240*/  BAR.SYNC.DEFER_BLOCKING 0x0 ;  /* 0x0000000000007b1d */ /* 0x000fec0000010000 */
[----:B------:R-:W4:Y:S02]  /*23250*/  LDS.128 R16, [R2] ;  /* 0x0000000002107984 */ /* 0x000f240000000c00 */
        /* <DEDUP_REMOVED lines=21> */
[----:B------:R1:W-:Y:S02]  /*233b0*/  STSM.16.M88.4 [R3], R88 ;  /* 0x0000005803007844 */ /* 0x0003e40000000200 */
[----:B------:R-:W-:Y:S01]  /*233c0*/  BAR.SYNC.DEFER_BLOCKING 0x0 ;  /* 0x0000000000007b1d */ /* 0x000fe20000010000 */
[----:B-1----:R-:W-:Y:S01]  /*233d0*/  IMAD.MOV.U32 R90, RZ, RZ, R48 ;  /* 0x000000ffff5a7224 */ /* 0x002fe200078e0030 */
[----:B------:R-:W-:Y:S01]  /*233e0*/  MOV R91, R50 ;  /* 0x00000032005b7202 */ /* 0x000fe20000000f00 */
[----:B------:R-:W-:-:S02]  /*233f0*/  IMAD.MOV.U32 R88, RZ, RZ, R112 ;  /* 0x000000ffff587224 */ /* 0x000fc400078e0070 */
[----:B------:R-:W-:Y:S02]  /*23400*/  IMAD.MOV.U32 R89, RZ, RZ, R114 ;  /* 0x000000ffff597224 */ /* 0x000fe400078e0072 */
[----:B------:R-:W-:Y:S02]  /*23410*/  IMAD.MOV.U32 R114, RZ, RZ, R65 ;  /* 0x000000ffff727224 */ /* 0x000fe400078e0041 */
[----:B------:R-:W-:Y:S02]  /*23420*/  IMAD.MOV.U32 R112, RZ, RZ, R129 ;  /* 0x000000ffff707224 */ /* 0x000fe400078e0081 */
[----:B------:R-:W-:Y:S01]  /*23430*/  IMAD.MOV.U32 R129, RZ, RZ, R147 ;  /* 0x000000ffff817224 */ /* 0x000fe200078e0093 */
[----:B------:R-:W1:Y:S01]  /*23440*/  LDS.128 R44, [R2] ;  /* 0x00000000022c7984 */ /* 0x000e620000000c00 */
[----:B------:R-:W-:Y:S06]  /*23450*/  BAR.SYNC.DEFER_BLOCKING 0x0 ;  /* 0x0000000000007b1d */ /* 0x000fec0000010000 */
[----:B------:R-:W-:Y:S02]  /*23460*/  STSM.16.M88.4 [R3], R40 ;  /* 0x0000002803007844 */ /* 0x000fe40000000200 */
[----:B------:R-:W-:Y:S06]  /*23470*/  BAR.SYNC.DEFER_BLOCKING 0x0 ;  /* 0x0000000000007b1d */ /* 0x000fec0000010000 */
[----:B------:R-:W1:Y:S02]  /*23480*/  LDS.128 R40, [R2] ;  /* 0x0000000002287984 */ /* 0x000e640000000c00 */
[----:B------:R-:W-:Y:S06]  /*23490*/  BAR.SYNC.DEFER_BLOCKING 0x0 ;  /* 0x0000000000007b1d */ /* 0x000fec0000010000 */
[----:B------:R2:W-:Y:S02]  /*234a0*/  STSM.16.M88.4 [R3], R92 ;  /* 0x0000005c03007844 */ /* 0x0005e40000000200 */
[----:B------:R-:W-:Y:S01]  /*234b0*/  BAR.SYNC.DEFER_BLOCKING 0x0 ;  /* 0x0000000000007b1d */ /* 0x000fe20000010000 */
[----:B--2---:R-:W-:-:S02]  /*234c0*/  IMAD.MOV.U32 R94, RZ, RZ, R52 ;  /* 0x000000ffff5e7224 */ /* 0x004fc400078e0034 */
[----:B------:R-:W-:Y:S02]  /*234d0*/  IMAD.MOV.U32 R95, RZ, RZ, R54 ;  /* 0x000000ffff5f7224 */ /* 0x000fe400078e0036 */
[----:B------:R-:W-:Y:S02]  /*234e0*/  IMAD.MOV.U32 R92, RZ, RZ, R116 ;  /* 0x000000ffff5c7224 */ /* 0x000fe400078e0074 */
[----:B------:R-:W-:Y:S02]  /*234f0*/  IMAD.MOV.U32 R93, RZ, RZ, R118 ;  /* 0x000000ffff5d7224 */ /* 0x000fe400078e0076 */
[----:B------:R-:W-:Y:S02]  /*23500*/  IMAD.MOV.U32 R118, RZ, RZ, R69 ;  /* 0x000000ffff767224 */ /* 0x000fe400078e0045 */
[----:B------:R-:W-:Y:S01]  /*23510*/  IMAD.MOV.U32 R116, RZ, RZ, R133 ;  /* 0x000000ffff747224 */ /* 0x000fe200078e0085 */
[----:B------:R-:W2:Y:S01]  /*23520*/  LDS.128 R48, [R2] ;  /* 0x0000000002307984 */ /* 0x000ea20000000c00 */
[----:B------:R-:W-:Y:S06]  /*23530*/  BAR.SYNC.DEFER_BLOCKING 0x0 ;  /* 0x0000000000007b1d */ /* 0x000fec0000010000 */
[----:B------:R-:W-:Y:S02]  /*23540*/  STSM.16.M88.4 [R3], R88 ;  /* 0x0000005803007844 */ /* 0x000fe40000000200 */
[----:B------:R-:W-:Y:S06]  /*23550*/  BAR.SYNC.DEFER_BLOCKING 0x0 ;  /* 0x0000000000007b1d */ /* 0x000fec0000010000 */
[----:B------:R-:W2:Y:S02]  /*23560*/  LDS.128 R88, [R2] ;  /* 0x0000000002587984 */ /* 0x000ea40000000c00 */
[----:B------:R-:W-:Y:S06]  /*23570*/  BAR.SYNC.DEFER_BLOCKING 0x0 ;  /* 0x0000000000007b1d */ /* 0x000fec0000010000 */
[----:B------:R3:W-:Y:S02]  /*23580*/  STSM.16.M88.4 [R3], R96 ;  /* 0x0000006003007844 */ /* 0x0007e40000000200 */
[----:B------:R-:W-:Y:S01]  /*23590*/  BAR.SYNC.DEFER_BLOCKING 0x0 ;  /* 0x0000000000007b1d */ /* 0x000fe20000010000 */
[----:B---3--:R-:W-:Y:S01]  /*235a0*/  IMAD.MOV.U32 R98, RZ, RZ, R56 ;  /* 0x000000ffff627224 */ /* 0x008fe200078e0038 */
[----:B------:R-:W-:Y:S01]  /*235b0*/  MOV R96, R120 ;  /* 0x0000007800607202 */ /* 0x000fe20000000f00 */
[----:B------:R-:W-:Y:S01]  /*235c0*/  IMAD.MOV.U32 R99, RZ, RZ, R58 ;  /* 0x000000ffff637224 */ /* 0x000fe200078e003a */
[----:B------:R-:W-:Y:S01]  /*235d0*/  MOV R120, R137 ;  /* 0x0000008900787202 */ /* 0x000fe20000000f00 */
[----:B------:R-:W-:-:S02]  /*235e0*/  IMAD.MOV.U32 R97, RZ, RZ, R122 ;  /* 0x000000ffff617224 */ /* 0x000fc400078e007a */
[----:B------:R-:W-:Y:S01]  /*235f0*/  IMAD.MOV.U32 R122, RZ, RZ, R73 ;  /* 0x000000ffff7a7224 */ /* 0x000fe200078e0049 */
[----:B------:R-:W3:Y:S01]  /*23600*/  LDS.128 R52, [R2] ;  /* 0x0000000002347984 */ /* 0x000ee20000000c00 */
[----:B------:R-:W-:Y:S06]  /*23610*/  BAR.SYNC.DEFER_BLOCKING 0x0 ;  /* 0x0000000000007b1d */ /* 0x000fec0000010000 */
[----:B------:R-:W-:Y:S02]  /*23620*/  STSM.16.M88.4 [R3], R92 ;  /* 0x0000005c03007844 */ /* 0x000fe40000000200 */
[----:B------:R-:W-:Y:S06]  /*23630*/  BAR.SYNC.DEFER_BLOCKING 0x0 ;  /* 0x0000000000007b1d */ /* 0x000fec0000010000 */
[----:B------:R-:W3:Y:S02]  /*23640*/  LDS.128 R92, [R2] ;  /* 0x00000000025c7984 */ /* 0x000ee40000000c00 */
[----:B------:R-:W-:Y:S06]  /*23650*/  BAR.SYNC.DEFER_BLOCKING 0x0 ;  /* 0x0000000000007b1d */ /* 0x000fec0000010000 */
[----:B------:R4:W-:Y:S02]  /*23660*/  STSM.16.M88.4 [R3], R100 ;  /* 0x0000006403007844 */ /* 0x0009e40000000200 */
[----:B------:R-:W-:Y:S01]  /*23670*/  BAR.SYNC.DEFER_BLOCKING 0x0 ;  /* 0x0000000000007b1d */ /* 0x000fe20000010000 */
[----:B----4-:R-:W-:-:S02]  /*23680*/  IMAD.MOV.U32 R102, RZ, RZ, R60 ;  /* 0x000000ffff667224 */ /* 0x010fc400078e003c */
[----:B------:R-:W-:Y:S02]  /*23690*/  IMAD.MOV.U32 R103, RZ, RZ, R62 ;  /* 0x000000ffff677224 */ /* 0x000fe400078e003e */
[----:B------:R-:W-:Y:S02]  /*236a0*/  IMAD.MOV.U32 R100, RZ, RZ, R124 ;  /* 0x000000ffff647224 */ /* 0x000fe400078e007c */
[----:B------:R-:W-:Y:S02]  /*236b0*/  IMAD.MOV.U32 R101, RZ, RZ, R126 ;  /* 0x000000ffff657224 */ /* 0x000fe400078e007e */
[----:B------:R-:W-:Y:S02]  /*236c0*/  IMAD.MOV.U32 R126, RZ, RZ, R77 ;  /* 0x000000ffff7e7224 */ /* 0x000fe400078e004d */
[----:B------:R-:W-:Y:S01]  /*236d0*/  IMAD.MOV.U32 R124, RZ, RZ, R141 ;  /* 0x000000ffff7c7224 */ /* 0x000fe200078e008d */
[----:B------:R-:W4:Y:S01]  /*236e0*/  LDS.128 R56, [R2] ;  /* 0x0000000002387984 */ /* 0x000f220000000c00 */
[----:B------:R-:W-:Y:S06]  /*236f0*/  BAR.SYNC.DEFER_BLOCKING 0x0 ;  /* 0x0000000000007b1d */ /* 0x000fec0000010000 */
[----:B------:R-:W-:Y:S02]  /*23700*/  STSM.16.M88.4 [R3], R96 ;  /* 0x0000006003007844 */ /* 0x000fe40000000200 */
[----:B------:R-:W-:Y:S06]  /*23710*/  BAR.SYNC.DEFER_BLOCKING 0x0 ;  /* 0x0000000000007b1d */ /* 0x000fec0000010000 */
[----:B------:R-:W4:Y:S02]  /*23720*/  LDS.128 R96, [R2] ;  /* 0x0000000002607984 */ /* 0x000f240000000c00 */
[----:B------:R-:W-:Y:S06]  /*23730*/  BAR.SYNC.DEFER_BLOCKING 0x0 ;  /* 0x0000000000007b1d */ /* 0x000fec0000010000 */
[----:B------:R1:W-:Y:S02]  /*23740*/  STSM.16.M88.4 [R3], R104 ;  /* 0x0000006803007844 */ /* 0x0003e40000000200 */
[----:B------:R-:W-:Y:S01]  /*23750*/  BAR.SYNC.DEFER_BLOCKING 0x0 ;  /* 0x0000000000007b1d */ /* 0x000fe20000010000 */
[----:B-1----:R-:W-:-:S02]  /*23760*/  IMAD.MOV.U32 R106, RZ, RZ, R64 ;  /* 0x000000ffff6a7224 */ /* 0x002fc400078e0040 */
[----:B------:R-:W-:Y:S02]  /*23770*/  IMAD.MOV.U32 R107, RZ, RZ, R66 ;  /* 0x000000ffff6b7224 */ /* 0x000fe400078e0042 */
        /* <DEDUP_REMOVED lines=12> */
[----:B--2---:R-:W-:Y:S01]  /*23840*/  IMAD.MOV.U32 R110, RZ, RZ, R68 ;  /* 0x000000ffff6e7224 */ /* 0x004fe200078e0044 */
[----:B------:R-:W-:Y:S01]  /*23850*/  MOV R108, R132 ;  /* 0x00000084006c7202 */ /* 0x000fe20000000f00 */
[----:B------:R-:W-:-:S02]  /*23860*/  IMAD.MOV.U32 R111, RZ, RZ, R70 ;  /* 0x000000ffff6f7224 */ /* 0x000fc400078e0046 */
[----:B------:R-:W-:Y:S01]  /*23870*/  IMAD.MOV.U32 R109, RZ, RZ, R134 ;  /* 0x000000ffff6d7224 */ /* 0x000fe200078e0086 */
[----:B------:R-:W2:Y:S02]  /*23880*/  LDS.128 R64, [R2] ;  /* 0x0000000002407984 */ /* 0x000ea40000000c00 */
[----:B------:R-:W-:Y:S06]  /*23890*/  BAR.SYNC.DEFER_BLOCKING 0x0 ;  /* 0x0000000000007b1d */ /* 0x000fec0000010000 */
[----:B------:R-:W-:Y:S02]  /*238a0*/  STSM.16.M88.4 [R3], R104 ;  /* 0x0000006803007844 */ /* 0x000fe40000000200 */
[----:B------:R-:W-:Y:S06]  /*238b0*/  BAR.SYNC.DEFER_BLOCKING 0x0 ;  /* 0x0000000000007b1d */ /* 0x000fec0000010000 */
[----:B------:R-:W2:Y:S02]  /*238c0*/  LDS.128 R104, [R2] ;  /* 0x0000000002687984 */ /* 0x000ea40000000c00 */
[----:B------:R-:W-:Y:S06]  /*238d0*/  BAR.SYNC.DEFER_BLOCKING 0x0 ;  /* 0x0000000000007b1d */ /* 0x000fec0000010000 */
[----:B------:R3:W-:Y:S02]  /*238e0*/  STSM.16.M88.4 [R3], R112 ;  /* 0x0000007003007844 */ /* 0x0007e40000000200 */
[----:B------:R-:W-:Y:S01]  /*238f0*/  BAR.SYNC.DEFER_BLOCKING 0x0 ;  /* 0x0000000000007b1d */ /* 0x000fe20000010000 */
[----:B---3--:R-:W-:-:S02]  /*23900*/  IMAD.MOV.U32 R114, RZ, RZ, R72 ;  /* 0x000000ffff727224 */ /* 0x008fc400078e0048 */
[----:B------:R-:W-:Y:S02]  /*23910*/  IMAD.MOV.U32 R115, RZ, RZ, R74 ;  /* 0x000000ffff737224 */ /* 0x000fe400078e004a */
[----:B------:R-:W-:Y:S02]  /*23920*/  IMAD.MOV.U32 R112, RZ, RZ, R136 ;  /* 0x000000ffff707224 */ /* 0x000fe400078e0088 */
[----:B------:R-:W-:Y:S02]  /*23930*/  IMAD.MOV.U32 R113, RZ, RZ, R138 ;  /* 0x000000ffff717224 */ /* 0x000fe400078e008a */
[----:B------:R-:W-:Y:S01]  /*23940*/  IMAD.MOV.U32 R134, RZ, RZ, R85 ;  /* 0x000000ffff867224 */ /* 0x000fe200078e0055 */
[----:B------:R-:W-:Y:S01]  /*23950*/  MOV R132, R149 ;  /* 0x0000009500847202 */ /* 0x000fe20000000f00 */
[----:B------:R-:W-:Y:S01]  /*23960*/  IMAD.MOV.U32 R133, RZ, RZ, R151 ;  /* 0x000000ffff857224 */ /* 0x000fe200078e0097 */
[----:B------:R-:W3:Y:S01]  /*23970*/  LDS.128 R68, [R2] ;  /* 0x0000000002447984 */ /* 0x000ee20000000c00 */
[----:B------:R-:W-:Y:S01]  /*23980*/  IMAD R136, R189, UR5, RZ ;  /* 0x00000005bd887c24 */ /* 0x000fe2000f8e02ff */
[----:B------:R-:W-:Y:S01]  /*23990*/  ULDC UR5, c[0x0][0x22c] ;  /* 0x00008b0000057ab9 */ /* 0x000fe20000000800 */
        /* <DEDUP_REMOVED lines=22> */
[----:B------:R-:W-:Y:S01]  /*23b00*/  IMAD.MOV.U32 R121, RZ, RZ, R146 ;  /* 0x000000ffff797224 */ /* 0x000fe200078e0092 */
[----:B------:R-:W1:Y:S02]  /*23b10*/  LDS.128 R76, [R2] ;  /* 0x00000000024c7984 */ /* 0x000e640000000c00 */
[----:B------:R-:W-:Y:S06]  /*23b20*/  BAR.SYNC.DEFER_BLOCKING 0x0 ;  /* 0x0000000000007b1d */ /* 0x000fec0000010000 */
[----:B------:R-:W-:Y:S02]  /*23b30*/  STSM.16.M88.4 [R3], R116 ;  /* 0x0000007403007844 */ /* 0x000fe40000000200 */
[----:B------:R-:W-:Y:S06]  /*23b40*/  BAR.SYNC.DEFER_BLOCKING 0x0 ;  /* 0x0000000000007b1d */ /* 0x000fec0000010000 */
[----:B------:R-:W1:Y:S02]  /*23b50*/  LDS.128 R116, [R2] ;  /* 0x0000000002747984 */ /* 0x000e640000000c00 */
[----:B------:R-:W-:Y:S06]  /*23b60*/  BAR.SYNC.DEFER_BLOCKING 0x0 ;  /* 0x0000000000007b1d */ /* 0x000fec0000010000 */
[----:B------:R2:W-:Y:S02]  /*23b70*/  STSM.16.M88.4 [R3], R124 ;  /* 0x0000007c03007844 */ /* 0x0005e40000000200 */
[----:B------:R-:W-:Y:S06]  /*23b80*/  BAR.SYNC.DEFER_BLOCKING 0x0 ;  /* 0x0000000000007b1d */ /* 0x000fec0000010000 */
[----:B------:R-:W1:Y:S02]  /*23b90*/  LDS.128 R80, [R2] ;  /* 0x0000000002507984 */ /* 0x000e640000000c00 */
[----:B------:R-:W-:Y:S06]  /*23ba0*/  BAR.SYNC.DEFER_BLOCKING 0x0 ;  /* 0x0000000000007b1d */ /* 0x000fec0000010000 */
[----:B------:R-:W-:Y:S02]  /*23bb0*/  STSM.16.M88.4 [R3], R120 ;  /* 0x0000007803007844 */ /* 0x000fe40000000200 */
[----:B------:R-:W-:Y:S06]  /*23bc0*/  BAR.SYNC.DEFER_BLOCKING 0x0 ;  /* 0x0000000000007b1d */ /* 0x000fec0000010000 */
[----:B------:R-:W1:Y:S02]  /*23bd0*/  LDS.128 R120, [R2] ;  /* 0x0000000002787984 */ /* 0x000e640000000c00 */
[----:B------:R-:W-:Y:S06]  /*23be0*/  BAR.SYNC.DEFER_BLOCKING 0x0 ;  /* 0x0000000000007b1d */ /* 0x000fec0000010000 */
[----:B------:R-:W-:Y:S02]  /*23bf0*/  STSM.16.M88.4 [R3], R128 ;  /* 0x0000008003007844 */ /* 0x000fe40000000200 */
[----:B------:R-:W-:Y:S01]  /*23c00*/  BAR.SYNC.DEFER_BLOCKING 0x0 ;  /* 0x0000000000007b1d */ /* 0x000fe20000010000 */
[----:B--2---:R-:W-:-:S02]  /*23c10*/  IMAD.MOV.U32 R124, RZ, RZ, R148 ;  /* 0x000000ffff7c7224 */ /* 0x004fc400078e0094 */
[----:B------:R-:W-:-:S03]  /*23c20*/  IMAD.MOV.U32 R125, RZ, RZ, R150 ;  /* 0x000000ffff7d7224 */ /* 0x000fc600078e0096 */
[----:B------:R-:W2:Y:S01]  /*23c30*/  LDS.128 R128, [R2] ;  /* 0x0000000002807984 */ /* 0x000ea20000000c00 */
[----:B------:R-:W-:Y:S02]  /*23c40*/  IMAD.MOV.U32 R126, RZ, RZ, R84 ;  /* 0x000000ffff7e7224 */ /* 0x000fe400078e0054 */
[----:B------:R-:W-:Y:S01]  /*23c50*/  IMAD.MOV.U32 R127, RZ, RZ, R86 ;  /* 0x000000ffff7f7224 */ /* 0x000fe200078e0056 */
[----:B------:R-:W-:Y:S06]  /*23c60*/  BAR.SYNC.DEFER_BLOCKING 0x0 ;  /* 0x0000000000007b1d */ /* 0x000fec0000010000 */
[----:B------:R3:W-:Y:S02]  /*23c70*/  STSM.16.M88.4 [R3], R124 ;  /* 0x0000007c03007844 */ /* 0x0007e40000000200 */
[----:B------:R-:W-:Y:S06]  /*23c80*/  BAR.SYNC.DEFER_BLOCKING 0x0 ;  /* 0x0000000000007b1d */ /* 0x000fec0000010000 */
[----:B------:R-:W2:Y:S02]  /*23c90*/  LDS.128 R84, [R2] ;  /* 0x0000000002547984 */ /* 0x000ea40000000c00 */
[----:B------:R-:W-:Y:S01]  /*23ca0*/  BAR.SYNC.DEFER_BLOCKING 0x0 ;  /* 0x0000000000007b1d */ /* 0x000fe20000010000 */
[----:B------:R-:W-:Y:S01]  /*23cb0*/  IMAD R137, R0, UR4, RZ ;  /* 0x0000000400897c24 */ /* 0x000fe2000f8e02ff */
[----:B------:R-:W-:-:S03]  /*23cc0*/  LEA R0, P6, R136, UR6, 0x2 ;  /* 0x0000000688007c11 */ /* 0x000fc6000f8c10ff */
[C---:B---3--:R-:W-:Y:S01]  /*23cd0*/  VIADD R127, R137.reuse, UR4 ;  /* 0x00000004897f7c36 */ /* 0x048fe20008000000 */
[----:B------:R-:W-:Y:S02]  /*23ce0*/  LEA.HI.X.SX32 R136, R136, UR7, 0x2, P6 ;  /* 0x0000000788887c11 */ /* 0x000fe4000b0f16ff */
[C---:B------:R-:W-:Y:S01]  /*23cf0*/  LEA R124, P6, R137.reuse, R0, 0x2 ;  /* 0x00000000897c7211 */ /* 0x040fe200078c10ff */
[----:B------:R3:W-:Y:S03]  /*23d00*/  STSM.16.M88.4 [R3], R132 ;  /* 0x0000008403007844 */ /* 0x0007e60000000200 */
[----:B------:R-:W-:Y:S01]  /*23d10*/  LEA.HI.X.SX32 R125, R137, R136, 0x2, P6 ;  /* 0x00000088897d7211 */ /* 0x000fe200030f16ff */
[----:B------:R-:W-:Y:S01]  /*23d20*/  BAR.SYNC.DEFER_BLOCKING 0x0 ;  /* 0x0000000000007b1d */ /* 0x000fe20000010000 */
[C---:B------:R-:W-:Y:S01]  /*23d30*/  LEA R126, P6, R127.reuse, R0, 0x2 ;  /* 0x000000007f7e7211 */ /* 0x040fe200078c10ff */
[----:B---3--:R-:W-:-:S03]  /*23d40*/  VIADD R3, R127, UR4 ;  /* 0x000000047f037c36 */ /* 0x008fc60008000000 */
[----:B------:R-:W-:Y:S01]  /*23d50*/  LEA.HI.X.SX32 R127, R127, R136, 0x2, P6 ;  /* 0x000000887f7f7211 */ /* 0x000fe200030f16ff */
[----:B------:R3:W-:Y:S01]  /*23d60*/  @P2 STG.E desc[UR60][R124.64], R4 ;  /* 0x000000047c002986 */ /* 0x0007e2000c10193c */
[----:B------:R-:W-:-:S03]  /*23d70*/  ISETP.LT.AND P2, PT, R157, R177, !P0 ;  /* 0x000000b19d00720c */ /* 0x000fc60004741270 */
[----:B------:R4:W-:Y:S01]  /*23d80*/  @P1 STG.E desc[UR60][R126.64], R8 ;  /* 0x000000087e001986 */ /* 0x0009e2000c10193c */
[----:B---3--:R-:W-:-:S03]  /*23d90*/  LEA R124, P6, R3, R0, 0x2 ;  /* 0x00000000037c7211 */ /* 0x008fc600078c10ff */
[----:B------:R-:W3:Y:S01]  /*23da0*/  LDL.LU R157, [R1+0xaa8] ;  /* 0x000aa800019d7983 */ /* 0x000ee20000300800 */
[----:B------:R-:W-:Y:S02]  /*23db0*/  LEA.HI.X.SX32 R125, R3, R136, 0x2, P6 ;  /* 0x00000088037d7211 */ /* 0x000fe400030f16ff */
[-C--:B------:R-:W-:Y:S02]  /*23dc0*/  ISETP.LT.AND P1, PT, R156, R177.reuse, !P0 ;  /* 0x000000b19c00720c */ /* 0x080fe40004721270 */
[----:B------:R-:W2:Y:S04]  /*23dd0*/  LDL.LU R156, [R1+0xaac] ;  /* 0x000aac00019c7983 */ /* 0x000ea80000300800 */
[----:B------:R1:W-:Y:S01]  /*23de0*/  @P5 STG.E desc[UR60][R124.64], R5 ;  /* 0x000000057c005986 */ /* 0x0003e2000c10193c */
[----:B------:R-:W-:-:S03]  /*23df0*/  ISETP.LT.AND P5, PT, R152, R177, !P0 ;  /* 0x000000b19800720c */ /* 0x000fc600047a1270 */
[----:B------:R-:W3:Y:S01]  /*23e00*/  LDL.LU R152, [R1+0xab0] ;  /* 0x000ab00001987983 */ /* 0x000ee20000300800 */
[----:B------:R-:W-:-:S04]  /*23e10*/  VIADD R4, R3, UR4 ;  /* 0x0000000403047c36 */ /* 0x000fc80008000000 */
[C---:B------:R-:W-:Y:S01]  /*23e20*/  VIADD R3, R4.reuse, UR4 ;  /* 0x0000000404037c36 */ /* 0x040fe20008000000 */
[----:B----4-:R-:W-:-:S03]  /*23e30*/  LEA R126, P6, R4, R0, 0x2 ;  /* 0x00000000047e7211 */ /* 0x010fc600078c10ff */
[C---:B-1----:R-:W-:Y:S01]  /*23e40*/  VIADD R124, R3.reuse, UR4 ;  /* 0x00000004037c7c36 */ /* 0x042fe20008000000 */
[----:B------:R-:W-:Y:S02]  /*23e50*/  LEA.HI.X.SX32 R127, R4, R136, 0x2, P6 ;  /* 0x00000088047f7211 */ /* 0x000fe400030f16ff */
[----:B------:R-:W-:-:S04]  /*23e60*/  LEA R4, P6, R3, R0, 0x2 ;  /* 0x0000000003047211 */ /* 0x000fc800078c10ff */
[----:B------:R-:W-:Y:S01]  /*23e70*/  LEA.HI.X.SX32 R5, R3, R136, 0x2, P6 ;  /* 0x0000008803057211 */ /* 0x000fe200030f16ff */
[C---:B------:R-:W-:Y:S01]  /*23e80*/  VIADD R3, R124.reuse, UR4 ;  /* 0x000000047c037c36 */ /* 0x040fe20008000000 */
[C---:B------:R-:W-:Y:S01]  /*23e90*/  LEA R8, P6, R124.reuse, R0, 0x2 ;  /* 0x000000007c087211 */ /* 0x040fe200078c10ff */
[----:B------:R1:W-:Y:S02]  /*23ea0*/  @P4 STG.E desc[UR60][R126.64], R9 ;  /* 0x000000097e004986 */ /* 0x0003e4000c10193c */
[C---:B------:R-:W-:Y:S02]  /*23eb0*/  VIADD R125, R3.reuse, UR4 ;  /* 0x00000004037d7c36 */ /* 0x040fe40008000000 */
[----:B------:R4:W-:Y:S01]  /*23ec0*/  @P3 STG.E desc[UR60][R4.64], R6 ;  /* 0x0000000604003986 */ /* 0x0009e2000c10193c */
[----:B-1----:R-:W-:Y:S02]  /*23ed0*/  LEA.HI.X.SX32 R9, R124, R136, 0x2, P6 ;  /* 0x000000887c097211 */ /* 0x002fe400030f16ff */
[----:B----4-:R-:W-:-:S03]  /*23ee0*/  LEA R4, P6, R3, R0, 0x2 ;  /* 0x0000000003047211 */ /* 0x010fc600078c10ff */
[----:B------:R1:W-:Y:S01]  /*23ef0*/  @P2 STG.E desc[UR60][R8.64], R10 ;  /* 0x0000000a08002986 */ /* 0x0003e2000c10193c */
[----:B------:R-:W-:Y:S02]  /*23f00*/  LEA.HI.X.SX32 R5, R3, R136, 0x2, P6 ;  /* 0x0000008803057211 */ /* 0x000fe400030f16ff */
[-C--:B------:R-:W-:Y:S02]  /*23f10*/  ISETP.LT.AND P4, PT, R155, R177.reuse, !P0 ;  /* 0x000000b19b00720c */ /* 0x080fe40004781270 */
[----:B------:R-:W4:Y:S01]  /*23f20*/  LDL.LU R155, [R1+0xab8] ;  /* 0x000ab800019b7983 */ /* 0x000f220000300800 */
[-C--:B------:R-:W-:Y:S02]  /*23f30*/  ISETP.LT.AND P3, PT, R154, R177.reuse, !P0 ;  /* 0x000000b19a00720c */ /* 0x080fe40004761270 */
[----:B------:R-:W-:Y:S01]  /*23f40*/  ISETP.LT.AND P2, PT, R153, R177, !P0 ;  /* 0x000000b19900720c */ /* 0x000fe20004741270 */
[----:B------:R-:W4:Y:S01]  /*23f50*/  LDL.LU R154, [R1+0xac4] ;  /* 0x000ac400019a7983 */ /* 0x000f220000300800 */
[C---:B-1----:R-:W-:Y:S01]  /*23f60*/  LEA R8, P6, R125.reuse, R0, 0x2 ;  /* 0x000000007d087211 */ /* 0x042fe200078c10ff */
[----:B------:R-:W-:-:S02]  /*23f70*/  VIADD R3, R125, UR4 ;  /* 0x000000047d037c36 */ /* 0x000fc40008000000 */
[----:B------:R-:W4:Y:S01]  /*23f80*/  LDL.LU R153, [R1+0xac0] ;  /* 0x000ac00001997983 */ /* 0x000f220000300800 */
[----:B------:R-:W-:-:S03]  /*23f90*/  LEA.HI.X.SX32 R9, R125, R136, 0x2, P6 ;  /* 0x000000887d097211 */ /* 0x000fc600030f16ff */
[----:B------:R-:W4:Y:S04]  /*23fa0*/  LDL.LU R10, [R1+0xad0] ;  /* 0x000ad000010a7983 */ /* 0x000f280000300800 */
[----:B------:R1:W-:Y:S04]  /*23fb0*/  @P1 STG.E desc[UR60][R4.64], R7 ;  /* 0x0000000704001986 */ /* 0x0003e8000c10193c */
[----:B------:R1:W-:Y:S02]  /*23fc0*/  @P5 STG.E desc[UR60][R8.64], R11 ;  /* 0x0000000b08005986 */ /* 0x0003e4000c10193c */
[----:B-1----:R-:W-:-:S02]  /*23fd0*/  LEA R4, P6, R3, R0, 0x2 ;  /* 0x0000000003047211 */ /* 0x002fc400078c10ff */
[----:B------:R-:W4:Y:S02]  /*23fe0*/  LDL.LU R8, [R1+0xacc] ;  /* 0x000acc0001087983 */ /* 0x000f240000300800 */
[----:B------:R-:W-:-:S05]  /*23ff0*/  LEA.HI.X.SX32 R5, R3, R136, 0x2, P6 ;  /* 0x0000008803057211 */ /* 0x000fca00030f16ff */
[----:B------:R1:W-:Y:S01]  /*24000*/  @P4 STG.E desc[UR60][R4.64], R12 ;  /* 0x0000000c04004986 */ /* 0x0003e2000c10193c */
[----:B---3--:R-:W-:-:S03]  /*24010*/  ISETP.LT.AND P4, PT, R152, R177, !P0 ;  /* 0x000000b19800720c */ /* 0x008fc60004781270 */
[----:B------:R-:W3:Y:S04]  /*24020*/  LDL.LU R152, [R1+0xad4] ;  /* 0x000ad40001987983 */ /* 0x000ee80000300800 */
[----:B-1----:R-:W3:Y:S01]  /*24030*/  LDL.LU R12, [R1+0xad8] ;  /* 0x000ad800010c7983 */ /* 0x002ee20000300800 */
[----:B------:R-:W-:Y:S02]  /*24040*/  IADD3 R125, R3, UR4, RZ ;  /* 0x00000004037d7c10 */ /* 0x000fe4000fffe0ff */
[----:B------:R-:W-:Y:S01]  /*24050*/  ISETP.LT.AND P1, PT, R157, R177, !P0 ;  /* 0x000000b19d00720c */ /* 0x000fe20004721270 */
[----:B------:R-:W3:Y:S01]  /*24060*/  LDL.LU R11, [R1+0xae0] ;  /* 0x000ae000010b7983 */ /* 0x000ee20000300800 */
[C---:B------:R-:W-:Y:S01]  /*24070*/  LEA R6, P6, R125.reuse, R0, 0x2 ;  /* 0x000000007d067211 */ /* 0x040fe200078c10ff */
[----:B------:R-:W-:-:S03]  /*24080*/  VIADD R3, R125, UR4 ;  /* 0x000000047d037c36 */ /* 0x000fc60008000000 */
[----:B------:R-:W-:Y:S01]  /*24090*/  LEA.HI.X.SX32 R7, R125, R136, 0x2, P6 ;  /* 0x000000887d077211 */ /* 0x000fe200030f16ff */
[C---:B------:R-:W-:Y:S01]  /*240a0*/  VIADD R125, R3.reuse, UR4 ;  /* 0x00000004037d7c36 */ /* 0x040fe20008000000 */
[----:B------:R-:W-:-:S03]  /*240b0*/  LEA R4, P6, R3, R0, 0x2 ;  /* 0x0000000003047211 */ /* 0x000fc600078c10ff */
[----:B------:R1:W-:Y:S01]  /*240c0*/  @P3 STG.E desc[UR60][R6.64], R16 ;  /* 0x0000001006003986 */ /* 0x0003e2000c10193c */
[----:B------:R-:W-:Y:S01]  /*240d0*/  LEA.HI.X.SX32 R5, R3, R136, 0x2, P6 ;  /* 0x0000008803057211 */ /* 0x000fe200030f16ff */
[----:B------:R-:W-:Y:S01]  /*240e0*/  VIADD R3, R125, UR4 ;  /* 0x000000047d037c36 */ /* 0x000fe20008000000 */
[----:B--2---:R-:W-:-:S03]  /*240f0*/  ISETP.LT.AND P5, PT, R156, R177, !P0 ;  /* 0x000000b19c00720c */ /* 0x004fc600047a1270 */
[----:B------:R2:W-:Y:S01]  /*24100*/  @P2 STG.E desc[UR60][R4.64], R13 ;  /* 0x0000000d04002986 */ /* 0x0005e2000c10193c */
[----:B------:R-:W-:Y:S01]  /*24110*/  VIADD R9, R3, UR4 ;  /* 0x0000000403097c36 */ /* 0x000fe20008000000 */
[----:B-1----:R-:W-:-:S04]  /*24120*/  LEA R6, P6, R125, R0, 0x2 ;  /* 0x000000007d067211 */ /* 0x002fc800078c10ff */
[----:B------:R-:W-:Y:S02]  /*24130*/  LEA.HI.X.SX32 R7, R125, R136, 0x2, P6 ;  /* 0x000000887d077211 */ /* 0x000fe400030f16ff */
[----:B--2---:R-:W-:-:S03]  /*24140*/  LEA R4, P6, R3, R0, 0x2 ;  /* 0x0000000003047211 */ /* 0x004fc600078c10ff */
[----:B------:R1:W-:Y:S01]  /*24150*/  @P1 STG.E desc[UR60][R6.64], R17 ;  /* 0x0000001106001986 */ /* 0x0003e2000c10193c */
[----:B------:R-:W-:Y:S01]  /*24160*/  LEA.HI.X.SX32 R5, R3, R136, 0x2, P6 ;  /* 0x0000008803057211 */ /* 0x000fe200030f16ff */
[----:B------:R-:W-:-:S04]  /*24170*/  VIADD R3, R9, UR4 ;  /* 0x0000000409037c36 */ /* 0x000fc80008000000 */
[----:B------:R2:W-:Y:S01]  /*24180*/  @P5 STG.E desc[UR60][R4.64], R14 ;  /* 0x0000000e04005986 */ /* 0x0005e2000c10193c */
[----:B-1----:R-:W-:-:S04]  /*24190*/  LEA R6, P6, R9, R0, 0x2 ;  /* 0x0000000009067211 */ /* 0x002fc800078c10ff */
[----:B------:R-:W-:Y:S02]  /*241a0*/  LEA.HI.X.SX32 R7, R9, R136, 0x2, P6 ;  /* 0x0000008809077211 */ /* 0x000fe400030f16ff */
[-C--:B----4-:R-:W-:Y:S02]  /*241b0*/  ISETP.LT.AND P5, PT, R10, R177.reuse, !P0 ;  /* 0x000000b10a00720c */ /* 0x090fe400047a1270 */
[----:B------:R-:W4:Y:S01]  /*241c0*/  LDL.LU R10, [R1+0xadc] ;  /* 0x000adc00010a7983 */ /* 0x000f220000300800 */
[----:B------:R-:W-:-:S03]  /*241d0*/  ISETP.LT.AND P3, PT, R155, R177, !P0 ;  /* 0x000000b19b00720c */ /* 0x000fc60004761270 */
[----:B------:R1:W-:Y:S01]  /*241e0*/  @P4 STG.E desc[UR60][R6.64], R18 ;  /* 0x0000001206004986 */ /* 0x0003e2000c10193c */
[C---:B--2---:R-:W-:Y:S01]  /*241f0*/  LEA R4, P6, R3.reuse, R0, 0x2 ;  /* 0x0000000003047211 */ /* 0x044fe200078c10ff */
[C---:B------:R-:W-:Y:S01]  /*24200*/  VIADD R9, R3.reuse, UR4 ;  /* 0x0000000403097c36 */ /* 0x040fe20008000000 */
[----:B------:R-:W-:Y:S02]  /*24210*/  ISETP.LT.AND P2, PT, R154, R177, !P0 ;  /* 0x000000b19a00720c */ /* 0x000fe40004741270 */
[----:B------:R-:W-:Y:S01]  /*24220*/  ISETP.LT.AND P4, PT, R8, UR5, !P0 ;  /* 0x0000000508007c0c */ /* 0x000fe2000c781270 */
[----:B------:R-:W-:Y:S01]  /*24230*/  ULDC UR5, c[0x0][0x22c] ;  /* 0x00008b0000057ab9 */ /* 0x000fe20000000800 */
[----:B------:R-:W2:Y:S01]  /*24240*/  LDL.LU R8, [R1+0xae8] ;  /* 0x000ae80001087983 */ /* 0x000ea20000300800 */
[----:B------:R-:W-:Y:S02]  /*24250*/  LEA.HI.X.SX32 R5, R3, R136, 0x2, P6 ;  /* 0x0000008803057211 */ /* 0x000fe400030f16ff */
[C---:B-1----:R-:W-:Y:S01]  /*24260*/  LEA R6, P6, R9.reuse, R0, 0x2 ;  /* 0x0000000009067211 */ /* 0x042fe200078c10ff */
[----:B------:R-:W2:Y:S03]  /*24270*/  LDL.LU R13, [R1+0xaf0] ;  /* 0x000af000010d7983 */ /* 0x000ea60000300800 */
[----:B------:R-:W-:Y:S01]  /*24280*/  LEA.HI.X.SX32 R7, R9, R136, 0x2, P6 ;  /* 0x0000008809077211 */ /* 0x000fe200030f16ff */
[----:B------:R1:W-:Y:S04]  /*24290*/  @P3 STG.E desc[UR60][R4.64], R15 ;  /* 0x0000000f04003986 */ /* 0x0003e8000c10193c */
[----:B------:R1:W-:Y:S01]  /*242a0*/  @P2 STG.E desc[UR60][R6.64], R19 ;  /* 0x0000001306002986 */ /* 0x0003e2000c10193c */
[----:B---3--:R-:W-:Y:S01]  /*242b0*/  ISETP.LT.AND P3, PT, R152, UR5, !P0 ;  /* 0x0000000598007c0c */ /* 0x008fe2000c761270 */
[----:B------:R-:W-:-:S02]  /*242c0*/  ULDC UR5, c[0x0][0x22c] ;  /* 0x00008b0000057ab9 */ /* 0x000fc40000000800 */
[----:B------:R-:W-:Y:S01]  /*242d0*/  ISETP.LT.AND P2, PT, R12, UR5, !P0 ;  /* 0x000000050c007c0c */ /* 0x000fe2000c741270 */
[----:B------:R-:W-:Y:S01]  /*242e0*/  VIADD R3, R9, UR4 ;  /* 0x0000000409037c36 */ /* 0x000fe20008000000 */
[----:B------:R-:W3:Y:S01]  /*242f0*/  LDL.LU R12, [R1+0xaf8] ;  /* 0x000af800010c7983 */ /* 0x000ee20000300800 */
[----:B------:R-:W-:Y:S01]  /*24300*/  ISETP.LT.AND P1, PT, R153, R177, !P0 ;  /* 0x000000b19900720c */ /* 0x000fe20004721270 */
[----:B------:R-:W-:Y:S01]  /*24310*/  ULDC UR5, c[0x0][0x22c] ;  /* 0x00008b0000057ab9 */ /* 0x000fe20000000800 */
[C---:B------:R-:W-:Y:S01]  /*24320*/  VIADD R9, R3.reuse, UR4 ;  /* 0x0000000403097c36 */ /* 0x040fe20008000000 */
[----:B-1----:R-:W-:-:S04]  /*24330*/  LEA R4, P6, R3, R0, 0x2 ;  /* 0x0000000003047211 */ /* 0x002fc800078c10ff */
[----:B------:R-:W-:Y:S01]  /*24340*/  LEA.HI.X.SX32 R5, R3, R136, 0x2, P6 ;  /* 0x0000008803057211 */ /* 0x000fe200030f16ff */
[C---:B------:R-:W-:Y:S01]  /*24350*/  VIADD R3, R9.reuse, UR4 ;  /* 0x0000000409037c36 */ /* 0x040fe20008000000 */
[----:B------:R-:W-:-:S04]  /*24360*/  LEA R6, P6, R9, R0, 0x2 ;  /* 0x0000000009067211 */ /* 0x000fc800078c10ff */
[----:B------:R1:W-:Y:S01]  /*24370*/  @P1 STG.E desc[UR60][R4.64], R20 ;  /* 0x0000001404001986 */ /* 0x0003e2000c10193c */
[----:B------:R-:W-:Y:S01]  /*24380*/  LEA.HI.X.SX32 R7, R9, R136, 0x2, P6 ;  /* 0x0000008809077211 */ /* 0x000fe200030f16ff */
[----:B------:R-:W-:Y:S01]  /*24390*/  VIADD R9, R3, UR4 ;  /* 0x0000000403097c36 */ /* 0x000fe20008000000 */
[----:B------:R-:W-:Y:S01]  /*243a0*/  ISETP.LT.AND P1, PT, R11, UR5, !P0 ;  /* 0x000000050b007c0c */ /* 0x000fe2000c721270 */
[----:B------:R-:W-:Y:S01]  /*243b0*/  ULDC UR5, c[0x0][0x22c] ;  /* 0x00008b0000057ab9 */ /* 0x000fe20000000800 */
[----:B------:R-:W3:Y:S01]  /*243c0*/  LDL.LU R11, [R1+0xaf4] ;  /* 0x000af400010b7983 */ /* 0x000ee20000300800 */
[----:B-1----:R-:W-:-:S03]  /*243d0*/  LEA R4, P6, R3, R0, 0x2 ;  /* 0x0000000003047211 */ /* 0x002fc600078c10ff */
[----:B------:R1:W-:Y:S01]  /*243e0*/  @P5 STG.E desc[UR60][R6.64], R24 ;  /* 0x0000001806005986 */ /* 0x0003e2000c10193c */
[----:B------:R-:W-:Y:S01]  /*243f0*/  LEA.HI.X.SX32 R5, R3, R136, 0x2, P6 ;  /* 0x0000008803057211 */ /* 0x000fe200030f16ff */
[----:B------:R-:W-:-:S04]  /*24400*/  VIADD R3, R9, UR4 ;  /* 0x0000000409037c36 */ /* 0x000fc80008000000 */
[----:B------:R4:W-:Y:S01]  /*24410*/  @P4 STG.E desc[UR60][R4.64], R21 ;  /* 0x0000001504004986 */ /* 0x0009e2000c10193c */
[----:B-1----:R-:W-:-:S04]  /*24420*/  LEA R6, P6, R9, R0, 0x2 ;  /* 0x0000000009067211 */ /* 0x002fc800078c10ff */
[----:B------:R-:W-:Y:S02]  /*24430*/  LEA.HI.X.SX32 R7, R9, R136, 0x2, P6 ;  /* 0x0000008809077211 */ /* 0x000fe400030f16ff */
[----:B----4-:R-:W-:Y:S01]  /*24440*/  ISETP.LT.AND P5, PT, R10, UR5, !P0 ;  /* 0x000000050a007c0c */ /* 0x010fe2000c7a1270 */
[----:B------:R-:W-:Y:S01]  /*24450*/  ULDC UR5, c[0x0][0x22c] ;  /* 0x00008b0000057ab9 */ /* 0x000fe20000000800 */
[----:B------:R-:W4:Y:S01]  /*24460*/  LDL.LU R10, [R1+0xb00] ;  /* 0x000b0000010a7983 */ /* 0x000f220000300800 */
[----:B------:R-:W-:-:S03]  /*24470*/  LEA R4, P6, R3, R0, 0x2 ;  /* 0x0000000003047211 */ /* 0x000fc600078c10ff */
[----:B------:R1:W-:Y:S01]  /*24480*/  @P3 STG.E desc[UR60][R6.64], R25 ;  /* 0x0000001906003986 */ /* 0x0003e2000c10193c */
[----:B--2---:R-:W-:Y:S01]  /*24490*/  ISETP.LT.AND P4, PT, R8, UR5, !P0 ;  /* 0x0000000508007c0c */ /* 0x004fe2000c781270 */
[----:B------:R-:W-:Y:S02]  /*244a0*/  ULDC UR5, c[0x0][0x22c] ;  /* 0x00008b0000057ab9 */ /* 0x000fe40000000800 */
[----:B------:R-:W2:Y:S01]  /*244b0*/  LDL.LU R8, [R1+0xb08] ;  /* 0x000b080001087983 */ /* 0x000ea20000300800 */
[----:B------:R-:W-:Y:S01]  /*244c0*/  ISETP.LT.AND P3, PT, R13, UR5, !P0 ;  /* 0x000000050d007c0c */ /* 0x000fe2000c761270 */
[----:B------:R-:W-:Y:S02]  /*244d0*/  ULDC UR5, c[0x0][0x22c] ;  /* 0x00008b0000057ab9 */ /* 0x000fe40000000800 */
[----:B------:R-:W2:Y:S01]  /*244e0*/  LDL.LU R13, [R1+0xb10] ;  /* 0x000b1000010d7983 */ /* 0x000ea20000300800 */
[----:B------:R-:W-:-:S05]  /*244f0*/  LEA.HI.X.SX32 R5, R3, R136, 0x2, P6 ;  /* 0x0000008803057211 */ /* 0x000fca00030f16ff */
[----:B------:R1:W-:Y:S01]  /*24500*/  @P2 STG.E desc[UR60][R4.64], R22 ;  /* 0x0000001604002986 */ /* 0x0003e2000c10193c */
[----:B---3--:R-:W-:Y:S01]  /*24510*/  ISETP.LT.AND P2, PT, R12, UR5, !P0 ;  /* 0x000000050c007c0c */ /* 0x008fe2000c741270 */
[----:B------:R-:W-:Y:S02]  /*24520*/  ULDC UR5, c[0x0][0x22c] ;  /* 0x00008b0000057ab9 */ /* 0x000fe40000000800 */
[----:B------:R-:W3:Y:S01]  /*24530*/  LDL.LU R12, [R1+0xb0c] ;  /* 0x000b0c00010c7983 */ /* 0x000ee20000300800 */
[----:B------:R-:W-:-:S04]  /*24540*/  IADD3 R9, R3, UR4, RZ ;  /* 0x0000000403097c10 */ /* 0x000fc8000fffe0ff */
[C---:B-1----:R-:W-:Y:S01]  /*24550*/  LEA R6, P6, R9.reuse, R0, 0x2 ;  /* 0x0000000009067211 */ /* 0x042fe200078c10ff */
[----:B------:R-:W-:-:S03]  /*24560*/  VIADD R3, R9, UR4 ;  /* 0x0000000409037c36 */ /* 0x000fc60008000000 */
[----:B------:R-:W-:Y:S01]  /*24570*/  LEA.HI.X.SX32 R7, R9, R136, 0x2, P6 ;  /* 0x0000008809077211 */ /* 0x000fe200030f16ff */
[C---:B------:R-:W-:Y:S01]  /*24580*/  VIADD R9, R3.reuse, UR4 ;  /* 0x0000000403097c36 */ /* 0x040fe20008000000 */
[----:B------:R-:W-:-:S03]  /*24590*/  LEA R4, P6, R3, R0, 0x2 ;  /* 0x0000000003047211 */ /* 0x000fc600078c10ff */
        /* <DEDUP_REMOVED lines=9> */
[C---:B------:R-:W-:Y:S02]  /*24630*/  VIADD R9, R3.reuse, UR4 ;  /* 0x0000000403097c36 */ /* 0x040fe40008000000 */
[----:B------:R-:W3:Y:S01]  /*24640*/  LDS.128 R20, [R2] ;  /* 0x0000000002147984 */ /* 0x000ee20000000c00 */
[----:B-1----:R-:W-:-:S03]  /*24650*/  LEA R4, P6, R3, R0, 0x2 ;  /* 0x0000000003047211 */ /* 0x002fc600078c10ff */
[----:B------:R1:W-:Y:S01]  /*24660*/  @P4 STG.E desc[UR60][R6.64], R27 ;  /* 0x0000001b06004986 */ /* 0x0003e2000c10193c */
[----:B------:R-:W-:Y:S02]  /*24670*/  LEA.HI.X.SX32 R5, R3, R136, 0x2, P6 ;  /* 0x0000008803057211 */ /* 0x000fe400030f16ff */
[----:B----4-:R-:W-:Y:S01]  /*24680*/  ISETP.LT.AND P5, PT, R10, UR5, !P0 ;  /* 0x000000050a007c0c */ /* 0x010fe2000c7a1270 */
[----:B------:R-:W-:Y:S01]  /*24690*/  ULDC UR5, c[0x0][0x22c] ;  /* 0x00008b0000057ab9 */ /* 0x000fe20000000800 */
[----:B------:R-:W4:Y:S01]  /*246a0*/  LDL.LU R10, [R1+0xb20] ;  /* 0x000b2000010a7983 */ /* 0x000f220000300800 */
[----:B-1----:R-:W-:-:S03]  /*246b0*/  LEA R6, P6, R9, R0, 0x2 ;  /* 0x0000000009067211 */ /* 0x002fc600078c10ff */
        /* <DEDUP_REMOVED lines=10> */
[----:B------:R-:W-:Y:S02]  /*24760*/  VIADD R3, R9, UR4 ;  /* 0x0000000409037c36 */ /* 0x000fe40008000000 */
[----:B------:R-:W3:Y:S01]  /*24770*/  LDL.LU R12, [R1+0xb30] ;  /* 0x000b3000010c7983 */ /* 0x000ee20000300800 */
[----:B------:R-:W-:Y:S01]  /*24780*/  ULDC UR5, c[0x0][0x22c] ;  /* 0x00008b0000057ab9 */ /* 0x000fe20000000800 */
[C---:B------:R-:W-:Y:S01]  /*24790*/  VIADD R9, R3.reuse, UR4 ;  /* 0x0000000403097c36 */ /* 0x040fe20008000000 */
[----:B-1----:R-:W-:-:S04]  /*247a0*/  LEA R4, P6, R3, R0, 0x2 ;  /* 0x0000000003047211 */ /* 0x002fc800078c10ff */
[----:B------:R-:W-:Y:S01]  /*247b0*/  LEA.HI.X.SX32 R5, R3, R136, 0x2, P6 ;  /* 0x0000008803057211 */ /* 0x000fe200030f16ff */
[C---:B------:R-:W-:Y:S01]  /*247c0*/  VIADD R3, R9.reuse, UR4 ;  /* 0x0000000409037c36 */ /* 0x040fe20008000000 */
[----:B------:R-:W-:-:S03]  /*247d0*/  LEA R6, P6, R9, R0, 0x2 ;  /* 0x0000000009067211 */ /* 0x000fc600078c10ff */
[----:B------:R1:W-:Y:S01]  /*247e0*/  @P1 STG.E desc[UR60][R4.64], R29 ;  /* 0x0000001d04001986 */ /* 0x0003e2000c10193c */
[----:B------:R-:W-:Y:S01]  /*247f0*/  LEA.HI.X.SX32 R7, R9, R136, 0x2, P6 ;  /* 0x0000008809077211 */ /* 0x000fe200030f16ff */
[----:B------:R-:W-:Y:S01]  /*24800*/  VIADD R9, R3, UR4 ;  /* 0x0000000403097c36 */ /* 0x000fe20008000000 */
[----:B------:R-:W-:Y:S01]  /*24810*/  ISETP.LT.AND P1, PT, R11, UR5, !P0 ;  /* 0x000000050b007c0c */ /* 0x000fe2000c721270 */
[----:B------:R-:W-:Y:S02]  /*24820*/  ULDC UR5, c[0x0][0x22c] ;  /* 0x00008b0000057ab9 */ /* 0x000fe40000000800 */
[----:B------:R1:W-:Y:S04]  /*24830*/  @P5 STG.E desc[UR60][R6.64], R33 ;  /* 0x0000002106005986 */ /* 0x0003e8000c10193c */
[----:B------:R-:W3:Y:S01]  /*24840*/  LDL.LU R11, [R1+0xb38] ;  /* 0x000b3800010b7983 */ /* 0x000ee20000300800 */
[----:B-1----:R-:W-:-:S04]  /*24850*/  LEA R4, P6, R3, R0, 0x2 ;  /* 0x0000000003047211 */ /* 0x002fc800078c10ff */
[----:B------:R-:W-:Y:S02]  /*24860*/  LEA.HI.X.SX32 R5, R3, R136, 0x2, P6 ;  /* 0x0000008803057211 */ /* 0x000fe400030f16ff */
[----:B------:R-:W-:-:S03]  /*24870*/  LEA R6, P6, R9, R0, 0x2 ;  /* 0x0000000009067211 */ /* 0x000fc600078c10ff */
[----:B------:R1:W-:Y:S01]  /*24880*/  @P4 STG.E desc[UR60][R4.64], R30 ;  /* 0x0000001e04004986 */ /* 0x0003e2000c10193c */
[C---:B------:R-:W-:Y:S01]  /*24890*/  LEA.HI.X.SX32 R7, R9.reuse, R136, 0x2, P6 ;  /* 0x0000008809077211 */ /* 0x040fe200030f16ff */
[----:B------:R-:W-:-:S04]  /*248a0*/  VIADD R3, R9, UR4 ;  /* 0x0000000409037c36 */ /* 0x000fc80008000000 */
[----:B------:R3:W-:Y:S01]  /*248b0*/  @P3 STG.E desc[UR60][R6.64], R34 ;  /* 0x0000002206003986 */ /* 0x0007e2000c10193c */
[----:B----4-:R-:W-:Y:S01]  /*248c0*/  ISETP.LT.AND P5, PT, R10, UR5, !P0 ;  /* 0x000000050a007c0c */ /* 0x010fe2000c7a1270 */
[----:B------:R-:W-:Y:S02]  /*248d0*/  ULDC UR5, c[0x0][0x22c] ;  /* 0x00008b0000057ab9 */ /* 0x000fe40000000800 */
[----:B------:R-:W4:Y:S01]  /*248e0*/  LDL.LU R10, [R1+0xb40] ;  /* 0x000b4000010a7983 */ /* 0x000f220000300800 */
[----:B-1----:R-:W-:Y:S02]  /*248f0*/  LEA R4, P6, R3, R0, 0x2 ;  /* 0x0000000003047211 */ /* 0x002fe400078c10ff */
[----:B--2---:R-:W-:Y:S01]  /*24900*/  ISETP.LT.AND P4, PT, R8, UR5, !P0 ;  /* 0x0000000508007c0c */ /* 0x004fe2000c781270 */
[----:B------:R-:W-:Y:S01]  /*24910*/  ULDC UR5, c[0x0][0x22c] ;  /* 0x00008b0000057ab9 */ /* 0x000fe20000000800 */
[----:B------:R-:W2:Y:S01]  /*24920*/  LDL.LU R8, [R1+0xb3c] ;  /* 0x000b3c0001087983 */ /* 0x000ea20000300800 */
[----:B------:R-:W-:Y:S01]  /*24930*/  ISETP.LT.AND P3, PT, R13, UR5, !P0 ;  /* 0x000000050d007c0c */ /* 0x000fe2000c761270 */
[----:B------:R-:W-:-:S02]  /*24940*/  ULDC UR5, c[0x0][0x22c] ;  /* 0x00008b0000057ab9 */ /* 0x000fc40000000800 */
        /* <DEDUP_REMOVED lines=8> */
[----:B------:R-:W-:-:S04]  /*249d0*/  LEA R6, P6, R9, R0, 0x2 ;  /* 0x0000000009067211 */ /* 0x000fc800078c10ff */
[----:B------:R-:W-:Y:S02]  /*249e0*/  LEA.HI.X.SX32 R7, R9, R136, 0x2, P6 ;  /* 0x0000008809077211 */ /* 0x000fe400030f16ff */
[C---:B-1----:R-:W-:Y:S02]  /*249f0*/  LEA R4, P6, R3.reuse, R0, 0x2 ;  /* 0x0000000003047211 */ /* 0x042fe400078c10ff */
[C---:B------:R-:W-:Y:S01]  /*24a00*/  IADD3 R9, R3.reuse, UR4, RZ ;  /* 0x0000000403097c10 */ /* 0x040fe2000fffe0ff */
[----:B------:R1:W-:Y:S01]  /*24a10*/  @P1 STG.E desc[UR60][R6.64], R35 ;  /* 0x0000002306001986 */ /* 0x0003e2000c10193c */
[----:B------:R-:W-:-:S03]  /*24a20*/  LEA.HI.X.SX32 R5, R3, R136, 0x2, P6 ;  /* 0x0000008803057211 */ /* 0x000fc600030f16ff */
[----:B------:R-:W-:Y:S02]  /*24a30*/  VIADD R3, R9, UR4 ;  /* 0x0000000409037c36 */ /* 0x000fe40008000000 */
[----:B------:R1:W-:Y:S01]  /*24a40*/  @P5 STG.E desc[UR60][R4.64], R36 ;  /* 0x0000002404005986 */ /* 0x0003e2000c10193c */
[----:B------:R-:W-:Y:S01]  /*24a50*/  ISETP.LT.AND P1, PT, R11, UR5, !P0 ;  /* 0x000000050b007c0c */ /* 0x000fe2000c721270 */
[----:B------:R-:W-:Y:S02]  /*24a60*/  ULDC UR5, c[0x0][0x22c] ;  /* 0x00008b0000057ab9 */ /* 0x000fe40000000800 */
        /* <DEDUP_REMOVED lines=26> */
[----:B------:R-:W-:Y:S01]  /*24c10*/  LEA.HI.X.SX32 R5, R3, R136, 0x2, P6 ;  /* 0x0000008803057211 */ /* 0x000fe200030f16ff */
[C---:B------:R-:W-:Y:S01]  /*24c20*/  VIADD R3, R9.reuse, UR4 ;  /* 0x0000000409037c36 */ /* 0x040fe20008000000 */
[----:B-1----:R-:W-:-:S03]  /*24c30*/  LEA R6, P6, R9, R0, 0x2 ;  /* 0x0000000009067211 */ /* 0x002fc600078c10ff */
[----:B------:R1:W-:Y:S01]  /*24c40*/  @P1 STG.E desc[UR60][R4.64], R38 ;  /* 0x0000002604001986 */ /* 0x0003e2000c10193c */
[----:B------:R-:W-:Y:S01]  /*24c50*/  LEA.HI.X.SX32 R7, R9, R136, 0x2, P6 ;  /* 0x0000008809077211 */ /* 0x000fe200030f16ff */
[----:B------:R-:W-:-:S04]  /*24c60*/  VIADD R9, R3, UR4 ;  /* 0x0000000403097c36 */ /* 0x000fc80008000000 */
        /* <DEDUP_REMOVED lines=26> */
[----:B------:R-:W-:-:S03]  /*24e10*/  ULDC UR5, c[0x0][0x22c] ;  /* 0x00008b0000057ab9 */ /* 0x000fc60000000800 */
[----:B------:R-:W3:Y:S04]  /*24e20*/  LDL.LU R17, [R1+0xb5c] ;  /* 0x000b5c0001117983 */ /* 0x000ee80000300800 */
[----:B------:R-:W3:Y:S04]  /*24e30*/  LDL.LU R16, [R1+0xb4c] ;  /* 0x000b4c0001107983 */ /* 0x000ee80000300800 */
[----:B------:R-:W3:Y:S01]  /*24e40*/  LDL.LU R14, [R1+0xb44] ;  /* 0x000b4400010e7983 */ /* 0x000ee20000300800 */
[C---:B------:R-:W-:Y:S01]  /*24e50*/  VIADD R3, R9.reuse, UR4 ;  /* 0x0000000409037c36 */ /* 0x040fe20008000000 */
[----:B------:R-:W-:-:S02]  /*24e60*/  LEA R6, P6, R9, R0, 0x2 ;  /* 0x0000000009067211 */ /* 0x000fc400078c10ff */
[----:B------:R-:W3:Y:S02]  /*24e70*/  LDL.LU R15, [R1+0xb34] ;  /* 0x000b3400010f7983 */ /* 0x000ee40000300800 */
[----:B------:R-:W-:Y:S01]  /*24e80*/  LEA.HI.X.SX32 R7, R9, R136, 0x2, P6 ;  /* 0x0000008809077211 */ /* 0x000fe200030f16ff */
[C---:B------:R-:W-:Y:S01]  /*24e90*/  VIADD R9, R3.reuse, UR4 ;  /* 0x0000000403097c36 */ /* 0x040fe20008000000 */
[----:B-1----:R-:W-:-:S03]  /*24ea0*/  LEA R4, P6, R3, R0, 0x2 ;  /* 0x0000000003047211 */ /* 0x002fc600078c10ff */
[----:B------:R1:W-:Y:S01]  /*24eb0*/  @P1 STG.E desc[UR60][R6.64], R48 ;  /* 0x0000003006001986 */ /* 0x0003e2000c10193c */
[----:B------:R-:W-:Y:S01]  /*24ec0*/  LEA.HI.X.SX32 R5, R3, R136, 0x2, P6 ;  /* 0x0000008803057211 */ /* 0x000fe200030f16ff */
[----:B------:R-:W-:Y:S01]  /*24ed0*/  VIADD R3, R9, UR4 ;  /* 0x0000000409037c36 */ /* 0x000fe20008000000 */
[----:B------:R-:W-:Y:S01]  /*24ee0*/  ISETP.LT.AND P1, PT, R11, UR5, !P0 ;  /* 0x000000050b007c0c */ /* 0x000fe2000c721270 */
[----:B------:R-:W-:Y:S02]  /*24ef0*/  ULDC UR5, c[0x0][0x22c] ;  /* 0x00008b0000057ab9 */ /* 0x000fe40000000800 */
[----:B------:R1:W-:Y:S02]  /*24f00*/  @P5 STG.E desc[UR60][R4.64], R41 ;  /* 0x0000002904005986 */ /* 0x0003e4000c10193c */
[----:B-1----:R-:W-:-:S04]  /*24f10*/  LEA R6, P6, R9, R0, 0x2 ;  /* 0x0000000009067211 */ /* 0x002fc800078c10ff */
[----:B------:R-:W-:Y:S02]  /*24f20*/  LEA.HI.X.SX32 R7, R9, R136, 0x2, P6 ;  /* 0x0000008809077211 */ /* 0x000fe400030f16ff */
[C---:B------:R-:W-:Y:S02]  /*24f30*/  LEA R4, P6, R3.reuse, R0, 0x2 ;  /* 0x0000000003047211 */ /* 0x040fe400078c10ff */
[C---:B------:R-:W-:Y:S01]  /*24f40*/  IADD3 R9, R3.reuse, UR4, RZ ;  /* 0x0000000403097c10 */ /* 0x040fe2000fffe0ff */
[----:B------:R1:W-:Y:S01]  /*24f50*/  @P4 STG.E desc[UR60][R6.64], R49 ;  /* 0x0000003106004986 */ /* 0x0003e2000c10193c */
[----:B------:R-:W-:-:S03]  /*24f60*/  LEA.HI.X.SX32 R5, R3, R136, 0x2, P6 ;  /* 0x0000008803057211 */ /* 0x000fc600030f16ff */
[C---:B------:R-:W-:Y:S01]  /*24f70*/  VIADD R3, R9.reuse, UR4 ;  /* 0x0000000409037c36 */ /* 0x040fe20008000000 */
[----:B----4-:R-:W-:Y:S01]  /*24f80*/  ISETP.LT.AND P5, PT, R10, UR5, !P0 ;  /* 0x000000050a007c0c */ /* 0x010fe2000c7a1270 */
[----:B------:R-:W-:Y:S01]  /*24f90*/  ULDC UR5, c[0x0][0x22c] ;  /* 0x00008b0000057ab9 */ /* 0x000fe20000000800 */
[----:B------:R4:W-:Y:S01]  /*24fa0*/  @P3 STG.E desc[UR60][R4.64], R42 ;  /* 0x0000002a04003986 */ /* 0x0009e2000c10193c */
[----:B--2---:R-:W-:Y:S01]  /*24fb0*/  ISETP.LT.AND P4, PT, R8, UR5, !P0 ;  /* 0x0000000508007c0c */ /* 0x004fe2000c781270 */
[----:B------:R-:W-:Y:S01]  /*24fc0*/  ULDC UR5, c[0x0][0x22c] ;  /* 0x00008b0000057ab9 */ /* 0x000fe20000000800 */
[----:B------:R-:W-:Y:S02]  /*24fd0*/  LEA R8, P6, R9, R0, 0x2 ;  /* 0x0000000009087211 */ /* 0x000fe400078c10ff */
[----:B------:R-:W-:Y:S01]  /*24fe0*/  ISETP.LT.AND P3, PT, R13, UR5, !P0 ;  /* 0x000000050d007c0c */ /* 0x000fe2000c761270 */
[----:B------:R-:W-:Y:S01]  /*24ff0*/  VIADD R13, R3, UR4 ;  /* 0x00000004030d7c36 */ /* 0x000fe20008000000 */
[----:B------:R-:W-:Y:S01]  /*25000*/  LEA.HI.X.SX32 R9, R9, R136, 0x2, P6 ;  /* 0x0000008809097211 */ /* 0x000fe200030f16ff */
[----:B------:R-:W-:Y:S01]  /*25010*/  ULDC UR5, c[0x0][0x22c] ;  /* 0x00008b0000057ab9 */ /* 0x000fe20000000800 */
[----:B------:R-:W-:-:S04]  /*25020*/  LEA R10, P6, R3, R0, 0x2 ;  /* 0x00000000030a7211 */ /* 0x000fc800078c10ff */
[----:B------:R-:W-:Y:S01]  /*25030*/  LEA.HI.X.SX32 R11, R3, R136, 0x2, P6 ;  /* 0x00000088030b7211 */ /* 0x000fe200030f16ff */
[C---:B------:R-:W-:Y:S01]  /*25040*/  VIADD R3, R13.reuse, UR4 ;  /* 0x000000040d037c36 */ /* 0x040fe20008000000 */
[C---:B-1----:R-:W-:Y:S01]  /*25050*/  LEA R6, P6, R13.reuse, R0, 0x2 ;  /* 0x000000000d067211 */ /* 0x042fe200078c10ff */
[----:B------:R1:W-:Y:S03]  /*25060*/  @P2 STG.E desc[UR60][R8.64], R50 ;  /* 0x0000003208002986 */ /* 0x0003e6000c10193c */
[----:B------:R-:W-:Y:S02]  /*25070*/  LEA.HI.X.SX32 R7, R13, R136, 0x2, P6 ;  /* 0x000000880d077211 */ /* 0x000fe400030f16ff */
[C---:B----4-:R-:W-:Y:S01]  /*25080*/  LEA R4, P6, R3.reuse, R0, 0x2 ;  /* 0x0000000003047211 */ /* 0x050fe200078c10ff */
[----:B------:R2:W-:Y:S03]  /*25090*/  @P1 STG.E desc[UR60][R10.64], R43 ;  /* 0x0000002b0a001986 */ /* 0x0005e6000c10193c */
[----:B------:R-:W-:Y:S01]  /*250a0*/  LEA.HI.X.SX32 R5, R3, R136, 0x2, P6 ;  /* 0x0000008803057211 */ /* 0x000fe200030f16ff */
[----:B------:R4:W-:Y:S04]  /*250b0*/  @P5 STG.E desc[UR60][R6.64], R51 ;  /* 0x0000003306005986 */ /* 0x0009e8000c10193c */
[----:B------:R4:W-:Y:S01]  /*250c0*/  @P4 STG.E desc[UR60][R4.64], R88 ;  /* 0x0000005804004986 */ /* 0x0009e2000c10193c */
[----:B---3--:R-:W-:Y:S01]  /*250d0*/  ISETP.LT.AND P2, PT, R12, UR5, !P0 ;  /* 0x000000050c007c0c */ /* 0x008fe2000c741270 */
[----:B------:R-:W-:-:S02]  /*250e0*/  ULDC UR5, c[0x0][0x22c] ;  /* 0x00008b0000057ab9 */ /* 0x000fc40000000800 */
[----:B------:R-:W3:Y:S01]  /*250f0*/  LDL.LU R12, [R1+0xb2c] ;  /* 0x000b2c00010c7983 */ /* 0x000ee20000300800 */
[----:B------:R-:W-:Y:S01]  /*25100*/  ISETP.LT.AND P1, PT, R17, UR5, !P0 ;  /* 0x0000000511007c0c */ /* 0x000fe2000c721270 */
[----:B------:R-:W-:Y:S02]  /*25110*/  ULDC UR5, c[0x0][0x22c] ;  /* 0x00008b0000057ab9 */ /* 0x000fe40000000800 */
[----:B------:R-:W3:Y:S01]  /*25120*/  LDL.LU R17, [R1+0xb1c] ;  /* 0x000b1c0001117983 */ /* 0x000ee20000300800 */
[----:B------:R-:W-:Y:S01]  /*25130*/  ISETP.LT.AND P5, PT, R16, UR5, !P0 ;  /* 0x0000000510007c0c */ /* 0x000fe2000c7a1270 */
[----:B------:R-:W-:Y:S02]  /*25140*/  ULDC UR5, c[0x0][0x22c] ;  /* 0x00008b0000057ab9 */ /* 0x000fe40000000800 */
[----:B------:R-:W3:Y:S01]  /*25150*/  LDL.LU R16, [R1+0xb14] ;  /* 0x000b140001107983 */ /* 0x000ee20000300800 */
[----:B------:R-:W-:Y:S01]  /*25160*/  ISETP.LT.AND P4, PT, R14, UR5, !P0 ;  /* 0x000000050e007c0c */ /* 0x000fe2000c781270 */
[----:B------:R-:W-:-:S02]  /*25170*/  VIADD R13, R3, UR4 ;  /* 0x00000004030d7c36 */ /* 0x000fc40008000000 */
[----:B------:R-:W3:Y:S01]  /*25180*/  LDL.LU R14, [R1+0xb04] ;  /* 0x000b0400010e7983 */ /* 0x000ee20000300800 */
[----:B------:R-:W-:Y:S01]  /*25190*/  ULDC UR5, c[0x0][0x22c] ;  /* 0x00008b0000057ab9 */ /* 0x000fe20000000800 */
[C---:B------:R-:W-:Y:S01]  /*251a0*/  VIADD R3, R13.reuse, UR4 ;  /* 0x000000040d037c36 */ /* 0x040fe20008000000 */
[----:B-1----:R-:W-:-:S04]  /*251b0*/  LEA R8, P6, R13, R0, 0x2 ;  /* 0x000000000d087211 */ /* 0x002fc800078c10ff */
[----:B------:R-:W-:Y:S01]  /*251c0*/  LEA.HI.X.SX32 R9, R13, R136, 0x2, P6 ;  /* 0x000000880d097211 */ /* 0x000fe200030f16ff */
[C---:B------:R-:W-:Y:S01]  /*251d0*/  VIADD R13, R3.reuse, UR4 ;  /* 0x00000004030d7c36 */ /* 0x040fe20008000000 */
[----:B--2---:R-:W-:-:S04]  /*251e0*/  LEA R10, P6, R3, R0, 0x2 ;  /* 0x00000000030a7211 */ /* 0x004fc800078c10ff */
[----:B------:R-:W-:Y:S01]  /*251f0*/  LEA.HI.X.SX32 R11, R3, R136, 0x2, P6 ;  /* 0x00000088030b7211 */ /* 0x000fe200030f16ff */
[C---:B------:R-:W-:Y:S01]  /*25200*/  VIADD R3, R13.reuse, UR4 ;  /* 0x000000040d037c36 */ /* 0x040fe20008000000 */
[----:B----4-:R-:W-:Y:S01]  /*25210*/  LEA R6, P6, R13, R0, 0x2 ;  /* 0x000000000d067211 */ /* 0x010fe200078c10ff */
[----:B------:R1:W-:Y:S01]  /*25220*/  @P3 STG.E desc[UR60][R8.64], R52 ;  /* 0x0000003408003986 */ /* 0x0003e2000c10193c */
[----:B------:R-:W-:Y:S01]  /*25230*/  ISETP.LT.AND P3, PT, R15, UR5, !P0 ;  /* 0x000000050f007c0c */ /* 0x000fe2000c761270 */
[----:B------:R-:W-:Y:S01]  /*25240*/  ULDC UR5, c[0x0][0x22c] ;  /* 0x00008b0000057ab9 */ /* 0x000fe20000000800 */
[----:B------:R-:W-:Y:S01]  /*25250*/  LEA.HI.X.SX32 R7, R13, R136, 0x2, P6 ;  /* 0x000000880d077211 */ /* 0x000fe200030f16ff */
[----:B------:R-:W2:Y:S01]  /*25260*/  LDL.LU R15, [R1+0xafc] ;  /* 0x000afc00010f7983 */ /* 0x000ea20000300800 */
[C---:B------:R-:W-:Y:S01]  /*25270*/  LEA R4, P6, R3.reuse, R0, 0x2 ;  /* 0x0000000003047211 */ /* 0x040fe200078c10ff */
[C---:B------:R-:W-:Y:S02]  /*25280*/  VIADD R13, R3.reuse, UR4 ;  /* 0x00000004030d7c36 */ /* 0x040fe40008000000 */
[----:B------:R4:W-:Y:S01]  /*25290*/  @P2 STG.E desc[UR60][R10.64], R89 ;  /* 0x000000590a002986 */ /* 0x0009e2000c10193c */
[----:B------:R-:W-:-:S02]  /*252a0*/  LEA.HI.X.SX32 R5, R3, R136, 0x2, P6 ;  /* 0x0000008803057211 */ /* 0x000fc400030f16ff */
[C---:B-1----:R-:W-:Y:S01]  /*252b0*/  LEA R8, P6, R13.reuse, R0, 0x2 ;  /* 0x000000000d087211 */ /* 0x042fe200078c10ff */
        /* <DEDUP_REMOVED lines=18> */
[----:B----4-:R-:W-:-:S04]  /*253e0*/  LEA R10, P6, R3, R0, 0x2 ;  /* 0x00000000030a7211 */ /* 0x010fc800078c10ff */
[----:B------:R-:W-:Y:S01]  /*253f0*/  LEA.HI.X.SX32 R11, R3, R136, 0x2, P6 ;  /* 0x00000088030b7211 */ /* 0x000fe200030f16ff */
[C---:B------:R-:W-:Y:S01]  /*25400*/  VIADD R3, R13.reuse, UR4 ;  /* 0x000000040d037c36 */ /* 0x040fe20008000000 */
[----:B-1----:R-:W-:-:S04]  /*25410*/  LEA R6, P6, R13, R0, 0x2 ;  /* 0x000000000d067211 */ /* 0x002fc800078c10ff */
[----:B------:R-:W-:Y:S02]  /*25420*/  LEA.HI.X.SX32 R7, R13, R136, 0x2, P6 ;  /* 0x000000880d077211 */ /* 0x000fe400030f16ff */
[C---:B------:R-:W-:Y:S02]  /*25430*/  LEA R4, P6, R3.reuse, R0, 0x2 ;  /* 0x0000000003047211 */ /* 0x040fe400078c10ff */
[----:B------:R-:W-:Y:S01]  /*25440*/  IADD3 R13, R3, UR4, RZ ;  /* 0x00000004030d7c10 */ /* 0x000fe2000fffe0ff */
[----:B------:R1:W-:Y:S01]  /*25450*/  @P3 STG.E desc[UR60][R10.64], R91 ;  /* 0x0000005b0a003986 */ /* 0x0003e2000c10193c */
[----:B--2---:R-:W-:Y:S01]  /*25460*/  ISETP.LT.AND P3, PT, R15, UR5, !P0 ;  /* 0x000000050f007c0c */ /* 0x004fe2000c761270 */
[----:B------:R-:W-:Y:S01]  /*25470*/  ULDC UR5, c[0x0][0x22c] ;  /* 0x00008b0000057ab9 */ /* 0x000fe20000000800 */
[----:B------:R-:W-:Y:S01]  /*25480*/  LEA.HI.X.SX32 R5, R3, R136, 0x2, P6 ;  /* 0x0000008803057211 */ /* 0x000fe200030f16ff */
[----:B------:R-:W2:Y:S01]  /*25490*/  LDL.LU R15, [R1+0xab4] ;  /* 0x000ab400010f7983 */ /* 0x000ea20000300800 */
[C---:B------:R-:W-:Y:S01]  /*254a0*/  VIADD R3, R13.reuse, UR4 ;  /* 0x000000040d037c36 */ /* 0x040fe20008000000 */
[----:B------:R-:W-:-:S02]  /*254b0*/  LEA R8, P6, R13, R0, 0x2 ;  /* 0x000000000d087211 */ /* 0x000fc400078c10ff */
[----:B------:R4:W-:Y:S02]  /*254c0*/  @P2 STG.E desc[UR60][R6.64], R55 ;  /* 0x0000003706002986 */ /* 0x0009e4000c10193c */
[----:B------:R-:W-:Y:S02]  /*254d0*/  LEA.HI.X.SX32 R9, R13, R136, 0x2, P6 ;  /* 0x000000880d097211 */ /* 0x000fe400030f16ff */
        /* <DEDUP_REMOVED lines=23> */
[----:B------:R-:W-:Y:S01]  /*25650*/  LEA.HI.X.SX32 R5, R3, R136, 0x2, P6 ;  /* 0x0000008803057211 */ /* 0x000fe200030f16ff */
[C---:B------:R-:W-:Y:S01]  /*25660*/  VIADD R3, R13.reuse, UR4 ;  /* 0x000000040d037c36 */ /* 0x040fe20008000000 */
[C---:B------:R-:W-:Y:S01]  /*25670*/  LEA R8, P6, R13.reuse, R0, 0x2 ;  /* 0x000000000d087211 */ /* 0x040fe200078c10ff */
[----:B------:R1:W-:Y:S03]  /*25680*/  @P3 STG.E desc[UR60][R6.64], R57 ;  /* 0x0000003906003986 */ /* 0x0003e6000c10193c */
[----:B------:R-:W-:Y:S01]  /*25690*/  LEA.HI.X.SX32 R9, R13, R136, 0x2, P6 ;  /* 0x000000880d097211 */ /* 0x000fe200030f16ff */
[----:B------:R-:W-:Y:S01]  /*256a0*/  VIADD R13, R3, UR4 ;  /* 0x00000004030d7c36 */ /* 0x000fe20008000000 */
[----:B--2---:R-:W-:Y:S01]  /*256b0*/  ISETP.LT.AND P3, PT, R15, UR5, !P0 ;  /* 0x000000050f007c0c */ /* 0x004fe2000c761270 */
[----:B------:R-:W-:Y:S01]  /*256c0*/  ULDC UR5, c[0x0][0x22c] ;  /* 0x00008b0000057ab9 */ /* 0x000fe20000000800 */
[----:B------:R-:W2:Y:S01]  /*256d0*/  LDL.LU R15, [R1+0xa7c] ;  /* 0x000a7c00010f7983 */ /* 0x000ea20000300800 */
[----:B------:R-:W-:-:S03]  /*256e0*/  LEA R10, P6, R3, R0, 0x2 ;  /* 0x00000000030a7211 */ /* 0x000fc600078c10ff */
[----:B------:R4:W-:Y:S01]  /*256f0*/  @P2 STG.E desc[UR60][R4.64], R94 ;  /* 0x0000005e04002986 */ /* 0x0009e2000c10193c */
        /* <DEDUP_REMOVED lines=51> */
[----:B------:R-:W-:-:S02]  /*25a30*/  ULDC UR5, c[0x0][0x22c] ;  /* 0x00008b0000057ab9 */ /* 0x000fc40000000800 */
[----:B------:R-:W3:Y:S01]  /*25a40*/  LDL.LU R14, [R1+0xa58] ;  /* 0x000a5800010e7983 */ /* 0x000ee20000300800 */
[----:B------:R-:W-:-:S04]  /*25a50*/  IADD3 R13, R3, UR4, RZ ;  /* 0x00000004030d7c10 */ /* 0x000fc8000fffe0ff */
[C---:B----4-:R-:W-:Y:S01]  /*25a60*/  LEA R8, P6, R13.reuse, R0, 0x2 ;  /* 0x000000000d087211 */ /* 0x050fe200078c10ff */
[----:B------:R-:W-:-:S03]  /*25a70*/  VIADD R3, R13, UR4 ;  /* 0x000000040d037c36 */ /* 0x000fc60008000000 */
        /* <DEDUP_REMOVED lines=43> */
[C---:B------:R-:W-:Y:S01]  /*25d30*/  VIADD R3, R13.reuse, UR4 ;  /* 0x000000040d037c36 */ /* 0x040fe20008000000 */
[----:B------:R-:W-:Y:S02]  /*25d40*/  LEA R8, P6, R13, R0, 0x2 ;  /* 0x000000000d087211 */ /* 0x000fe400078c10ff */
[----:B--2---:R-:W-:Y:S01]  /*25d50*/  ISETP.LT.AND P3, PT, R15, UR5, !P0 ;  /* 0x000000050f007c0c */ /* 0x004fe2000c761270 */
[----:B------:R-:W-:Y:S01]  /*25d60*/  ULDC UR5, c[0x0][0x22c] ;  /* 0x00008b0000057ab9 */ /* 0x000fe20000000800 */
[----:B------:R-:W2:Y:S01]  /*25d70*/  LDL.LU R15, [R1+0xa40] ;  /* 0x000a4000010f7983 */ /* 0x000ea20000300800 */
[----:B------:R-:W-:-:S02]  /*25d80*/  LEA.HI.X.SX32 R9, R13, R136, 0x2, P6 ;  /* 0x000000880d097211 */ /* 0x000fc400030f16ff */
[C---:B-1----:R-:W-:Y:S01]  /*25d90*/  LEA R10, P6, R3.reuse, R0, 0x2 ;  /* 0x00000000030a7211 */ /* 0x042fe200078c10ff */
[----:B------:R1:W-:Y:S03]  /*25da0*/  @P2 STG.E desc[UR60][R6.64], R65 ;  /* 0x0000004106002986 */ /* 0x0003e6000c10193c */
[----:B------:R-:W-:Y:S01]  /*25db0*/  LEA.HI.X.SX32 R11, R3, R136, 0x2, P6 ;  /* 0x00000088030b7211 */ /* 0x000fe200030f16ff */
[----:B------:R4:W-:Y:S04]  /*25dc0*/  @P1 STG.E desc[UR60][R4.64], R102 ;  /* 0x0000006604001986 */ /* 0x0009e8000c10193c */
        /* <DEDUP_REMOVED lines=17> */
[----:B------:R-:W-:Y:S02]  /*25ee0*/  LEA.HI.X.SX32 R7, R13, R136, 0x2, P6 ;  /* 0x000000880d077211 */ /* 0x000fe400030f16ff */
[C---:B----4-:R-:W-:Y:S02]  /*25ef0*/  LEA R4, P6, R3.reuse, R0, 0x2 ;  /* 0x0000000003047211 */ /* 0x050fe400078c10ff */
[C---:B------:R-:W-:Y:S02]  /*25f00*/  IADD3 R13, R3.reuse, UR4, RZ ;  /* 0x00000004030d7c10 */ /* 0x040fe4000fffe0ff */
[----:B------:R-:W-:Y:S02]  /*25f10*/  LEA.HI.X.SX32 R5, R3, R136, 0x2, P6 ;  /* 0x0000008803057211 */ /* 0x000fe400030f16ff */
[C---:B------:R-:W-:Y:S01]  /*25f20*/  LEA R8, P6, R13.reuse, R0, 0x2 ;  /* 0x000000000d087211 */ /* 0x040fe200078c10ff */
[C---:B------:R-:W-:Y:S01]  /*25f30*/  VIADD R3, R13.reuse, UR4 ;  /* 0x000000040d037c36 */ /* 0x040fe20008000000 */
[----:B------:R1:W-:Y:S02]  /*25f40*/  @P3 STG.E desc[UR60][R6.64], R67 ;  /* 0x0000004306003986 */ /* 0x0003e4000c10193c */
[----:B------:R-:W-:Y:S01]  /*25f50*/  LEA.HI.X.SX32 R9, R13, R136, 0x2, P6 ;  /* 0x000000880d097211 */ /* 0x000fe200030f16ff */
[C---:B------:R-:W-:Y:S01]  /*25f60*/  VIADD R13, R3.reuse, UR4 ;  /* 0x00000004030d7c36 */ /* 0x040fe20008000000 */
[----:B------:R-:W-:-:S02]  /*25f70*/  LEA R10, P6, R3, R0, 0x2 ;  /* 0x00000000030a7211 */ /* 0x000fc400078c10ff */
[----:B--2---:R-:W-:Y:S01]  /*25f80*/  ISETP.LT.AND P3, PT, R15, UR5, !P0 ;  /* 0x000000050f007c0c */ /* 0x004fe2000c761270 */
[----:B------:R-:W-:Y:S01]  /*25f90*/  ULDC UR5, c[0x0][0x22c] ;  /* 0x00008b0000057ab9 */ /* 0x000fe20000000800 */
[----:B------:R-:W2:Y:S01]  /*25fa0*/  LDL.LU R15, [R1+0xa2c] ;  /* 0x000a2c00010f7983 */ /* 0x000ea20000300800 */
[----:B------:R-:W-:-:S03]  /*25fb0*/  LEA.HI.X.SX32 R11, R3, R136, 0x2, P6 ;  /* 0x00000088030b7211 */ /* 0x000fc600030f16ff */
[----:B------:R4:W-:Y:S01]  /*25fc0*/  @P2 STG.E desc[UR60][R4.64], R104 ;  /* 0x0000006804002986 */ /* 0x0009e2000c10193c */
[----:B-1----:R-:W-:-:S03]  /*25fd0*/  LEA R6, P6, R13, R0, 0x2 ;  /* 0x000000000d067211 */ /* 0x002fc600078c10ff */
[----:B------:R1:W-:Y:S01]  /*25fe0*/  @P1 STG.E desc[UR60][R8.64], R68 ;  /* 0x0000004408001986 */ /* 0x0003e2000c10193c */
[----:B------:R-:W-:-:S03]  /*25ff0*/  LEA.HI.X.SX32 R7, R13, R136, 0x2, P6 ;  /* 0x000000880d077211 */ /* 0x000fc600030f16ff */
[----:B------:R1:W-:Y:S04]  /*26000*/  @P5 STG.E desc[UR60][R10.64], R105 ;  /* 0x000000690a005986 */ /* 0x0003e8000c10193c */
[----:B------:R1:W-:Y:S01]  /*26010*/  @P4 STG.E desc[UR60][R6.64], R69 ;  /* 0x0000004506004986 */ /* 0x0003e2000c10193c */
[----:B---3--:R-:W-:Y:S01]  /*26020*/  ISETP.LT.AND P2, PT, R12, UR5, !P0 ;  /* 0x000000050c007c0c */ /* 0x008fe2000c741270 */
[----:B------:R-:W-:Y:S02]  /*26030*/  ULDC UR5, c[0x0][0x22c] ;  /* 0x00008b0000057ab9 */ /* 0x000fe40000000800 */
[----:B------:R-:W3:Y:S01]  /*26040*/  LDL.LU R12, [R1+0xa28] ;  /* 0x000a2800010c7983 */ /* 0x000ee20000300800 */
[----:B------:R-:W-:Y:S01]  /*26050*/  ISETP.LT.AND P1, PT, R17, UR5, !P0 ;  /* 0x0000000511007c0c */ /* 0x000fe2000c721270 */
[----:B------:R-:W-:-:S02]  /*26060*/  ULDC UR5, c[0x0][0x22c] ;  /* 0x00008b0000057ab9 */ /* 0x000fc40000000800 */
[----:B------:R-:W3:Y:S01]  /*26070*/  LDL.LU R17, [R1+0xa24] ;  /* 0x000a240001117983 */ /* 0x000ee20000300800 */
[----:B------:R-:W-:Y:S01]  /*26080*/  ISETP.LT.AND P5, PT, R16, UR5, !P0 ;  /* 0x0000000510007c0c */ /* 0x000fe2000c7a1270 */
[----:B------:R-:W-:Y:S02]  /*26090*/  ULDC UR5, c[0x0][0x22c] ;  /* 0x00008b0000057ab9 */ /* 0x000fe40000000800 */
[----:B------:R-:W3:Y:S01]  /*260a0*/  LDL.LU R16, [R1+0xa20] ;  /* 0x000a200001107983 */ /* 0x000ee20000300800 */
[----:B------:R-:W-:Y:S01]  /*260b0*/  ISETP.LT.AND P4, PT, R14, UR5, !P0 ;  /* 0x000000050e007c0c */ /* 0x000fe2000c781270 */
[----:B------:R-:W-:Y:S02]  /*260c0*/  VIADD R3, R13, UR4 ;  /* 0x000000040d037c36 */ /* 0x000fe40008000000 */
        /* <DEDUP_REMOVED lines=41> */
[----:B----4-:R-:W-:-:S04]  /*26360*/  LEA R10, P6, R3, R0, 0x2 ;  /* 0x00000000030a7211 */ /* 0x010fc800078c10ff */
[----:B------:R-:W-:Y:S01]  /*26370*/  LEA.HI.X.SX32 R11, R3, R136, 0x2, P6 ;  /* 0x00000088030b7211 */ /* 0x000fe200030f16ff */
[C---:B------:R-:W-:Y:S01]  /*26380*/  VIADD R3, R13.reuse, UR4 ;  /* 0x000000040d037c36 */ /* 0x040fe20008000000 */
[C---:B------:R-:W-:Y:S01]  /*26390*/  LEA R6, P6, R13.reuse, R0, 0x2 ;  /* 0x000000000d067211 */ /* 0x040fe200078c10ff */
[----:B------:R1:W-:Y:S03]  /*263a0*/  @P3 STG.E desc[UR60][R8.64], R72 ;  /* 0x0000004808003986 */ /* 0x0003e6000c10193c */
[----:B------:R-:W-:Y:S02]  /*263b0*/  LEA.HI.X.SX32 R7, R13, R136, 0x2, P6 ;  /* 0x000000880d077211 */ /* 0x000fe400030f16ff */
[----:B------:R-:W-:Y:S02]  /*263c0*/  LEA R4, P6, R3, R0, 0x2 ;  /* 0x0000000003047211 */ /* 0x000fe400078c10ff */
[----:B--2---:R-:W-:Y:S01]  /*263d0*/  ISETP.LT.AND P3, PT, R15, UR5, !P0 ;  /* 0x000000050f007c0c */ /* 0x004fe2000c761270 */
[----:B------:R-:W-:Y:S01]  /*263e0*/  ULDC UR5, c[0x0][0x22c] ;  /* 0x00008b0000057ab9 */ /* 0x000fe20000000800 */
[----:B------:R-:W2:Y:S01]  /*263f0*/  LDL.LU R15, [R1+0xa04] ;  /* 0x000a0400010f7983 */ /* 0x000ea20000300800 */
[----:B------:R-:W-:-:S02]  /*26400*/  IADD3 R13, R3, UR4, RZ ;  /* 0x00000004030d7c10 */ /* 0x000fc4000fffe0ff */
[----:B------:R-:W-:Y:S01]  /*26410*/  LEA.HI.X.SX32 R5, R3, R136, 0x2, P6 ;  /* 0x0000008803057211 */ /* 0x000fe200030f16ff */
        /* <DEDUP_REMOVED lines=88> */
[----:B------:R-:W-:Y:S02]  /*269a0*/  ULDC UR5, c[0x0][0x22c] ;  /* 0x00008b0000057ab9 */ /* 0x000fe40000000800 */
[C---:B-1----:R-:W-:Y:S02]  /*269b0*/  LEA R4, P6, R3.reuse, R0, 0x2 ;  /* 0x0000000003047211 */ /* 0x042fe400078c10ff */
[C---:B------:R-:W-:Y:S02]  /*269c0*/  IADD3 R13, R3.reuse, UR4, RZ ;  /* 0x00000004030d7c10 */ /* 0x040fe4000fffe0ff */
[----:B------:R-:W-:Y:S02]  /*269d0*/  LEA.HI.X.SX32 R5, R3, R136, 0x2, P6 ;  /* 0x0000008803057211 */ /* 0x000fe400030f16ff */
[C---:B----4-:R-:W-:Y:S01]  /*269e0*/  LEA R8, P6, R13.reuse, R0, 0x2 ;  /* 0x000000000d087211 */ /* 0x050fe200078c10ff */
[----:B------:R-:W-:-:S03]  /*269f0*/  VIADD R3, R13, UR4 ;  /* 0x000000040d037c36 */ /* 0x000fc60008000000 */
        /* <DEDUP_REMOVED lines=70> */
[----:B------:R-:W-:Y:S02]  /*26e60*/  LEA.HI.X.SX32 R7, R13, R136, 0x2, P6 ;  /* 0x000000880d077211 */ /* 0x000fe400030f16ff */
[C---:B------:R-:W-:Y:S02]  /*26e70*/  IADD3 R13, R3.reuse, UR4, RZ ;  /* 0x00000004030d7c10 */ /* 0x040fe4000fffe0ff */
        /* <DEDUP_REMOVED lines=20> */
[----:B------:R-:W-:Y:S01]  /*26fc0*/  ISETP.LT.AND P5, PT, R16, UR5, !P0 ;  /* 0x0000000510007c0c */ /* 0x000fe2000c7a1270 */
[----:B------:R-:W-:Y:S01]  /*26fd0*/  ULDC UR5, c[0x0][0x22c] ;  /* 0x00008b0000057ab9 */ /* 0x000fe20000000800 */
[----:B------:R-:W3:Y:S01]  /*26fe0*/  LDL.LU R16, [R1+0x988] ;  /* 0x0009880001107983 */ /* 0x000ee20000300800 */
[----:B------:R-:W-:Y:S01]  /*26ff0*/  ISETP.LT.AND P4, PT, R14, UR5, !P0 ;  /* 0x000000050e007c0c */ /* 0x000fe2000c781270 */
[----:B----4-:R-:W-:Y:S02]  /*27000*/  VIADD R7, R3, UR4 ;  /* 0x0000000403077c36 */ /* 0x010fe40008000000 */
[----:B------:R-:W4:Y:S01]  /*27010*/  LDL.LU R14, [R1+0x984] ;  /* 0x00098400010e7983 */ /* 0x000f220000300800 */
[----:B------:R-:W-:Y:S01]  /*27020*/  ULDC UR5, c[0x0][0x22c] ;  /* 0x00008b0000057ab9 */ /* 0x000fe20000000800 */
[C---:B------:R-:W-:Y:S01]  /*27030*/  VIADD R13, R7.reuse, UR4 ;  /* 0x00000004070d7c36 */ /* 0x040fe20008000000 */
[----:B------:R-:W-:-:S04]  /*27040*/  LEA R2, P6, R7, R0, 0x2 ;  /* 0x0000000007027211 */ /* 0x000fc800078c10ff */
[----:B------:R-:W-:Y:S01]  /*27050*/  LEA.HI.X.SX32 R3, R7, R136, 0x2, P6 ;  /* 0x0000008807037211 */ /* 0x000fe200030f16ff */
[C---:B------:R-:W-:Y:S01]  /*27060*/  VIADD R7, R13.reuse, UR4 ;  /* 0x000000040d077c36 */ /* 0x040fe20008000000 */
[----:B-1----:R-:W-:-:S03]  /*27070*/  LEA R4, P6, R13, R0, 0x2 ;  /* 0x000000000d047211 */ /* 0x002fc600078c10ff */
[----:B------:R-:W-:Y:S01]  /*27080*/  VIADD R9, R7, UR4 ;  /* 0x0000000407097c36 */ /* 0x000fe20008000000 */
[----:B------:R-:W-:Y:S02]  /*27090*/  LEA.HI.X.SX32 R5, R13, R136, 0x2, P6 ;  /* 0x000000880d057211 */ /* 0x000fe400030f16ff */
[----:B------:R-:W-:Y:S01]  /*270a0*/  LEA R6, P6, R7, R0, 0x2 ;  /* 0x0000000007067211 */ /* 0x000fe200078c10ff */
[----:B------:R-:W-:Y:S01]  /*270b0*/  VIADD R13, R9, UR4 ;  /* 0x00000004090d7c36 */ /* 0x000fe20008000000 */
[----:B------:R1:W-:Y:S02]  /*270c0*/  @P3 STG.E desc[UR60][R2.64], R131 ;  /* 0x0000008302003986 */ /* 0x0003e4000c10193c */
[----:B------:R-:W-:Y:S01]  /*270d0*/  LEA.HI.X.SX32 R7, R7, R136, 0x2, P6 ;  /* 0x0000008807077211 */ /* 0x000fe200030f16ff */
[----:B------:R-:W-:Y:S01]  /*270e0*/  VIADD R11, R13, UR4 ;  /* 0x000000040d0b7c36 */ /* 0x000fe20008000000 */
[----:B------:R1:W-:Y:S01]  /*270f0*/  @P2 STG.E desc[UR60][R4.64], R84 ;  /* 0x0000005404002986 */ /* 0x0003e2000c10193c */
[----:B--2---:R-:W-:-:S02]  /*27100*/  ISETP.LT.AND P3, PT, R15, UR5, !P0 ;  /* 0x000000050f007c0c */ /* 0x004fc4000c761270 */
[----:B------:R-:W-:Y:S01]  /*27110*/  VIADD R15, R11, UR4 ;  /* 0x000000040b0f7c36 */ /* 0x000fe20008000000 */
[----:B------:R2:W-:Y:S01]  /*27120*/  @P1 STG.E desc[UR60][R6.64], R20 ;  /* 0x0000001406001986 */ /* 0x0005e2000c10193c */
[-C--:B------:R-:W-:Y:S01]  /*27130*/  LEA R8, P1, R13, R0.reuse, 0x2 ;  /* 0x000000000d087211 */ /* 0x080fe200078210ff */
[----:B------:R-:W-:Y:S01]  /*27140*/  ULDC UR5, c[0x0][0x22c] ;  /* 0x00008b0000057ab9 */ /* 0x000fe20000000800 */
[----:B-1----:R-:W-:Y:S01]  /*27150*/  LEA R2, P6, R9, R0, 0x2 ;  /* 0x0000000009027211 */ /* 0x002fe200078c10ff */
[----:B------:R-:W-:-:S03]  /*27160*/  VIADD R17, R15, UR4 ;  /* 0x000000040f117c36 */ /* 0x000fc60008000000 */
[-C--:B------:R-:W-:Y:S02]  /*27170*/  LEA.HI.X.SX32 R3, R9, R136.reuse, 0x2, P6 ;  /* 0x0000008809037211 */ /* 0x080fe400030f16ff */
[----:B------:R-:W-:Y:S01]  /*27180*/  LEA.HI.X.SX32 R9, R13, R136, 0x2, P1 ;  /* 0x000000880d097211 */ /* 0x000fe200008f16ff */
[----:B------:R-:W-:Y:S01]  /*27190*/  VIADD R19, R17, UR4 ;  /* 0x0000000411137c36 */ /* 0x000fe20008000000 */
[-C--:B------:R-:W-:Y:S01]  /*271a0*/  LEA R4, P1, R15, R0.reuse, 0x2 ;  /* 0x000000000f047211 */ /* 0x080fe200078210ff */
[----:B------:R-:W-:Y:S01]  /*271b0*/  ULDC UR4, c[0x0][0x22c] ;  /* 0x00008b0000047ab9 */ /* 0x000fe20000000800 */
[----:B------:R-:W-:Y:S02]  /*271c0*/  LEA R10, P6, R11, R0, 0x2 ;  /* 0x000000000b0a7211 */ /* 0x000fe400078c10ff */
[-C--:B------:R-:W-:Y:S02]  /*271d0*/  LEA.HI.X.SX32 R5, R15, R136.reuse, 0x2, P1 ;  /* 0x000000880f057211 */ /* 0x080fe400008f16ff */
[----:B------:R-:W-:Y:S01]  /*271e0*/  LEA.HI.X.SX32 R11, R11, R136, 0x2, P6 ;  /* 0x000000880b0b7211 */ /* 0x000fe200030f16ff */
[----:B------:R1:W-:Y:S04]  /*271f0*/  @P5 STG.E desc[UR60][R2.64], R85 ;  /* 0x0000005502005986 */ /* 0x0003e8000c10193c */
[----:B------:R1:W-:Y:S04]  /*27200*/  @P4 STG.E desc[UR60][R8.64], R21 ;  /* 0x0000001508004986 */ /* 0x0003e8000c10193c */
[----:B------:R1:W-:Y:S01]  /*27210*/  @P3 STG.E desc[UR60][R10.64], R86 ;  /* 0x000000560a003986 */ /* 0x0003e2000c10193c */
[----:B---3--:R-:W-:-:S02]  /*27220*/  ISETP.LT.AND P2, PT, R12, UR5, !P0 ;  /* 0x000000050c007c0c */ /* 0x008fc4000c741270 */
[C---:B------:R-:W-:Y:S02]  /*27230*/  LEA R12, P6, R19.reuse, R0, 0x2 ;  /* 0x00000000130c7211 */ /* 0x040fe400078c10ff */
[----:B------:R-:W-:Y:S01]  /*27240*/  ISETP.LT.AND P1, PT, R16, UR4, !P0 ;  /* 0x0000000410007c0c */ /* 0x000fe2000c721270 */
[----:B------:R-:W-:Y:S01]  /*27250*/  ULDC UR4, c[0x0][0x22c] ;  /* 0x00008b0000047ab9 */ /* 0x000fe20000000800 */
[----:B------:R-:W-:Y:S02]  /*27260*/  LEA.HI.X.SX32 R13, R19, R136, 0x2, P6 ;  /* 0x00000088130d7211 */ /* 0x000fe400030f16ff */
[----:B----4-:R-:W-:Y:S02]  /*27270*/  ISETP.LT.AND P0, PT, R14, UR4, !P0 ;  /* 0x000000040e007c0c */ /* 0x010fe4000c701270 */
[----:B--2---:R-:W-:-:S04]  /*27280*/  LEA R6, P6, R17, R0, 0x2 ;  /* 0x0000000011067211 */ /* 0x004fc800078c10ff */
[----:B------:R-:W-:Y:S01]  /*27290*/  LEA.HI.X.SX32 R7, R17, R136, 0x2, P6 ;  /* 0x0000008811077211 */ /* 0x000fe200030f16ff */
[----:B------:R1:W-:Y:S04]  /*272a0*/  @P2 STG.E desc[UR60][R4.64], R22 ;  /* 0x0000001604002986 */ /* 0x0003e8000c10193c */
[----:B------:R1:W-:Y:S02]  /*272b0*/  @P1 STG.E desc[UR60][R6.64], R87 ;  /* 0x0000005706001986 */ /* 0x0003e4000c10193c */
[----:B------:R-:W-:Y:S05]  /*272c0*/  @!P0 EXIT ;  /* 0x000000000000894d */ /* 0x000fea0003800000 */
[----:B------:R-:W-:Y:S01]  /*272d0*/  STG.E desc[UR60][R12.64], R23 ;  /* 0x000000170c007986 */ /* 0x000fe2000c10193c */
[----:B------:R-:W-:Y:S05]  /*272e0*/  EXIT ;  /* 0x000000000000794d */ /* 0x000fea0003800000 */
.L_x_2:
[----:B------:R-:W-:-:S00]  /*272f0*/  BRA `(.L_x_2) ;  /* 0xfffffffc00fc7947 */ /* 0x000fc0000383ffff */
[----:B------:R-:W-:-:S00]  /*27300*/  NOP ;  /* 0x0000000000007918 */ /* 0x000fc00000000000 */
[----:B------:R-:W-:-:S00]  /*27310*/  NOP ;  /* 0x0000000000007918 */ /* 0x000fc00000000000 */
[----:B------:R-:W-:-:S00]  /*27320*/  NOP ;  /* 0x0000000000007918 */ /* 0x000fc00000000000 */
[----:B------:R-:W-:-:S00]  /*27330*/  NOP ;  /* 0x0000000000007918 */ /* 0x000fc00000000000 */
[----:B------:R-:W-:-:S00]  /*27340*/  NOP ;  /* 0x0000000000007918 */ /* 0x000fc00000000000 */
[----:B------:R-:W-:-:S00]  /*27350*/  NOP ;  /* 0x0000000000007918 */ /* 0x000fc00000000000 */
[----:B------:R-:W-:-:S00]  /*27360*/  NOP ;  /* 0x0000000000007918 */ /* 0x000fc00000000000 */
[----:B------:R-:W-:-:S00]  /*27370*/  NOP ;  /* 0x0000000000007918 */ /* 0x000fc00000000000 */
.L_x_3:


//--------------------- .nv.shared.matmul_kernel  --------------------------
	.section	.nv.shared.matmul_kernel,"aw",@nobits
	.sectionflags	@""
	.align	16
	.zero		1024


//--------------------- .nv.shared.reserved.0     --------------------------
	.section	.nv.shared.reserved.0,"aw",@nobits
	.weak		__nv_reservedSMEM_offset_0_alias
	.size		__nv_reservedSMEM_offset_0_alias, 0, 0
	.other		__nv_reservedSMEM_offset_0_alias,@"STO_CUDA_RESERVED_SHARED STV_DEFAULT"
__nv_reservedSMEM_offset_0_alias:
	.zero		0


//--------------------- .nv.constant0.matmul_kernel --------------------------
	.section	.nv.constant0.matmul_kernel,"a",@progbits
	.sectionflags	@""
	.align	4
.nv.constant0.matmul_kernel:
	.zero		608


//--------------------- SYMBOLS --------------------------

	.type		.nv.reservedSmem.offset0,@object
	.size		.nv.reservedSmem.offset0,0x4
